def matmul_kernel(
    a_ptr,
    b_ptr,
    c_ptr,
    M,
    N,
    K,
    stride_am,
    stride_ak,
    stride_bk,
    stride_bn,
    stride_cm,
    stride_cn,
    BLOCK_M: tl.constexpr,
    BLOCK_N: tl.constexpr,
    BLOCK_K: tl.constexpr,
    GROUP_M: tl.constexpr,
):
    pid = tl.program_id(axis=0)
    num_pid_m = tl.cdiv(M, BLOCK_M)
    num_pid_n = tl.cdiv(N, BLOCK_N)
    num_pid_in_group = GROUP_M * num_pid_n
    group_id = pid // num_pid_in_group
    first_pid_m = group_id * GROUP_M
    group_size_m = min(num_pid_m - first_pid_m, GROUP_M)
    pid_m = first_pid_m + ((pid % num_pid_in_group) % group_size_m)
    pid_n = (pid % num_pid_in_group) // group_size_m

    offs_am = (pid_m * BLOCK_M + tl.arange(0, BLOCK_M)) % M
    offs_bn = (pid_n * BLOCK_N + tl.arange(0, BLOCK_N)) % N
    offs_k = tl.arange(0, BLOCK_K)
    a_ptrs = a_ptr + offs_am[:, None] * stride_am + offs_k[None, :] * stride_ak
    b_ptrs = b_ptr + offs_k[:, None] * stride_bk + offs_bn[None, :] * stride_bn

    acc = tl.zeros((BLOCK_M, BLOCK_N), dtype=tl.float32)
    for kk in range(0, tl.cdiv(K, BLOCK_K)):
        a = tl.load(a_ptrs, mask=offs_k[None, :] < K - kk * BLOCK_K, other=0.0)
        b = tl.load(b_ptrs, mask=offs_k[:, None] < K - kk * BLOCK_K, other=0.0)
        acc = tl.dot(a, b, acc)
        a_ptrs += BLOCK_K * stride_ak
        b_ptrs += BLOCK_K * stride_bk

    c = acc.to(c_ptr.dtype.element_ty)
    offs_cm = pid_m * BLOCK_M + tl.arange(0, BLOCK_M)
    offs_cn = pid_n * BLOCK_N + tl.arange(0, BLOCK_N)
    c_ptrs = c_ptr + offs_cm[:, None] * stride_cm + offs_cn[None, :] * stride_cn
    mask = (offs_cm[:, None] < M) & (offs_cn[None, :] < N)
    tl.store(c_ptrs, c, mask=mask)

# config = {"BLOCK_K": 64, "BLOCK_M": 256, "BLOCK_N": 512, "GROUP_M": 8, "arch": "sm_100", "dtype": "fp8e5m2", "num_ctas": 1, "num_stages": 3, "num_warps": 16}
# arch = sm_100


// ===== COMPILED SASS (sm_100a) =====

	.target	sm_100a

	.elftype	@"ET_EXEC"


//--------------------- .note.nv.tkinfo           --------------------------
	.section	.note.nv.tkinfo,"",@"SHT_NOTE"
	.sectionflags	@"SHF_NOTE_NV_TKINFO"
	.tkinfo
        /*0018*/ 	.word	0x00000081
        /*0030*/ 	.string	""
        /*0030*/ 	.string	"ptxas-blackwell"
        /*0030*/ 	.string	"Cuda compilation tools, release 12.9, V12.9.86"
        /*0030*/ 	.string	"Build cuda_12.9.r12.9/compiler.36037853_0"
        /*0030*/ 	.string	"-v  -suppress-debug-info  -lineinfo  -arch sm_100a "



//--------------------- .note.nv.cuver            --------------------------
	.section	.note.nv.cuver,"",@"SHT_NOTE"
	.sectionflags	@"SHF_NOTE_NV_CUVER"
        /*0018*/ 	.short	0x0001
        /*001a*/ 	.short	0x0064
        /*001c*/ 	.short	0x0001
        /*001e*/ 	.short	0x0000
        /*0020*/ 	.short	0x0001
        /*0022*/ 	.short	0x0000


//--------------------- .nv.info                  --------------------------
	.section	.nv.info,"",@"SHT_CUDA_INFO"
	.align	4


	//----- nvinfo : EIATTR_REGCOUNT
	.align		4
        /*0000*/ 	.byte	0x04, 0x2f
        /*0002*/ 	.short	(.L_1 - .L_0)
	.align		4
.L_0:
        /*0004*/ 	.word	index@(matmul_kernel)
        /*0008*/ 	.word	0x00000020


	//----- nvinfo : EIATTR_FRAME_SIZE
	.align		4
.L_1:
        /*000c*/ 	.byte	0x04, 0x11
        /*000e*/ 	.short	(.L_3 - .L_2)
	.align		4
.L_2:
        /*0010*/ 	.word	index@(matmul_kernel)
        /*0014*/ 	.word	0x00001b68


	//----- nvinfo : EIATTR_MIN_STACK_SIZE
	.align		4
.L_3:
        /*0018*/ 	.byte	0x04, 0x12
        /*001a*/ 	.short	(.L_5 - .L_4)
	.align		4
.L_4:
        /*001c*/ 	.word	index@(matmul_kernel)
        /*0020*/ 	.word	0x00001b68
.L_5:


//--------------------- .nv.info.matmul_kernel    --------------------------
	.section	.nv.info.matmul_kernel,"",@"SHT_CUDA_INFO"
	.sectionflags	@""
	.align	4


	//----- nvinfo : EIATTR_CUDA_API_VERSION
	.align		4
        /*0000*/ 	.byte	0x04, 0x37
        /*0002*/ 	.short	(.L_7 - .L_6)
.L_6:
        /*0004*/ 	.word	0x00000081


	//----- nvinfo : EIATTR_KPARAM_INFO
	.align		4
.L_7:
        /*0008*/ 	.byte	0x04, 0x17
        /*000a*/ 	.short	(.L_9 - .L_8)
.L_8:
        /*000c*/ 	.word	0x00000000
        /*0010*/ 	.short	0x000d
        /*0012*/ 	.short	0x0048
        /*0014*/ 	.byte	0x00, 0xf4, 0x21, 0x00


	//----- nvinfo : EIATTR_KPARAM_INFO
	.align		4
.L_9:
        /*0018*/ 	.byte	0x04, 0x17
        /*001a*/ 	.short	(.L_11 - .L_10)
.L_10:
        /*001c*/ 	.word	0x00000000
        /*0020*/ 	.short	0x000c
        /*0022*/ 	.short	0x0040
        /*0024*/ 	.byte	0x00, 0xf4, 0x21, 0x00


	//----- nvinfo : EIATTR_KPARAM_INFO
	.align		4
.L_11:
        /*0028*/ 	.byte	0x04, 0x17
        /*002a*/ 	.short	(.L_13 - .L_12)
.L_12:
        /*002c*/ 	.word	0x00000000
        /*0030*/ 	.short	0x000b
        /*0032*/ 	.short	0x0038
        /*0034*/ 	.byte	0x00, 0xf0, 0x11, 0x00


	//----- nvinfo : EIATTR_KPARAM_INFO
	.align		4
.L_13:
        /*0038*/ 	.byte	0x04, 0x17
        /*003a*/ 	.short	(.L_15 - .L_14)
.L_14:
        /*003c*/ 	.word	0x00000000
        /*0040*/ 	.short	0x000a
        /*0042*/ 	.short	0x0034
        /*0044*/ 	.byte	0x00, 0xf0, 0x11, 0x00


	//----- nvinfo : EIATTR_KPARAM_INFO
	.align		4
.L_15:
        /*0048*/ 	.byte	0x04, 0x17
        /*004a*/ 	.short	(.L_17 - .L_16)
.L_16:
        /*004c*/ 	.word	0x00000000
        /*0050*/ 	.short	0x0009
        /*0052*/ 	.short	0x0030
        /*0054*/ 	.byte	0x00, 0xf0, 0x11, 0x00


	//----- nvinfo : EIATTR_KPARAM_INFO
	.align		4
.L_17:
        /*0058*/ 	.byte	0x04, 0x17
        /*005a*/ 	.short	(.L_19 - .L_18)
.L_18:
        /*005c*/ 	.word	0x00000000
        /*0060*/ 	.short	0x0008
        /*0062*/ 	.short	0x002c
        /*0064*/ 	.byte	0x00, 0xf0, 0x11, 0x00


	//----- nvinfo : EIATTR_KPARAM_INFO
	.align		4
.L_19:
        /*0068*/ 	.byte	0x04, 0x17
        /*006a*/ 	.short	(.L_21 - .L_20)
.L_20:
        /*006c*/ 	.word	0x00000000
        /*0070*/ 	.short	0x0007
        /*0072*/ 	.short	0x0028
        /*0074*/ 	.byte	0x00, 0xf0, 0x11, 0x00


	//----- nvinfo : EIATTR_KPARAM_INFO
	.align		4
.L_21:
        /*0078*/ 	.byte	0x04, 0x17
        /*007a*/ 	.short	(.L_23 - .L_22)
.L_22:
        /*007c*/ 	.word	0x00000000
        /*0080*/ 	.short	0x0006
        /*0082*/ 	.short	0x0024
        /*0084*/ 	.byte	0x00, 0xf0, 0x11, 0x00


	//----- nvinfo : EIATTR_KPARAM_INFO
	.align		4
.L_23:
        /*0088*/ 	.byte	0x04, 0x17
        /*008a*/ 	.short	(.L_25 - .L_24)
.L_24:
        /*008c*/ 	.word	0x00000000
        /*0090*/ 	.short	0x0005
        /*0092*/ 	.short	0x0020
        /*0094*/ 	.byte	0x00, 0xf0, 0x11, 0x00


	//----- nvinfo : EIATTR_KPARAM_INFO
	.align		4
.L_25:
        /*0098*/ 	.byte	0x04, 0x17
        /*009a*/ 	.short	(.L_27 - .L_26)
.L_26:
        /*009c*/ 	.word	0x00000000
        /*00a0*/ 	.short	0x0004
        /*00a2*/ 	.short	0x001c
        /*00a4*/ 	.byte	0x00, 0xf0, 0x11, 0x00


	//----- nvinfo : EIATTR_KPARAM_INFO
	.align		4
.L_27:
        /*00a8*/ 	.byte	0x04, 0x17
        /*00aa*/ 	.short	(.L_29 - .L_28)
.L_28:
        /*00ac*/ 	.word	0x00000000
        /*00b0*/ 	.short	0x0003
        /*00b2*/ 	.short	0x0018
        /*00b4*/ 	.byte	0x00, 0xf0, 0x11, 0x00


	//----- nvinfo : EIATTR_KPARAM_INFO
	.align		4
.L_29:
        /*00b8*/ 	.byte	0x04, 0x17
        /*00ba*/ 	.short	(.L_31 - .L_30)
.L_30:
        /*00bc*/ 	.word	0x00000000
        /*00c0*/ 	.short	0x0002
        /*00c2*/ 	.short	0x0010
        /*00c4*/ 	.byte	0x00, 0xf4, 0x21, 0x00


	//----- nvinfo : EIATTR_KPARAM_INFO
	.align		4
.L_31:
        /*00c8*/ 	.byte	0x04, 0x17
        /*00ca*/ 	.short	(.L_33 - .L_32)
.L_32:
        /*00cc*/ 	.word	0x00000000
        /*00d0*/ 	.short	0x0001
        /*00d2*/ 	.short	0x0008
        /*00d4*/ 	.byte	0x00, 0xf4, 0x21, 0x00


	//----- nvinfo : EIATTR_KPARAM_INFO
	.align		4
.L_33:
        /*00d8*/ 	.byte	0x04, 0x17
        /*00da*/ 	.short	(.L_35 - .L_34)
.L_34:
        /*00dc*/ 	.word	0x00000000
        /*00e0*/ 	.short	0x0000
        /*00e2*/ 	.short	0x0000
        /*00e4*/ 	.byte	0x00, 0xf4, 0x21, 0x00


	//----- nvinfo : EIATTR_SPARSE_MMA_MASK
	.align		4
.L_35:
        /*00e8*/ 	.byte	0x03, 0x50
        /*00ea*/ 	.short	0x0000


	//----- nvinfo : EIATTR_MAXREG_COUNT
	.align		4
        /*00ec*/ 	.byte	0x03, 0x1b
        /*00ee*/ 	.short	0x0080


	//----- nvinfo : EIATTR_NUM_BARRIERS
	.align		4
        /*00f0*/ 	.byte	0x02, 0x4c
        /*00f2*/ 	.byte	0x01
	.zero		1


	//----- nvinfo : EIATTR_ANNOTATIONS
	.align		4
        /*00f4*/ 	.byte	0x04, 0x55
        /*00f6*/ 	.short	(.L_37 - .L_36)


	//   ....[0]....
.L_36:
        /*00f8*/ 	.word	0x00000001
        /*00fc*/ 	.byte	0x60, 0x05, 0x00, 0x00, 0x01, 0x00, 0x00, 0x00, 0xb0, 0x07, 0x00, 0x00, 0x01, 0x00, 0x00, 0x00
        /* <DEDUP_REMOVED lines=3159> */
        /*c67c*/ 	.byte	0x70, 0x18, 0x03, 0x00


	//----- nvinfo : EIATTR_VRC_CTA_INIT_COUNT
	.align		4
.L_37:
        /*c680*/ 	.byte	0x02, 0x4a
	.zero		1
	.zero		1


	//----- nvinfo : EIATTR_EXIT_INSTR_OFFSETS
	.align		4
        /*c684*/ 	.byte	0x04, 0x1c
        /*c686*/ 	.short	(.L_39 - .L_38)


	//   ....[0]....
.L_38:
        /*c688*/ 	.word	0x00031cd0


	//   ....[1]....
        /*c68c*/ 	.word	0x00031cf0


	//----- nvinfo : EIATTR_REQNTID
	.align		4
.L_39:
        /*c690*/ 	.byte	0x04, 0x10
        /*c692*/ 	.short	(.L_41 - .L_40)
.L_40:
        /*c694*/ 	.word	0x00000200
        /*c698*/ 	.word	0x00000001
        /*c69c*/ 	.word	0x00000001


	//----- nvinfo : EIATTR_CBANK_PARAM_SIZE
	.align		4
.L_41:
        /*c6a0*/ 	.byte	0x03, 0x19
        /*c6a2*/ 	.short	0x0050


	//----- nvinfo : EIATTR_PARAM_CBANK
	.align		4
        /*c6a4*/ 	.byte	0x04, 0x0a
        /*c6a6*/ 	.short	(.L_43 - .L_42)
	.align		4
.L_42:
        /*c6a8*/ 	.word	index@(.nv.constant0.matmul_kernel)
        /*c6ac*/ 	.short	0x0380
        /*c6ae*/ 	.short	0x0050


	//----- nvinfo : EIATTR_SW_WAR
	.align		4
.L_43:
        /*c6b0*/ 	.byte	0x04, 0x36
        /*c6b2*/ 	.short	(.L_45 - .L_44)
.L_44:
        /*c6b4*/ 	.word	0x00000008
.L_45:


//--------------------- .nv.compat                --------------------------
	.section	.nv.compat,"",@"SHT_CUDA_COMPAT_INFO"
	.align	4
        /*0000*/ 	.byte	0x02, 0x02, 0x02, 0x00, 0x02, 0x05, 0x05, 0x00, 0x02, 0x03, 0x00, 0x00, 0x02, 0x06, 0x01, 0x00


//--------------------- .nv.callgraph             --------------------------
	.section	.nv.callgraph,"",@"SHT_CUDA_CALLGRAPH"
	.align	4
	.sectionentsize	8
	.align		4
        /*0000*/ 	.word	0x00000000
	.align		4
        /*0004*/ 	.word	0xffffffff
	.align		4
        /*0008*/ 	.word	0x00000000
	.align		4
        /*000c*/ 	.word	0xfffffffe
	.align		4
        /*0010*/ 	.word	0x00000000
	.align		4
        /*0014*/ 	.word	0xfffffffd
	.align		4
        /*0018*/ 	.word	0x00000000
	.align		4
        /*001c*/ 	.word	0xfffffffc


//--------------------- .text.matmul_kernel       --------------------------
	.section	.text.matmul_kernel,"ax",@progbits
	.align	128
        .global         matmul_kernel
        .type           matmul_kernel,@function
        .size           matmul_kernel,(.L_x_4 - matmul_kernel)
        .other          matmul_kernel,@"STO_CUDA_ENTRY STV_DEFAULT"
matmul_kernel:
.text.matmul_kernel:
[----:B------:R-:W0:Y:S08]  /*0000*/  LDC R1, c[0x0][0x37c] ;  /* 0x0000df00ff017b82 */ /* 0x000e300000000800 */
[----:B------:R-:W1:Y:S01]  /*0010*/  LDC.64 R4, c[0x0][0x398] ;  /* 0x0000e600ff047b82 */ /* 0x000e620000000a00 */
[----:B------:R-:W2:Y:S01]  /*0020*/  S2R R22, SR_TID.X ;  /* 0x0000000000167919 */ /* 0x000ea20000002100 */
[----:B------:R-:W3:Y:S01]  /*0030*/  LDCU UR4, c[0x0][0x3a0] ;  /* 0x00007400ff0477ac */ /* 0x000ee20008000800 */
[----:B0-----:R-:W-:Y:S01]  /*0040*/  VIADD R1, R1, 0xffffe498 ;  /* 0xffffe49801017836 */ /* 0x001fe20000000000 */
[----:B------:R-:W-:Y:S01]  /*0050*/  UMOV UR5, 0x400 ;  /* 0x0000040000057882 */ /* 0x000fe20000000000 */
[----:B------:R-:W0:Y:S03]  /*0060*/  LDCU.64 UR8, c[0x0][0x358] ;  /* 0x00006b00ff0877ac */ /* 0x000e260008000a00 */
[----:B------:R-:W4:Y:S01]  /*0070*/  S2UR UR6, SR_CgaCtaId ;  /* 0x00000000000679c3 */ /* 0x000f220000008800 */
[----:B------:R-:W0:Y:S01]  /*0080*/  LDCU UR7, c[0x0][0x3a0] ;  /* 0x00007400ff0777ac */ /* 0x000e220008000800 */
[----:B---3--:R-:W-:Y:S01]  /*0090*/  UIADD3 UR4, UPT, UPT, UR4, 0x3f, URZ ;  /* 0x0000003f04047890 */ /* 0x008fe2000fffe0ff */
[----:B-1----:R-:W-:-:S03]  /*00a0*/  VIADD R0, R5, 0x1ff ;  /* 0x000001ff05007836 */ /* 0x002fc60000000000 */
[----:B------:R-:W-:Y:S02]  /*00b0*/  UISETP.GT.AND UP0, UPT, UR4, 0x3f, UPT ;  /* 0x0000003f0400788c */ /* 0x000fe4000bf04270 */
[----:B------:R-:W-:Y:S01]  /*00c0*/  SHF.R.S32.HI R3, RZ, 0x1f, R0 ;  /* 0x0000001fff037819 */ /* 0x000fe20000011400 */
[----:B----4-:R-:W-:-:S03]  /*00d0*/  ULEA UR5, UR6, UR5, 0x18 ;  /* 0x0000000506057291 */ /* 0x010fc6000f8ec0ff */
[----:B------:R-:W-:-:S04]  /*00e0*/  LEA.HI R3, R3, R0, RZ, 0x9 ;  /* 0x0000000003037211 */ /* 0x000fc800078f48ff */
[----:B------:R-:W-:Y:S02]  /*00f0*/  SHF.R.S32.HI R0, RZ, 0x9, R3 ;  /* 0x00000009ff007819 */ /* 0x000fe40000011403 */
[----:B------:R-:W1:Y:S03]  /*0100*/  S2R R3, SR_CTAID.X ;  /* 0x0000000000037919 */ /* 0x000e660000002500 */
[----:B------:R-:W-:-:S05]  /*0110*/  IMAD.SHL.U32 R0, R0, 0x8, RZ ;  /* 0x0000000800007824 */ /* 0x000fca00078e00ff */
[-C--:B------:R-:W-:Y:S02]  /*0120*/  IABS R9, R0.reuse ;  /* 0x0000000000097213 */ /* 0x080fe40000000000 */
[----:B------:R-:W-:Y:S02]  /*0130*/  IABS R12, R0 ;  /* 0x00000000000c7213 */ /* 0x000fe40000000000 */
[----:B------:R-:W3:Y:S08]  /*0140*/  I2F.RP R2, R9 ;  /* 0x0000000900027306 */ /* 0x000ef00000209400 */
[----:B---3--:R-:W3:Y:S01]  /*0150*/  MUFU.RCP R2, R2 ;  /* 0x0000000200027308 */ /* 0x008ee20000001000 */
[----:B-1----:R-:W-:Y:S01]  /*0160*/  IABS R10, R3 ;  /* 0x00000003000a7213 */ /* 0x002fe20000000000 */
[----:B---3--:R-:W-:-:S02]  /*0170*/  VIADD R6, R2, 0xffffffe ;  /* 0x0ffffffe02067836 */ /* 0x008fc40000000000 */
[----:B------:R-:W-:-:S04]  /*0180*/  IMAD.MOV R2, RZ, RZ, -R12 ;  /* 0x000000ffff027224 */ /* 0x000fc800078e0a0c */
[----:B------:R1:W3:Y:S02]  /*0190*/  F2I.FTZ.U32.TRUNC.NTZ R7, R6 ;  /* 0x0000000600077305 */ /* 0x0002e4000021f000 */
[----:B-1----:R-:W-:Y:S02]  /*01a0*/  IMAD.MOV.U32 R6, RZ, RZ, RZ ;  /* 0x000000ffff067224 */ /* 0x002fe400078e00ff */
[----:B---3--:R-:W-:-:S04]  /*01b0*/  IMAD.MOV R8, RZ, RZ, -R7 ;  /* 0x000000ffff087224 */ /* 0x008fc800078e0a07 */
[----:B------:R-:W-:Y:S02]  /*01c0*/  IMAD R11, R8, R9, RZ ;  /* 0x00000009080b7224 */ /* 0x000fe400078e02ff */
[----:B------:R-:W-:Y:S02]  /*01d0*/  IMAD.MOV.U32 R8, RZ, RZ, R10 ;  /* 0x000000ffff087224 */ /* 0x000fe400078e000a */
[----:B------:R-:W-:-:S06]  /*01e0*/  IMAD.HI.U32 R7, R7, R11, R6 ;  /* 0x0000000b07077227 */ /* 0x000fcc00078e0006 */
[----:B------:R-:W-:-:S04]  /*01f0*/  IMAD.HI.U32 R7, R7, R8, RZ ;  /* 0x0000000807077227 */ /* 0x000fc800078e00ff */
[----:B------:R-:W-:-:S05]  /*0200*/  IMAD R2, R7, R2, R8 ;  /* 0x0000000207027224 */ /* 0x000fca00078e0208 */
[----:B------:R-:W-:-:S13]  /*0210*/  ISETP.GT.U32.AND P1, PT, R9, R2, PT ;  /* 0x000000020900720c */ /* 0x000fda0003f24070 */
[----:B------:R-:W-:Y:S02]  /*0220*/  @!P1 IMAD.IADD R2, R2, 0x1, -R9 ;  /* 0x0000000102029824 */ /* 0x000fe400078e0a09 */
[----:B------:R-:W-:Y:S01]  /*0230*/  @!P1 VIADD R7, R7, 0x1 ;  /* 0x0000000107079836 */ /* 0x000fe20000000000 */
[----:B------:R-:W-:Y:S02]  /*0240*/  ISETP.NE.AND P1, PT, R0, RZ, PT ;  /* 0x000000ff0000720c */ /* 0x000fe40003f25270 */
[----:B------:R-:W-:Y:S02]  /*0250*/  ISETP.GE.U32.AND P0, PT, R2, R9, PT ;  /* 0x000000090200720c */ /* 0x000fe40003f06070 */
[----:B------:R-:W-:-:S04]  /*0260*/  LOP3.LUT R2, R3, R0, RZ, 0x3c, !PT ;  /* 0x0000000003027212 */ /* 0x000fc800078e3cff */
[----:B------:R-:W-:Y:S01]  /*0270*/  ISETP.GE.AND P2, PT, R2, RZ, PT ;  /* 0x000000ff0200720c */ /* 0x000fe20003f46270 */
[----:B------:R-:W-:-:S06]  /*0280*/  VIADD R2, R4, 0xff ;  /* 0x000000ff04027836 */ /* 0x000fcc0000000000 */
[----:B------:R-:W-:-:S04]  /*0290*/  @P0 VIADD R7, R7, 0x1 ;  /* 0x0000000107070836 */ /* 0x000fc80000000000 */
[----:B------:R-:W-:Y:S01]  /*02a0*/  IMAD.MOV.U32 R6, RZ, RZ, R7 ;  /* 0x000000ffff067224 */ /* 0x000fe200078e0007 */
[----:B------:R-:W-:-:S03]  /*02b0*/  SHF.R.S32.HI R7, RZ, 0x1f, R2 ;  /* 0x0000001fff077819 */ /* 0x000fc60000011402 */
[----:B------:R-:W-:Y:S01]  /*02c0*/  @!P2 IMAD.MOV R6, RZ, RZ, -R6 ;  /* 0x000000ffff06a224 */ /* 0x000fe200078e0a06 */
[----:B------:R-:W-:Y:S02]  /*02d0*/  @!P1 LOP3.LUT R6, RZ, R0, RZ, 0x33, !PT ;  /* 0x00000000ff069212 */ /* 0x000fe400078e33ff */
[----:B------:R-:W-:-:S03]  /*02e0*/  LEA.HI R7, R7, R2, RZ, 0x8 ;  /* 0x0000000207077211 */ /* 0x000fc600078f40ff */
[----:B------:R-:W-:Y:S02]  /*02f0*/  IMAD.SHL.U32 R2, R6, 0x8, RZ ;  /* 0x0000000806027824 */ /* 0x000fe400078e00ff */
[----:B------:R-:W-:-:S03]  /*0300*/  IMAD.MOV R6, RZ, RZ, -R6 ;  /* 0x000000ffff067224 */ /* 0x000fc600078e0a06 */
[----:B------:R-:W-:Y:S01]  /*0310*/  LEA.HI.SX32 R7, R7, -R2, 0x18 ;  /* 0x8000000207077211 */ /* 0x000fe200078fc2ff */
[----:B------:R-:W-:-:S03]  /*0320*/  IMAD R13, R0, R6, R3 ;  /* 0x00000006000d7224 */ /* 0x000fc600078e0203 */
[----:B------:R-:W-:Y:S02]  /*0330*/  VIMNMX R8, PT, PT, R7, 0x8, PT ;  /* 0x0000000807087848 */ /* 0x000fe40003fe0100 */
[----:B------:R-:W-:Y:S02]  /*0340*/  IABS R6, R13 ;  /* 0x0000000d00067213 */ /* 0x000fe40000000000 */
[----:B------:R-:W-:-:S04]  /*0350*/  IABS R11, R8 ;  /* 0x00000008000b7213 */ /* 0x000fc80000000000 */
[----:B------:R-:W1:Y:S08]  /*0360*/  I2F.RP R9, R11 ;  /* 0x0000000b00097306 */ /* 0x000e700000209400 */
[----:B-1----:R-:W1:Y:S02]  /*0370*/  MUFU.RCP R9, R9 ;  /* 0x0000000900097308 */ /* 0x002e640000001000 */
[----:B-1----:R-:W-:-:S06]  /*0380*/  VIADD R7, R9, 0xffffffe ;  /* 0x0ffffffe09077836 */ /* 0x002fcc0000000000 */
[----:B------:R-:W1:Y:S02]  /*0390*/  F2I.FTZ.U32.TRUNC.NTZ R7, R7 ;  /* 0x0000000700077305 */ /* 0x000e64000021f000 */
[----:B-1----:R-:W-:-:S04]  /*03a0*/  IMAD.MOV R10, RZ, RZ, -R7 ;  /* 0x000000ffff0a7224 */ /* 0x002fc800078e0a07 */
[----:B------:R-:W-:Y:S01]  /*03b0*/  IMAD.MOV.U32 R0, RZ, RZ, R10 ;  /* 0x000000ffff007224 */ /* 0x000fe200078e000a */
[----:B------:R-:W-:-:S03]  /*03c0*/  IABS R10, R8 ;  /* 0x00000008000a7213 */ /* 0x000fc60000000000 */
[----:B------:R-:W-:Y:S02]  /*03d0*/  IMAD R3, R0, R11, RZ ;  /* 0x0000000b00037224 */ /* 0x000fe400078e02ff */
[----:B------:R-:W-:Y:S02]  /*03e0*/  IMAD.MOV.U32 R0, RZ, RZ, R6 ;  /* 0x000000ffff007224 */ /* 0x000fe400078e0006 */
[----:B------:R-:W-:-:S04]  /*03f0*/  IMAD.MOV.U32 R6, RZ, RZ, RZ ;  /* 0x000000ffff067224 */ /* 0x000fc800078e00ff */
[----:B------:R-:W-:-:S04]  /*0400*/  IMAD.HI.U32 R6, R7, R3, R6 ;  /* 0x0000000307067227 */ /* 0x000fc800078e0006 */
[----:B------:R-:W-:Y:S02]  /*0410*/  IMAD.MOV R3, RZ, RZ, -R10 ;  /* 0x000000ffff037224 */ /* 0x000fe400078e0a0a */
        /* <DEDUP_REMOVED lines=8> */
[----:B------:R-:W-:Y:S02]  /*04a0*/  ISETP.GE.AND P2, PT, R0, RZ, PT ;  /* 0x000000ff0000720c */ /* 0x000fe40003f46270 */
[----:B--2---:R-:W-:-:S05]  /*04b0*/  LOP3.LUT R0, R22, 0xff, RZ, 0xc0, !PT ;  /* 0x000000ff16007812 */ /* 0x004fca00078ec0ff */
[----:B------:R-:W-:-:S06]  /*04c0*/  @P0 VIADD R29, R29, 0x1 ;  /* 0x000000011d1d0836 */ /* 0x000fcc0000000000 */
[----:B------:R-:W-:Y:S01]  /*04d0*/  @!P2 IMAD.MOV R29, RZ, RZ, -R29 ;  /* 0x000000ffff1da224 */ /* 0x000fe200078e0a1d */
[----:B------:R-:W-:-:S05]  /*04e0*/  @!P1 LOP3.LUT R29, RZ, R8, RZ, 0x33, !PT ;  /* 0x00000008ff1d9212 */ /* 0x000fca00078e33ff */
[----:B------:R-:W-:Y:S02]  /*04f0*/  IMAD.MOV R3, RZ, RZ, -R29 ;  /* 0x000000ffff037224 */ /* 0x000fe400078e0a1d */
[----:B------:R-:W-:Y:S02]  /*0500*/  IMAD.SHL.U32 R29, R29, 0x200, RZ ;  /* 0x000002001d1d7824 */ /* 0x000fe400078e00ff */
[----:B------:R-:W-:-:S04]  /*0510*/  IMAD R3, R8, R3, R13 ;  /* 0x0000000308037224 */ /* 0x000fc800078e020d */
[----:B------:R-:W-:Y:S01]  /*0520*/  IMAD.IADD R3, R2, 0x1, R3 ;  /* 0x0000000102037824 */ /* 0x000fe200078e0203 */
[----:B------:R-:W-:-:S03]  /*0530*/  SHF.R.U32.HI R2, RZ, 0x8, R22 ;  /* 0x00000008ff027819 */ /* 0x000fc60000011616 */
[----:B------:R-:W-:Y:S01]  /*0540*/  IMAD R17, R3, 0x100, R0 ;  /* 0x0000010003117824 */ /* 0x000fe200078e0200 */
[----:B------:R-:W-:-:S04]  /*0550*/  SGXT.U32 R14, R2, 0x1 ;  /* 0x00000001020e781a */ /* 0x000fc80000000000 */
[----:B------:R1:W-:Y:S01]  /*0560*/  STL [R1+0xbf4], R17 ;  /* 0x000bf41101007387 */ /* 0x0003e20000100800 */
[C---:B------:R-:W-:Y:S02]  /*0570*/  LOP3.LUT R0, R14.reuse, 0x2, RZ, 0xfc, !PT ;  /* 0x000000020e007812 */ /* 0x040fe400078efcff */
[C---:B------:R-:W-:Y:S02]  /*0580*/  LOP3.LUT R3, R14.reuse, 0x4, RZ, 0xfc, !PT ;  /* 0x000000040e037812 */ /* 0x040fe400078efcff */
[C---:B------:R-:W-:Y:S02]  /*0590*/  LOP3.LUT R2, R14.reuse, 0x6, RZ, 0xfc, !PT ;  /* 0x000000060e027812 */ /* 0x040fe400078efcff */
[C---:B------:R-:W-:Y:S02]  /*05a0*/  LOP3.LUT R0, R14.reuse, 0x8, RZ, 0xfc, !PT ;  /* 0x000000080e007812 */ /* 0x040fe400078efcff */
[C---:B------:R-:W-:Y:S02]  /*05b0*/  LOP3.LUT R3, R14.reuse, 0xa, RZ, 0xfc, !PT ;  /* 0x0000000a0e037812 */ /* 0x040fe400078efcff */
[----:B------:R-:W-:-:S02]  /*05c0*/  LOP3.LUT R2, R14, 0xc, RZ, 0xfc, !PT ;  /* 0x0000000c0e027812 */ /* 0x000fc400078efcff */
        /* <DEDUP_REMOVED lines=24> */
[----:B------:R-:W-:Y:S01]  /*0750*/  LOP3.LUT R0, R14, 0x3e, RZ, 0xfc, !PT ;  /* 0x0000003e0e007812 */ /* 0x000fe200078efcff */
[----:B01----:R-:W-:Y:S06]  /*0760*/  BRA.U UP0, `(.L_x_0) ;  /* 0x00000011000c7547 */ /* 0x003fec000b800000 */
[C---:B------:R-:W-:Y:S01]  /*0770*/  IMAD.SHL.U32 R2, R22.reuse, 0x10, RZ ;  /* 0x0000001016027824 */ /* 0x040fe200078e00ff */
[----:B------:R-:W-:Y:S01]  /*0780*/  CS2R R24, SRZ ;  /* 0x0000000000187805 */ /* 0x000fe2000001ff00 */
[----:B------:R-:W-:Y:S01]  /*0790*/  IMAD.SHL.U32 R0, R22, 0x8, RZ ;  /* 0x0000000816007824 */ /* 0x000fe200078e00ff */
[----:B------:R-:W-:Y:S02]  /*07a0*/  CS2R R26, SRZ ;  /* 0x00000000001a7805 */ /* 0x000fe4000001ff00 */
[----:B------:R0:W-:Y:S04]  /*07b0*/  STL [R1+0xb54], R2 ;  /* 0x000b540201007387 */ /* 0x0001e80000100800 */
[----:B------:R0:W-:Y:S04]  /*07c0*/  STL [R1+0x10], RZ ;  /* 0x000010ff01007387 */ /* 0x0001e80000100800 */
[----:B------:R0:W-:Y:S04]  /*07d0*/  STL [R1+0xb50], R0 ;  /* 0x000b500001007387 */ /* 0x0001e80000100800 */
[----:B------:R0:W-:Y:S04]  /*07e0*/  STL [R1+0x14], RZ ;  /* 0x000014ff01007387 */ /* 0x0001e80000100800 */
        /* <DEDUP_REMOVED lines=246> */
[----:B------:R0:W-:Y:S04]  /*1750*/  STL [R1], RZ ;  /* 0x000000ff01007387 */ /* 0x0001e80000100800 */
[----:B------:R0:W-:Y:S04]  /*1760*/  STL [R1+0x4], RZ ;  /* 0x000004ff01007387 */ /* 0x0001e80000100800 */
[----:B------:R0:W-:Y:S04]  /*1770*/  STL [R1+0x8], RZ ;  /* 0x000008ff01007387 */ /* 0x0001e80000100800 */
[----:B------:R0:W-:Y:S01]  /*1780*/  STL [R1+0xc], RZ ;  /* 0x00000cff01007387 */ /* 0x0001e20000100800 */
[----:B------:R-:W-:Y:S05]  /*1790*/  BRA `(.L_x_1) ;  /* 0x000001d800d07947 */ /* 0x000fea0003800000 */
.L_x_0:
[----:B------:R-:W-:Y:S01]  /*17a0*/  IABS R3, R4 ;  /* 0x0000000400037213 */ /* 0x000fe20000000000 */
[----:B------:R-:W-:Y:S01]  /*17b0*/  IMAD.MOV.U32 R8, RZ, RZ, RZ ;  /* 0x000000ffff087224 */ /* 0x000fe200078e00ff */
[----:B------:R-:W-:Y:S01]  /*17c0*/  IABS R2, R5 ;  /* 0x0000000500027213 */ /* 0x000fe20000000000 */
[----:B------:R0:W-:Y:S01]  /*17d0*/  STL [R1+0xce0], R5 ;  /* 0x000ce00501007387 */ /* 0x0001e20000100800 */
[----:B------:R-:W1:Y:S01]  /*17e0*/  I2F.RP R0, R3 ;  /* 0x0000000300007306 */ /* 0x000e620000209400 */
[----:B------:R-:W-:Y:S01]  /*17f0*/  IABS R10, R17 ;  /* 0x00000011000a7213 */ /* 0x000fe20000000000 */
[----:B------:R-:W2:Y:S01]  /*1800*/  LDCU UR10, c[0x0][0x3a4] ;  /* 0x00007480ff0a77ac */ /* 0x000ea20008000800 */
[----:B------:R-:W-:Y:S02]  /*1810*/  ISETP.GE.AND P3, PT, R17, RZ, PT ;  /* 0x000000ff1100720c */ /* 0x000fe40003f66270 */
[----:B------:R-:W-:Y:S01]  /*1820*/  ISETP.NE.AND P6, PT, R4, RZ, PT ;  /* 0x000000ff0400720c */ /* 0x000fe20003fc5270 */
[----:B------:R-:W3:Y:S01]  /*1830*/  LDCU UR6, c[0x0][0x3b0] ;  /* 0x00007600ff0677ac */ /* 0x000ee20008000800 */
[----:B------:R-:W-:Y:S01]  /*1840*/  SHF.R.U32.HI R25, RZ, 0x6, R22 ;  /* 0x00000006ff197819 */ /* 0x000fe20000011616 */
[----:B------:R-:W4:Y:S01]  /*1850*/  I2F.RP R6, R2 ;  /* 0x0000000200067306 */ /* 0x000f220000209400 */
[----:B------:R-:W0:Y:S02]  /*1860*/  LDCU.128 UR12, c[0x0][0x380] ;  /* 0x00007000ff0c77ac */ /* 0x000e240008000c00 */
[----:B------:R-:W-:Y:S01]  /*1870*/  SGXT.U32 R25, R25, 0x3 ;  /* 0x000000031919781a */ /* 0x000fe20000000000 */
[----:B------:R-:W0:Y:S03]  /*1880*/  LDCU UR11, c[0x0][0x3ac] ;  /* 0x00007580ff0b77ac */ /* 0x000e260008000800 */
[----:B------:R-:W-:Y:S01]  /*1890*/  LOP3.LUT R25, R29, R25, RZ, 0xfc, !PT ;  /* 0x000000191d197212 */ /* 0x000fe200078efcff */
[----:B-1----:R-:W1:Y:S03]  /*18a0*/  MUFU.RCP R0, R0 ;  /* 0x0000000000007308 */ /* 0x002e660000001000 */
[----:B------:R-:W-:-:S05]  /*18b0*/  LOP3.LUT R23, R25, 0xa0, RZ, 0xfc, !PT ;  /* 0x000000a019177812 */ /* 0x000fca00078efcff */
[----:B----4-:R-:W4:Y:S01]  /*18c0*/  MUFU.RCP R6, R6 ;  /* 0x0000000600067308 */ /* 0x010f220000001000 */
[----:B-1----:R-:W-:-:S07]  /*18d0*/  VIADD R0, R0, 0xffffffe ;  /* 0x0ffffffe00007836 */ /* 0x002fce0000000000 */
[----:B------:R-:W1:Y:S01]  /*18e0*/  F2I.FTZ.U32.TRUNC.NTZ R9, R0 ;  /* 0x0000000000097305 */ /* 0x000e62000021f000 */
[----:B----4-:R-:W-:-:S07]  /*18f0*/  VIADD R6, R6, 0xffffffe ;  /* 0x0ffffffe06067836 */ /* 0x010fce0000000000 */
[----:B------:R4:W0:Y:S01]  /*1900*/  F2I.FTZ.U32.TRUNC.NTZ R7, R6 ;  /* 0x0000000600077305 */ /* 0x000822000021f000 */
[----:B-1----:R-:W-:-:S04]  /*1910*/  IMAD.MOV R0, RZ, RZ, -R9 ;  /* 0x000000ffff007224 */ /* 0x002fc800078e0a09 */
[----:B----4-:R-:W-:-:S04]  /*1920*/  IMAD R6, R0, R3, RZ ;  /* 0x0000000300067224 */ /* 0x010fc800078e02ff */
[----:B------:R-:W-:Y:S01]  /*1930*/  IMAD.HI.U32 R6, R9, R6, R8 ;  /* 0x0000000609067227 */ /* 0x000fe200078e0008 */
[----:B------:R-:W-:Y:S02]  /*1940*/  LEA.HI R8, R22, R29, RZ, 0x1a ;  /* 0x0000001d16087211 */ /* 0x000fe400078fd0ff */
[----:B------:R-:W-:Y:S01]  /*1950*/  LOP3.LUT R22, R25, 0xb0, RZ, 0xfc, !PT ;  /* 0x000000b019167812 */ /* 0x000fe200078efcff */
[----:B0-----:R-:W-:Y:S02]  /*1960*/  IMAD.MOV R0, RZ, RZ, -R7 ;  /* 0x000000ffff007224 */ /* 0x001fe400078e0a07 */
[----:B------:R-:W-:-:S04]  /*1970*/  IMAD.HI.U32 R6, R6, R10, RZ ;  /* 0x0000000a06067227 */ /* 0x000fc800078e00ff */
[----:B------:R-:W-:Y:S02]  /*1980*/  IMAD.MOV R6, RZ, RZ, -R6 ;  /* 0x000000ffff067224 */ /* 0x000fe400078e0a06 */
[----:B------:R-:W-:Y:S02]  /*1990*/  VIADD R11, R8, 0x1f8 ;  /* 0x000001f8080b7836 */ /* 0x000fe40000000000 */
[C---:B------:R-:W-:Y:S02]  /*19a0*/  IMAD R10, R3.reuse, R6, R10 ;  /* 0x00000006030a7224 */ /* 0x040fe400078e020a */
[----:B------:R-:W-:Y:S01]  /*19b0*/  IMAD R0, R0, R2, RZ ;  /* 0x0000000200007224 */ /* 0x000fe200078e02ff */
[----:B------:R-:W-:Y:S01]  /*19c0*/  IABS R9, R11 ;  /* 0x0000000b00097213 */ /* 0x000fe20000000000 */
[----:B------:R-:W-:Y:S01]  /*19d0*/  IMAD.MOV.U32 R6, RZ, RZ, RZ ;  /* 0x000000ffff067224 */ /* 0x000fe200078e00ff */
[----:B------:R-:W-:Y:S01]  /*19e0*/  ISETP.GT.U32.AND P0, PT, R3, R10, PT ;  /* 0x0000000a0300720c */ /* 0x000fe20003f04070 */
[----:B------:R-:W-:-:S02]  /*19f0*/  VIADD R12, R8, 0x1e8 ;  /* 0x000001e8080c7836 */ /* 0x000fc40000000000 */
[----:B------:R-:W-:-:S03]  /*1a00*/  IMAD.HI.U32 R0, R7, R0, R6 ;  /* 0x0000000007007227 */ /* 0x000fc600078e0006 */
[----:B------:R-:W-:Y:S01]  /*1a10*/  IABS R7, R12 ;  /* 0x0000000c00077213 */ /* 0x000fe20000000000 */
[----:B------:R-:W-:Y:S02]  /*1a20*/  IMAD.MOV.U32 R6, RZ, RZ, R9 ;  /* 0x000000ffff067224 */ /* 0x000fe400078e0009 */
[----:B------:R-:W-:Y:S02]  /*1a30*/  VIADD R13, R8, 0x1d8 ;  /* 0x000001d8080d7836 */ /* 0x000fe40000000000 */
[----:B------:R-:W-:-:S03]  /*1a40*/  IMAD.HI.U32 R9, R0, R6, RZ ;  /* 0x0000000600097227 */ /* 0x000fc600078e00ff */
[----:B------:R-:W-:Y:S01]  /*1a50*/  IABS R14, R13 ;  /* 0x0000000d000e7213 */ /* 0x000fe20000000000 */
[----:B------:R-:W-:Y:S02]  /*1a60*/  IMAD.MOV R9, RZ, RZ, -R9 ;  /* 0x000000ffff097224 */ /* 0x000fe400078e0a09 */
[----:B------:R-:W-:Y:S01]  /*1a70*/  @!P0 IMAD.IADD R10, R10, 0x1, -R3 ;  /* 0x000000010a0a8824 */ /* 0x000fe200078e0a03 */
[----:B------:R-:W-:Y:S01]  /*1a80*/  ISETP.GE.AND P0, PT, R11, RZ, PT ;  /* 0x000000ff0b00720c */ /* 0x000fe20003f06270 */
[----:B------:R-:W-:Y:S02]  /*1a90*/  IMAD R6, R2, R9, R6 ;  /* 0x0000000902067224 */ /* 0x000fe400078e0206 */
[----:B------:R-:W-:Y:S01]  /*1aa0*/  IMAD.HI.U32 R16, R0, R7, RZ ;  /* 0x0000000700107227 */ /* 0x000fe200078e00ff */
[----:B------:R-:W-:Y:S02]  /*1ab0*/  ISETP.GT.U32.AND P2, PT, R3, R10, PT ;  /* 0x0000000a0300720c */ /* 0x000fe40003f44070 */
[----:B------:R-:W-:Y:S01]  /*1ac0*/  ISETP.GT.U32.AND P1, PT, R2, R6, PT ;  /* 0x000000060200720c */ /* 0x000fe20003f24070 */
[----:B------:R-:W-:-:S02]  /*1ad0*/  IMAD.MOV R16, RZ, RZ, -R16 ;  /* 0x000000ffff107224 */ /* 0x000fc400078e0a10 */
[----:B------:R-:W-:Y:S02]  /*1ae0*/  VIADD R9, R8, 0x1c8 ;  /* 0x000001c808097836 */ /* 0x000fe40000000000 */
[----:B------:R-:W-:Y:S02]  /*1af0*/  IMAD R7, R2, R16, R7 ;  /* 0x0000001002077224 */ /* 0x000fe400078e0207 */
[----:B------:R-:W-:Y:S01]  /*1b00*/  IMAD.HI.U32 R11, R0, R14, RZ ;  /* 0x0000000e000b7227 */ /* 0x000fe200078e00ff */
[----:B------:R-:W-:Y:S02]  /*1b10*/  IABS R15, R9 ;  /* 0x00000009000f7213 */ /* 0x000fe40000000000 */
[----:B------:R-:W-:Y:S01]  /*1b20*/  ISETP.GT.U32.AND P4, PT, R2, R7, PT ;  /* 0x000000070200720c */ /* 0x000fe20003f84070 */
[----:B------:R-:W-:Y:S01]  /*1b30*/  @!P2 IMAD.IADD R10, R10, 0x1, -R3 ;  /* 0x000000010a0aa824 */ /* 0x000fe200078e0a03 */
[----:B------:R-:W-:Y:S01]  /*1b40*/  ISETP.GE.AND P2, PT, R13, RZ, PT ;  /* 0x000000ff0d00720c */ /* 0x000fe20003f46270 */
[----:B------:R-:W-:Y:S01]  /*1b50*/  @!P1 IMAD.IADD R6, R6, 0x1, -R2 ;  /* 0x0000000106069824 */ /* 0x000fe200078e0a02 */
[----:B------:R-:W-:Y:S01]  /*1b60*/  ISETP.GE.AND P1, PT, R12, RZ, PT ;  /* 0x000000ff0c00720c */ /* 0x000fe20003f26270 */
[----:B------:R-:W-:-:S03]  /*1b70*/  IMAD.HI.U32 R3, R0, R15, RZ ;  /* 0x0000000f00037227 */ /* 0x000fc600078e00ff */
[C---:B------:R-:W-:Y:S01]  /*1b80*/  ISETP.GT.U32.AND P5, PT, R2.reuse, R6, PT ;  /* 0x000000060200720c */ /* 0x040fe20003fa4070 */
[----:B------:R-:W-:Y:S02]  /*1b90*/  IMAD.MOV R11, RZ, RZ, -R11 ;  /* 0x000000ffff0b7224 */ /* 0x000fe400078e0a0b */
[----:B------:R-:W-:Y:S02]  /*1ba0*/  IMAD.MOV.U32 R5, RZ, RZ, R10 ;  /* 0x000000ffff057224 */ /* 0x000fe400078e000a */
[----:B------:R-:W-:Y:S02]  /*1bb0*/  IMAD.MOV R10, RZ, RZ, -R3 ;  /* 0x000000ffff0a7224 */ /* 0x000fe400078e0a03 */
[----:B------:R-:W-:Y:S02]  /*1bc0*/  IMAD R3, R2, R11, R14 ;  /* 0x0000000b02037224 */ /* 0x000fe400078e020e */
[--C-:B------:R-:W-:Y:S02]  /*1bd0*/  @!P4 IMAD.IADD R7, R7, 0x1, -R2.reuse ;  /* 0x000000010707c824 */ /* 0x100fe400078e0a02 */
[----:B------:R-:W-:Y:S01]  /*1be0*/  @!P3 IMAD.MOV R5, RZ, RZ, -R5 ;  /* 0x000000ffff05b224 */ /* 0x000fe200078e0a05 */
[----:B------:R-:W-:Y:S01]  /*1bf0*/  @!P6 LOP3.LUT R5, RZ, R4, RZ, 0x33, !PT ;  /* 0x00000004ff05e212 */ /* 0x000fe200078e33ff */
[----:B------:R-:W-:Y:S01]  /*1c00*/  @!P5 IMAD.IADD R6, R6, 0x1, -R2 ;  /* 0x000000010606d824 */ /* 0x000fe200078e0a02 */
[C---:B------:R-:W-:Y:S01]  /*1c10*/  ISETP.GT.U32.AND P6, PT, R2.reuse, R3, PT ;  /* 0x000000030200720c */ /* 0x040fe20003fc4070 */
[C---:B------:R-:W-:Y:S01]  /*1c20*/  IMAD R11, R2.reuse, R10, R15 ;  /* 0x0000000a020b7224 */ /* 0x040fe200078e020f */
[----:B------:R-:W-:Y:S01]  /*1c30*/  ISETP.GT.U32.AND P5, PT, R2, R7, PT ;  /* 0x000000070200720c */ /* 0x000fe20003fa4070 */
[C---:B------:R-:W-:Y:S01]  /*1c40*/  VIADD R10, R8.reuse, 0x1b8 ;  /* 0x000001b8080a7836 */ /* 0x040fe20000000000 */
[----:B------:R0:W-:Y:S01]  /*1c50*/  STL [R1+0x98], R5 ;  /* 0x0000980501007387 */ /* 0x0001e20000100800 */
[C---:B------:R-:W-:Y:S01]  /*1c60*/  VIADD R4, R8.reuse, 0x198 ;  /* 0x0000019808047836 */ /* 0x040fe20000000000 */
[----:B------:R-:W-:Y:S01]  /*1c70*/  ISETP.GE.AND P3, PT, R9, RZ, PT ;  /* 0x000000ff0900720c */ /* 0x000fe20003f66270 */
[----:B------:R-:W-:Y:S01]  /*1c80*/  VIADD R9, R8, 0x1a8 ;  /* 0x000001a808097836 */ /* 0x000fe20000000000 */
[----:B------:R-:W-:-:S02]  /*1c90*/  ISETP.GE.AND P4, PT, R10, RZ, PT ;  /* 0x000000ff0a00720c */ /* 0x000fc40003f86270 */
[----:B------:R-:W-:-:S03]  /*1ca0*/  IABS R10, R10 ;  /* 0x0000000a000a7213 */ /* 0x000fc60000000000 */
[--C-:B------:R-:W-:Y:S02]  /*1cb0*/  @!P6 IMAD.IADD R3, R3, 0x1, -R2.reuse ;  /* 0x000000010303e824 */ /* 0x100fe400078e0a02 */
[----:B------:R-:W-:Y:S01]  /*1cc0*/  @!P5 IMAD.IADD R7, R7, 0x1, -R2 ;  /* 0x000000010707d824 */ /* 0x000fe200078e0a02 */
[----:B------:R-:W-:Y:S01]  /*1cd0*/  ISETP.GT.U32.AND P5, PT, R2, R11, PT ;  /* 0x0000000b0200720c */ /* 0x000fe20003fa4070 */
[----:B------:R-:W-:Y:S01]  /*1ce0*/  IMAD.HI.U32 R13, R0, R10, RZ ;  /* 0x0000000a000d7227 */ /* 0x000fe200078e00ff */
[----:B------:R-:W-:-:S03]  /*1cf0*/  ISETP.GT.U32.AND P6, PT, R2, R3, PT ;  /* 0x000000030200720c */ /* 0x000fc60003fc4070 */
[----:B0-----:R-:W-:Y:S01]  /*1d00*/  IMAD.MOV.U32 R5, RZ, RZ, R6 ;  /* 0x000000ffff057224 */ /* 0x001fe200078e0006 */
[----:B------:R-:W-:Y:S01]  /*1d10*/  IABS R6, R4 ;  /* 0x0000000400067213 */ /* 0x000fe20000000000 */
[----:B------:R-:W-:Y:S02]  /*1d20*/  IMAD.MOV R13, RZ, RZ, -R13 ;  /* 0x000000ffff0d7224 */ /* 0x000fe400078e0a0d */
[----:B------:R-:W-:Y:S01]  /*1d30*/  @!P0 IMAD.MOV R5, RZ, RZ, -R5 ;  /* 0x000000ffff058224 */ /* 0x000fe200078e0a05 */
[----:B------:R-:W-:Y:S01]  /*1d40*/  ISETP.GE.AND P0, PT, R9, RZ, PT ;  /* 0x000000ff0900720c */ /* 0x000fe20003f06270 */
[C---:B------:R-:W-:Y:S01]  /*1d50*/  IMAD R10, R2.reuse, R13, R10 ;  /* 0x0000000d020a7224 */ /* 0x040fe200078e020a */
[----:B------:R-:W-:Y:S01]  /*1d60*/  IABS R9, R9 ;  /* 0x0000000900097213 */ /* 0x000fe20000000000 */
[--C-:B------:R-:W-:Y:S01]  /*1d70*/  @!P5 IMAD.IADD R11, R11, 0x1, -R2.reuse ;  /* 0x000000010b0bd824 */ /* 0x100fe200078e0a02 */
[----:B------:R0:W-:Y:S01]  /*1d80*/  STL [R1+0x50], R5 ;  /* 0x0000500501007387 */ /* 0x0001e20000100800 */
[----:B------:R-:W-:Y:S01]  /*1d90*/  @!P6 IMAD.IADD R3, R3, 0x1, -R2 ;  /* 0x000000010303e824 */ /* 0x000fe200078e0a02 */
[----:B------:R-:W-:Y:S01]  /*1da0*/  ISETP.GT.U32.AND P6, PT, R2, R10, PT ;  /* 0x0000000a0200720c */ /* 0x000fe20003fc4070 */
[----:B------:R-:W-:Y:S01]  /*1db0*/  IMAD.HI.U32 R12, R0, R6, RZ ;  /* 0x00000006000c7227 */ /* 0x000fe200078e00ff */
[----:B------:R-:W-:-:S03]  /*1dc0*/  ISETP.GT.U32.AND P5, PT, R2, R11, PT ;  /* 0x0000000b0200720c */ /* 0x000fc60003fa4070 */
[----:B0-----:R-:W-:Y:S02]  /*1dd0*/  IMAD.MOV.U32 R5, RZ, RZ, R7 ;  /* 0x000000ffff057224 */ /* 0x001fe400078e0007 */
[----:B------:R-:W-:-:S04]  /*1de0*/  IMAD.HI.U32 R7, R0, R9, RZ ;  /* 0x0000000900077227 */ /* 0x000fc800078e00ff */
[----:B------:R-:W-:Y:S01]  /*1df0*/  @!P1 IMAD.MOV R5, RZ, RZ, -R5 ;  /* 0x000000ffff059224 */ /* 0x000fe200078e0a05 */
[----:B------:R-:W-:Y:S01]  /*1e00*/  ISETP.GE.AND P1, PT, R4, RZ, PT ;  /* 0x000000ff0400720c */ /* 0x000fe20003f26270 */
[----:B------:R-:W-:Y:S02]  /*1e10*/  IMAD.MOV R4, RZ, RZ, -R12 ;  /* 0x000000ffff047224 */ /* 0x000fe400078e0a0c */
[----:B------:R-:W-:Y:S01]  /*1e20*/  VIADD R12, R8, 0x188 ;  /* 0x00000188080c7836 */ /* 0x000fe20000000000 */
[----:B------:R0:W-:Y:S01]  /*1e30*/  STL [R1+0x38], R5 ;  /* 0x0000380501007387 */ /* 0x0001e20000100800 */
[----:B------:R-:W-:Y:S02]  /*1e40*/  IMAD R6, R2, R4, R6 ;  /* 0x0000000402067224 */ /* 0x000fe400078e0206 */
[----:B------:R-:W-:Y:S01]  /*1e50*/  IMAD.MOV R7, RZ, RZ, -R7 ;  /* 0x000000ffff077224 */ /* 0x000fe200078e0a07 */
[----:B------:R-:W-:Y:S01]  /*1e60*/  IABS R19, R12 ;  /* 0x0000000c00137213 */ /* 0x000fe20000000000 */
[----:B------:R-:W-:-:S02]  /*1e70*/  @!P6 IMAD.IADD R10, R10, 0x1, -R2 ;  /* 0x000000010a0ae824 */ /* 0x000fc400078e0a02 */
[----:B------:R-:W-:Y:S01]  /*1e80*/  @!P5 IMAD.IADD R11, R11, 0x1, -R2 ;  /* 0x000000010b0bd824 */ /* 0x000fe200078e0a02 */
[C---:B------:R-:W-:Y:S01]  /*1e90*/  ISETP.GT.U32.AND P5, PT, R2.reuse, R6, PT ;  /* 0x000000060200720c */ /* 0x040fe20003fa4070 */
[C---:B------:R-:W-:Y:S01]  /*1ea0*/  IMAD R9, R2.reuse, R7, R9 ;  /* 0x0000000702097224 */ /* 0x040fe200078e0209 */
[----:B------:R-:W-:Y:S01]  /*1eb0*/  ISETP.GT.U32.AND P6, PT, R2, R10, PT ;  /* 0x0000000a0200720c */ /* 0x000fe20003fc4070 */
[----:B0-----:R-:W-:Y:S02]  /*1ec0*/  IMAD.MOV.U32 R5, RZ, RZ, R3 ;  /* 0x000000ffff057224 */ /* 0x001fe400078e0003 */
[----:B------:R-:W-:-:S04]  /*1ed0*/  IMAD.HI.U32 R14, R0, R19, RZ ;  /* 0x00000013000e7227 */ /* 0x000fc800078e00ff */
[----:B------:R-:W-:Y:S01]  /*1ee0*/  @!P2 IMAD.MOV R5, RZ, RZ, -R5 ;  /* 0x000000ffff05a224 */ /* 0x000fe200078e0a05 */
[----:B------:R-:W-:Y:S01]  /*1ef0*/  ISETP.GT.U32.AND P2, PT, R2, R9, PT ;  /* 0x000000090200720c */ /* 0x000fe20003f44070 */
[----:B------:R-:W-:Y:S02]  /*1f00*/  IMAD.MOV R14, RZ, RZ, -R14 ;  /* 0x000000ffff0e7224 */ /* 0x000fe400078e0a0e */
[----:B------:R-:W-:Y:S01]  /*1f10*/  VIADD R7, R8, 0x168 ;  /* 0x0000016808077836 */ /* 0x000fe20000000000 */
[----:B------:R0:W-:Y:S01]  /*1f20*/  STL [R1+0x30], R5 ;  /* 0x0000300501007387 */ /* 0x0001e20000100800 */
[----:B------:R-:W-:Y:S02]  /*1f30*/  IMAD R19, R2, R14, R19 ;  /* 0x0000000e02137224 */ /* 0x000fe400078e0213 */
[--C-:B------:R-:W-:Y:S01]  /*1f40*/  @!P5 IMAD.IADD R6, R6, 0x1, -R2.reuse ;  /* 0x000000010606d824 */ /* 0x100fe200078e0a02 */
[----:B------:R-:W-:Y:S01]  /*1f50*/  IABS R17, R7 ;  /* 0x0000000700117213 */ /* 0x000fe20000000000 */
[--C-:B------:R-:W-:Y:S01]  /*1f60*/  @!P6 IMAD.IADD R10, R10, 0x1, -R2.reuse ;  /* 0x000000010a0ae824 */ /* 0x100fe200078e0a02 */
[----:B------:R-:W-:Y:S01]  /*1f70*/  ISETP.GT.U32.AND P6, PT, R2, R19, PT ;  /* 0x000000130200720c */ /* 0x000fe20003fc4070 */
[----:B------:R-:W-:Y:S01]  /*1f80*/  VIADD R4, R8, 0x178 ;  /* 0x0000017808047836 */ /* 0x000fe20000000000 */
[----:B------:R-:W-:Y:S01]  /*1f90*/  ISETP.GT.U32.AND P5, PT, R2, R6, PT ;  /* 0x000000060200720c */ /* 0x000fe20003fa4070 */
[----:B------:R-:W-:-:S02]  /*1fa0*/  @!P2 IMAD.IADD R9, R9, 0x1, -R2 ;  /* 0x000000010909a824 */ /* 0x000fc400078e0a02 */
[----:B0-----:R-:W-:Y:S01]  /*1fb0*/  IMAD.MOV.U32 R5, RZ, RZ, R11 ;  /* 0x000000ffff057224 */ /* 0x001fe200078e000b */
[----:B------:R-:W-:Y:S01]  /*1fc0*/  IABS R18, R4 ;  /* 0x0000000400127213 */ /* 0x000fe20000000000 */
[----:B------:R-:W-:Y:S01]  /*1fd0*/  IMAD.HI.U32 R11, R0, R17, RZ ;  /* 0x00000011000b7227 */ /* 0x000fe200078e00ff */
[----:B------:R-:W-:-:S03]  /*1fe0*/  ISETP.GT.U32.AND P2, PT, R2, R9, PT ;  /* 0x000000090200720c */ /* 0x000fc60003f44070 */
[----:B------:R-:W-:Y:S02]  /*1ff0*/  IMAD.MOV R11, RZ, RZ, -R11 ;  /* 0x000000ffff0b7224 */ /* 0x000fe400078e0a0b */
[----:B------:R-:W-:Y:S01]  /*2000*/  @!P3 IMAD.MOV R5, RZ, RZ, -R5 ;  /* 0x000000ffff05b224 */ /* 0x000fe200078e0a05 */
[----:B------:R-:W-:Y:S01]  /*2010*/  ISETP.GE.AND P3, PT, R12, RZ, PT ;  /* 0x000000ff0c00720c */ /* 0x000fe20003f66270 */
[----:B------:R-:W-:Y:S02]  /*2020*/  VIADD R3, R8, 0x158 ;  /* 0x0000015808037836 */ /* 0x000fe40000000000 */
[----:B------:R-:W-:Y:S01]  /*2030*/  IMAD R17, R2, R11, R17 ;  /* 0x0000000b02117224 */ /* 0x000fe200078e0211 */
[----:B------:R0:W-:Y:S01]  /*2040*/  STL [R1+0x24], R5 ;  /* 0x0000240501007387 */ /* 0x0001e20000100800 */
[----:B------:R-:W-:Y:S01]  /*2050*/  IMAD.HI.U32 R13, R0, R18, RZ ;  /* 0x00000012000d7227 */ /* 0x000fe200078e00ff */
[----:B------:R-:W-:-:S03]  /*2060*/  IABS R14, R3 ;  /* 0x00000003000e7213 */ /* 0x000fc60000000000 */
[--C-:B------:R-:W-:Y:S02]  /*2070*/  @!P6 IMAD.IADD R19, R19, 0x1, -R2.reuse ;  /* 0x000000011313e824 */ /* 0x100fe400078e0a02 */
[----:B------:R-:W-:Y:S01]  /*2080*/  @!P5 IMAD.IADD R6, R6, 0x1, -R2 ;  /* 0x000000010606d824 */ /* 0x000fe200078e0a02 */
[C---:B------:R-:W-:Y:S01]  /*2090*/  ISETP.GT.U32.AND P5, PT, R2.reuse, R17, PT ;  /* 0x000000110200720c */ /* 0x040fe20003fa4070 */
[----:B------:R-:W-:Y:S01]  /*20a0*/  IMAD.MOV R13, RZ, RZ, -R13 ;  /* 0x000000ffff0d7224 */ /* 0x000fe200078e0a0d */
[----:B------:R-:W-:Y:S01]  /*20b0*/  ISETP.GT.U32.AND P6, PT, R2, R19, PT ;  /* 0x000000130200720c */ /* 0x000fe20003fc4070 */
[----:B0-----:R-:W-:Y:S02]  /*20c0*/  IMAD.MOV.U32 R5, RZ, RZ, R10 ;  /* 0x000000ffff057224 */ /* 0x001fe400078e000a */
[----:B------:R-:W-:-:S04]  /*20d0*/  IMAD.HI.U32 R10, R0, R14, RZ ;  /* 0x0000000e000a7227 */ /* 0x000fc800078e00ff */
[----:B------:R-:W-:Y:S01]  /*20e0*/  @!P4 IMAD.MOV R5, RZ, RZ, -R5 ;  /* 0x000000ffff05c224 */ /* 0x000fe200078e0a05 */
[----:B------:R-:W-:Y:S01]  /*20f0*/  ISETP.GE.AND P4, PT, R4, RZ, PT ;  /* 0x000000ff0400720c */ /* 0x000fe20003f86270 */
[----:B------:R-:W-:Y:S02]  /*2100*/  @!P2 IMAD.IADD R9, R9, 0x1, -R2 ;  /* 0x000000010909a824 */ /* 0x000fe400078e0a02 */
[----:B------:R-:W-:Y:S01]  /*2110*/  IMAD R18, R2, R13, R18 ;  /* 0x0000000d02127224 */ /* 0x000fe200078e0212 */
[----:B------:R0:W-:Y:S01]  /*2120*/  STL [R1+0x54], R5 ;  /* 0x0000540501007387 */ /* 0x0001e20000100800 */
[----:B------:R-:W-:Y:S02]  /*2130*/  VIADD R4, R8, 0x148 ;  /* 0x0000014808047836 */ /* 0x000fe40000000000 */
[----:B------:R-:W-:Y:S01]  /*2140*/  IMAD.MOV R10, RZ, RZ, -R10 ;  /* 0x000000ffff0a7224 */ /* 0x000fe200078e0a0a */
[----:B------:R-:W-:Y:S01]  /*2150*/  ISETP.GT.U32.AND P2, PT, R2, R18, PT ;  /* 0x000000120200720c */ /* 0x000fe20003f44070 */
[----:B------:R-:W-:-:S02]  /*2160*/  @!P5 IMAD.IADD R17, R17, 0x1, -R2 ;  /* 0x000000011111d824 */ /* 0x000fc400078e0a02 */
[C---:B------:R-:W-:Y:S02]  /*2170*/  IMAD R14, R2.reuse, R10, R14 ;  /* 0x0000000a020e7224 */ /* 0x040fe400078e020e */
[--C-:B------:R-:W-:Y:S01]  /*2180*/  @!P6 IMAD.IADD R19, R19, 0x1, -R2.reuse ;  /* 0x000000011313e824 */ /* 0x100fe200078e0a02 */
[----:B------:R-:W-:Y:S01]  /*2190*/  ISETP.GT.U32.AND P5, PT, R2, R17, PT ;  /* 0x000000110200720c */ /* 0x000fe20003fa4070 */
[----:B0-----:R-:W-:Y:S01]  /*21a0*/  IMAD.MOV.U32 R5, RZ, RZ, R9 ;  /* 0x000000ffff057224 */ /* 0x001fe200078e0009 */
[----:B------:R-:W-:Y:S01]  /*21b0*/  IABS R9, R4 ;  /* 0x0000000400097213 */ /* 0x000fe20000000000 */
[----:B------:R-:W-:Y:S01]  /*21c0*/  VIADD R11, R8, 0x138 ;  /* 0x00000138080b7836 */ /* 0x000fe20000000000 */
[----:B------:R-:W-:Y:S01]  /*21d0*/  ISETP.GT.U32.AND P6, PT, R2, R14, PT ;  /* 0x0000000e0200720c */ /* 0x000fe20003fc4070 */
[----:B------:R-:W-:Y:S02]  /*21e0*/  @!P0 IMAD.MOV R5, RZ, RZ, -R5 ;  /* 0x000000ffff058224 */ /* 0x000fe400078e0a05 */
[----:B------:R-:W-:Y:S01]  /*21f0*/  IMAD.MOV.U32 R10, RZ, RZ, R9 ;  /* 0x000000ffff0a7224 */ /* 0x000fe200078e0009 */
[----:B------:R-:W-:Y:S01]  /*2200*/  IABS R12, R11 ;  /* 0x0000000b000c7213 */ /* 0x000fe20000000000 */
[----:B------:R-:W-:Y:S01]  /*2210*/  @!P2 IMAD.IADD R18, R18, 0x1, -R2 ;  /* 0x000000011212a824 */ /* 0x000fe200078e0a02 */
[----:B------:R0:W-:Y:S01]  /*2220*/  STL [R1+0x78], R5 ;  /* 0x0000780501007387 */ /* 0x0001e20000100800 */
[----:B------:R-:W-:Y:S01]  /*2230*/  ISETP.GE.AND P2, PT, R7, RZ, PT ;  /* 0x000000ff0700720c */ /* 0x000fe20003f46270 */
[----:B------:R-:W-:-:S02]  /*2240*/  VIADD R7, R8, 0x128 ;  /* 0x0000012808077836 */ /* 0x000fc40000000000 */
[----:B------:R-:W-:Y:S01]  /*2250*/  ISETP.GT.U32.AND P0, PT, R2, R18, PT ;  /* 0x000000120200720c */ /* 0x000fe20003f04070 */
[--C-:B------:R-:W-:Y:S02]  /*2260*/  @!P5 IMAD.IADD R17, R17, 0x1, -R2.reuse ;  /* 0x000000011111d824 */ /* 0x100fe400078e0a02 */
[----:B------:R-:W-:Y:S01]  /*2270*/  @!P6 IMAD.IADD R14, R14, 0x1, -R2 ;  /* 0x000000010e0ee824 */ /* 0x000fe200078e0a02 */
[----:B------:R-:W-:Y:S01]  /*2280*/  IABS R16, R7 ;  /* 0x0000000700107213 */ /* 0x000fe20000000000 */
[----:B------:R-:W-:Y:S02]  /*2290*/  VIADD R9, R8, 0x108 ;  /* 0x0000010808097836 */ /* 0x000fe40000000000 */
[----:B0-----:R-:W-:Y:S01]  /*22a0*/  IMAD.MOV.U32 R5, RZ, RZ, R6 ;  /* 0x000000ffff057224 */ /* 0x001fe200078e0006 */
[----:B------:R-:W-:Y:S01]  /*22b0*/  ISETP.GT.U32.AND P6, PT, R2, R14, PT ;  /* 0x0000000e0200720c */ /* 0x000fe20003fc4070 */
[----:B------:R-:W-:Y:S01]  /*22c0*/  IMAD.HI.U32 R6, R0, R10, RZ ;  /* 0x0000000a00067227 */ /* 0x000fe200078e00ff */
[----:B------:R-:W-:-:S03]  /*22d0*/  IABS R15, R9 ;  /* 0x00000009000f7213 */ /* 0x000fc60000000000 */
[----:B------:R-:W-:Y:S02]  /*22e0*/  IMAD.MOV R6, RZ, RZ, -R6 ;  /* 0x000000ffff067224 */ /* 0x000fe400078e0a06 */
[----:B------:R-:W-:Y:S01]  /*22f0*/  @!P1 IMAD.MOV R5, RZ, RZ, -R5 ;  /* 0x000000ffff059224 */ /* 0x000fe200078e0a05 */
[----:B------:R-:W-:Y:S01]  /*2300*/  ISETP.GE.AND P1, PT, R3, RZ, PT ;  /* 0x000000ff0300720c */ /* 0x000fe20003f26270 */
[----:B------:R-:W-:Y:S02]  /*2310*/  IMAD R10, R2, R6, R10 ;  /* 0x00000006020a7224 */ /* 0x000fe400078e020a */
[----:B------:R-:W-:Y:S01]  /*2320*/  IMAD.HI.U32 R6, R0, R12, RZ ;  /* 0x0000000c00067227 */ /* 0x000fe200078e00ff */
[----:B------:R0:W-:Y:S02]  /*2330*/  STL [R1+0x7c], R5 ;  /* 0x00007c0501007387 */ /* 0x0001e40000100800 */
[----:B------:R-:W-:Y:S01]  /*2340*/  ISETP.GT.U32.AND P5, PT, R2, R10, PT ;  /* 0x0000000a0200720c */ /* 0x000fe20003fa4070 */
[----:B------:R-:W-:-:S02]  /*2350*/  VIADD R3, R8, 0x118 ;  /* 0x0000011808037836 */ /* 0x000fc40000000000 */
[----:B------:R-:W-:Y:S02]  /*2360*/  IMAD.MOV R6, RZ, RZ, -R6 ;  /* 0x000000ffff067224 */ /* 0x000fe400078e0a06 */
[----:B------:R-:W-:Y:S01]  /*2370*/  @!P0 IMAD.IADD R18, R18, 0x1, -R2 ;  /* 0x0000000112128824 */ /* 0x000fe200078e0a02 */
[----:B------:R-:W-:Y:S01]  /*2380*/  ISETP.GE.AND P0, PT, R4, RZ, PT ;  /* 0x000000ff0400720c */ /* 0x000fe20003f06270 */
[----:B------:R-:W-:Y:S01]  /*2390*/  IMAD R12, R2, R6, R12 ;  /* 0x00000006020c7224 */ /* 0x000fe200078e020c */
[----:B------:R-:W-:Y:S01]  /*23a0*/  IABS R4, R3 ;  /* 0x0000000300047213 */ /* 0x000fe20000000000 */
[----:B------:R-:W-:-:S04]  /*23b0*/  IMAD.HI.U32 R21, R0, R16, RZ ;  /* 0x0000001000157227 */ /* 0x000fc800078e00ff */
[----:B------:R-:W-:Y:S01]  /*23c0*/  @!P5 IMAD.IADD R10, R10, 0x1, -R2 ;  /* 0x000000010a0ad824 */ /* 0x000fe200078e0a02 */
[----:B------:R-:W-:Y:S01]  /*23d0*/  ISETP.GE.AND P5, PT, R11, RZ, PT ;  /* 0x000000ff0b00720c */ /* 0x000fe20003fa6270 */
[----:B0-----:R-:W-:Y:S02]  /*23e0*/  IMAD.MOV.U32 R5, RZ, RZ, R18 ;  /* 0x000000ffff057224 */ /* 0x001fe400078e0012 */
[----:B------:R-:W-:Y:S01]  /*23f0*/  @!P6 IMAD.IADD R14, R14, 0x1, -R2 ;  /* 0x000000010e0ee824 */ /* 0x000fe200078e0a02 */
[----:B------:R-:W-:Y:S01]  /*2400*/  ISETP.GT.U32.AND P6, PT, R2, R12, PT ;  /* 0x0000000c0200720c */ /* 0x000fe20003fc4070 */
[----:B------:R-:W-:-:S04]  /*2410*/  IMAD.HI.U32 R20, R0, R4, RZ ;  /* 0x0000000400147227 */ /* 0x000fc800078e00ff */
[----:B------:R-:W-:Y:S02]  /*2420*/  IMAD.MOV R21, RZ, RZ, -R21 ;  /* 0x000000ffff157224 */ /* 0x000fe400078e0a15 */
[----:B------:R-:W-:Y:S01]  /*2430*/  @!P3 IMAD.MOV R19, RZ, RZ, -R19 ;  /* 0x000000ffff13b224 */ /* 0x000fe200078e0a13 */
[----:B------:R-:W-:Y:S01]  /*2440*/  ISETP.GT.U32.AND P3, PT, R2, R10, PT ;  /* 0x0000000a0200720c */ /* 0x000fe20003f64070 */
[----:B------:R-:W-:Y:S02]  /*2450*/  @!P4 IMAD.MOV R5, RZ, RZ, -R5 ;  /* 0x000000ffff05c224 */ /* 0x000fe400078e0a05 */
[----:B------:R-:W-:Y:S01]  /*2460*/  IMAD.HI.U32 R11, R0, R15, RZ ;  /* 0x0000000f000b7227 */ /* 0x000fe200078e00ff */
[----:B------:R-:W-:Y:S03]  /*2470*/  STL [R1+0x58], R19 ;  /* 0x0000581301007387 */ /* 0x000fe60000100800 */
[----:B------:R-:W-:Y:S01]  /*2480*/  IMAD.MOV R20, RZ, RZ, -R20 ;  /* 0x000000ffff147224 */ /* 0x000fe200078e0a14 */
[----:B------:R0:W-:Y:S01]  /*2490*/  STL [R1+0x70], R5 ;  /* 0x0000700501007387 */ /* 0x0001e20000100800 */
[----:B------:R-:W-:-:S02]  /*24a0*/  IMAD R16, R2, R21, R16 ;  /* 0x0000001502107224 */ /* 0x000fc400078e0210 */
[----:B------:R-:W-:Y:S02]  /*24b0*/  IMAD.MOV R11, RZ, RZ, -R11 ;  /* 0x000000ffff0b7224 */ /* 0x000fe400078e0a0b */
[C---:B------:R-:W-:Y:S01]  /*24c0*/  IMAD R4, R2.reuse, R20, R4 ;  /* 0x0000001402047224 */ /* 0x040fe200078e0204 */
[C---:B------:R-:W-:Y:S01]  /*24d0*/  ISETP.GT.U32.AND P4, PT, R2.reuse, R16, PT ;  /* 0x000000100200720c */ /* 0x040fe20003f84070 */
[----:B------:R-:W-:Y:S02]  /*24e0*/  IMAD R15, R2, R11, R15 ;  /* 0x0000000b020f7224 */ /* 0x000fe400078e020f */
[----:B------:R-:W-:Y:S02]  /*24f0*/  @!P6 IMAD.IADD R12, R12, 0x1, -R2 ;  /* 0x000000010c0ce824 */ /* 0x000fe400078e0a02 */
[----:B0-----:R-:W-:Y:S02]  /*2500*/  IMAD.MOV.U32 R5, RZ, RZ, R14 ;  /* 0x000000ffff057224 */ /* 0x001fe400078e000e */
[--C-:B------:R-:W-:Y:S01]  /*2510*/  @!P3 IMAD.IADD R10, R10, 0x1, -R2.reuse ;  /* 0x000000010a0ab824 */ /* 0x100fe200078e0a02 */
[C---:B------:R-:W-:Y:S01]  /*2520*/  ISETP.GT.U32.AND P3, PT, R2.reuse, R15, PT ;  /* 0x0000000f0200720c */ /* 0x040fe20003f64070 */
[----:B------:R-:W-:Y:S01]  /*2530*/  @!P1 IMAD.MOV R5, RZ, RZ, -R5 ;  /* 0x000000ffff059224 */ /* 0x000fe200078e0a05 */
[C---:B------:R-:W-:Y:S01]  /*2540*/  ISETP.GT.U32.AND P1, PT, R2.reuse, R4, PT ;  /* 0x000000040200720c */ /* 0x040fe20003f24070 */
[----:B------:R-:W-:Y:S01]  /*2550*/  @!P2 IMAD.MOV R17, RZ, RZ, -R17 ;  /* 0x000000ffff11a224 */ /* 0x000fe200078e0a11 */
[----:B------:R-:W-:Y:S01]  /*2560*/  ISETP.GT.U32.AND P6, PT, R2, R12, PT ;  /* 0x0000000c0200720c */ /* 0x000fe20003fc4070 */
[C---:B------:R-:W-:Y:S01]  /*2570*/  VIADD R6, R8.reuse, 0xf8 ;  /* 0x000000f808067836 */ /* 0x040fe20000000000 */
[----:B------:R-:W-:Y:S01]  /*2580*/  ISETP.GE.AND P2, PT, R7, RZ, PT ;  /* 0x000000ff0700720c */ /* 0x000fe20003f46270 */
[----:B------:R-:W-:Y:S01]  /*2590*/  VIADD R7, R8, 0xe8 ;  /* 0x000000e808077836 */ /* 0x000fe20000000000 */
[----:B------:R-:W-:Y:S01]  /*25a0*/  STL [R1+0xbc], R17 ;  /* 0x0000bc1101007387 */ /* 0x000fe20000100800 */
[----:B------:R-:W-:Y:S01]  /*25b0*/  @!P4 IMAD.IADD R16, R16, 0x1, -R2 ;  /* 0x000000011010c824 */ /* 0x000fe200078e0a02 */
[----:B------:R-:W-:-:S02]  /*25c0*/  IABS R13, R6 ;  /* 0x00000006000d7213 */ /* 0x000fc40000000000 */
[----:B------:R-:W-:Y:S01]  /*25d0*/  IABS R11, R7 ;  /* 0x00000007000b7213 */ /* 0x000fe20000000000 */
[----:B------:R0:W-:Y:S01]  /*25e0*/  STL [R1+0xc0], R5 ;  /* 0x0000c00501007387 */ /* 0x0001e20000100800 */
[----:B------:R-:W-:Y:S01]  /*25f0*/  ISETP.GE.AND P4, PT, R9, RZ, PT ;  /* 0x000000ff0900720c */ /* 0x000fe20003f86270 */
[----:B------:R-:W-:Y:S01]  /*2600*/  @!P1 IMAD.IADD R4, R4, 0x1, -R2 ;  /* 0x0000000104049824 */ /* 0x000fe200078e0a02 */
[----:B------:R-:W-:Y:S01]  /*2610*/  ISETP.GT.U32.AND P1, PT, R2, R16, PT ;  /* 0x000000100200720c */ /* 0x000fe20003f24070 */
[----:B------:R-:W-:-:S04]  /*2620*/  IMAD.HI.U32 R14, R0, R13, RZ ;  /* 0x0000000d000e7227 */ /* 0x000fc800078e00ff */
[----:B------:R-:W-:Y:S02]  /*2630*/  @!P3 IMAD.IADD R15, R15, 0x1, -R2 ;  /* 0x000000010f0fb824 */ /* 0x000fe400078e0a02 */
[----:B0-----:R-:W-:Y:S02]  /*2640*/  IMAD.MOV.U32 R5, RZ, RZ, R10 ;  /* 0x000000ffff057224 */ /* 0x001fe400078e000a */
[----:B------:R-:W-:Y:S01]  /*2650*/  IMAD.MOV.U32 R9, RZ, RZ, R11 ;  /* 0x000000ffff097224 */ /* 0x000fe200078e000b */
[----:B------:R-:W-:Y:S01]  /*2660*/  ISETP.GT.U32.AND P3, PT, R2, R15, PT ;  /* 0x0000000f0200720c */ /* 0x000fe20003f64070 */
[----:B------:R-:W-:Y:S01]  /*2670*/  @!P6 IMAD.IADD R12, R12, 0x1, -R2 ;  /* 0x000000010c0ce824 */ /* 0x000fe200078e0a02 */
[----:B------:R-:W-:Y:S01]  /*2680*/  ISETP.GE.AND P6, PT, R3, RZ, PT ;  /* 0x000000ff0300720c */ /* 0x000fe20003fc6270 */
[----:B------:R-:W-:Y:S02]  /*2690*/  IMAD.MOV R14, RZ, RZ, -R14 ;  /* 0x000000ffff0e7224 */ /* 0x000fe400078e0a0e */
[----:B------:R-:W-:-:S02]  /*26a0*/  VIADD R3, R8, 0xd8 ;  /* 0x000000d808037836 */ /* 0x000fc40000000000 */
[----:B------:R-:W-:Y:S01]  /*26b0*/  @!P0 IMAD.MOV R5, RZ, RZ, -R5 ;  /* 0x000000ffff058224 */ /* 0x000fe200078e0a05 */
[----:B------:R-:W-:Y:S01]  /*26c0*/  ISETP.GT.U32.AND P0, PT, R2, R4, PT ;  /* 0x000000040200720c */ /* 0x000fe20003f04070 */
[----:B------:R-:W-:-:S03]  /*26d0*/  IMAD.HI.U32 R11, R0, R9, RZ ;  /* 0x00000009000b7227 */ /* 0x000fc600078e00ff */
[----:B------:R0:W-:Y:S01]  /*26e0*/  STL [R1+0x10c], R5 ;  /* 0x00010c0501007387 */ /* 0x0001e20000100800 */
[----:B------:R-:W-:Y:S01]  /*26f0*/  IMAD R13, R2, R14, R13 ;  /* 0x0000000e020d7224 */ /* 0x000fe200078e020d */
[----:B------:R-:W-:Y:S01]  /*2700*/  IABS R14, R3 ;  /* 0x00000003000e7213 */ /* 0x000fe20000000000 */
[----:B------:R-:W-:Y:S02]  /*2710*/  IMAD.MOV R11, RZ, RZ, -R11 ;  /* 0x000000ffff0b7224 */ /* 0x000fe400078e0a0b */
[----:B------:R-:W-:Y:S01]  /*2720*/  @!P1 IMAD.IADD R16, R16, 0x1, -R2 ;  /* 0x0000000110109824 */ /* 0x000fe200078e0a02 */
[----:B------:R-:W-:Y:S01]  /*2730*/  ISETP.GE.AND P1, PT, R6, RZ, PT ;  /* 0x000000ff0600720c */ /* 0x000fe20003f26270 */
[----:B------:R-:W-:Y:S02]  /*2740*/  IMAD R6, R2, R11, R9 ;  /* 0x0000000b02067224 */ /* 0x000fe400078e0209 */
[----:B------:R-:W-:-:S04]  /*2750*/  IMAD.HI.U32 R11, R0, R14, RZ ;  /* 0x0000000e000b7227 */ /* 0x000fc800078e00ff */
[----:B0-----:R-:W-:Y:S02]  /*2760*/  IMAD.MOV.U32 R5, RZ, RZ, R12 ;  /* 0x000000ffff057224 */ /* 0x001fe400078e000c */
[----:B------:R-:W-:Y:S02]  /*2770*/  VIADD R10, R8, 0xc8 ;  /* 0x000000c8080a7836 */ /* 0x000fe40000000000 */
[----:B------:R-:W-:Y:S01]  /*2780*/  @!P5 IMAD.MOV R5, RZ, RZ, -R5 ;  /* 0x000000ffff05d224 */ /* 0x000fe200078e0a05 */
[----:B------:R-:W-:Y:S01]  /*2790*/  ISETP.GT.U32.AND P5, PT, R2, R13, PT ;  /* 0x0000000d0200720c */ /* 0x000fe20003fa4070 */
[--C-:B------:R-:W-:Y:S01]  /*27a0*/  @!P0 IMAD.IADD R4, R4, 0x1, -R2.reuse ;  /* 0x0000000104048824 */ /* 0x100fe200078e0a02 */
[----:B------:R-:W-:Y:S01]  /*27b0*/  IABS R9, R10 ;  /* 0x0000000a00097213 */ /* 0x000fe20000000000 */
[----:B------:R-:W-:Y:S01]  /*27c0*/  @!P3 IMAD.IADD R15, R15, 0x1, -R2 ;  /* 0x000000010f0fb824 */ /* 0x000fe200078e0a02 */
[----:B------:R-:W-:Y:S01]  /*27d0*/  ISETP.GT.U32.AND P3, PT, R2, R6, PT ;  /* 0x000000060200720c */ /* 0x000fe20003f64070 */
[----:B------:R-:W-:Y:S01]  /*27e0*/  IMAD.MOV R11, RZ, RZ, -R11 ;  /* 0x000000ffff0b7224 */ /* 0x000fe200078e0a0b */
[----:B------:R0:W-:Y:S01]  /*27f0*/  STL [R1+0x114], R5 ;  /* 0x0001140501007387 */ /* 0x0001e20000100800 */
[----:B------:R-:W-:Y:S01]  /*2800*/  IMAD.HI.U32 R17, R0, R9, RZ ;  /* 0x0000000900117227 */ /* 0x000fe200078e00ff */
[----:B------:R-:W-:-:S03]  /*2810*/  ISETP.GE.AND P0, PT, R7, RZ, PT ;  /* 0x000000ff0700720c */ /* 0x000fc60003f06270 */
[----:B------:R-:W-:Y:S02]  /*2820*/  IMAD R14, R2, R11, R14 ;  /* 0x0000000b020e7224 */ /* 0x000fe400078e020e */
[----:B------:R-:W-:Y:S01]  /*2830*/  @!P5 IMAD.IADD R13, R13, 0x1, -R2 ;  /* 0x000000010d0dd824 */ /* 0x000fe200078e0a02 */
[----:B------:R-:W-:Y:S01]  /*2840*/  ISETP.GE.AND P5, PT, R3, RZ, PT ;  /* 0x000000ff0300720c */ /* 0x000fe20003fa6270 */
[----:B------:R-:W-:Y:S02]  /*2850*/  IMAD.MOV R17, RZ, RZ, -R17 ;  /* 0x000000ffff117224 */ /* 0x000fe400078e0a11 */
[----:B0-----:R-:W-:Y:S02]  /*2860*/  IMAD.MOV.U32 R5, RZ, RZ, R16 ;  /* 0x000000ffff057224 */ /* 0x001fe400078e0010 */
[----:B------:R-:W-:Y:S02]  /*2870*/  IMAD.MOV.U32 R16, RZ, RZ, R4 ;  /* 0x000000ffff107224 */ /* 0x000fe400078e0004 */
[----:B------:R-:W-:-:S02]  /*2880*/  @!P2 IMAD.MOV R5, RZ, RZ, -R5 ;  /* 0x000000ffff05a224 */ /* 0x000fc400078e0a05 */
[----:B------:R-:W-:Y:S01]  /*2890*/  @!P6 IMAD.MOV R16, RZ, RZ, -R16 ;  /* 0x000000ffff10e224 */ /* 0x000fe200078e0a10 */
[----:B------:R-:W-:Y:S01]  /*28a0*/  ISETP.GT.U32.AND P6, PT, R2, R14, PT ;  /* 0x0000000e0200720c */ /* 0x000fe20003fc4070 */
[----:B------:R-:W-:Y:S01]  /*28b0*/  VIADD R7, R8, 0xb8 ;  /* 0x000000b808077836 */ /* 0x000fe20000000000 */
[----:B------:R0:W-:Y:S01]  /*28c0*/  STL [R1+0x110], R5 ;  /* 0x0001100501007387 */ /* 0x0001e20000100800 */
[----:B------:R-:W-:Y:S01]  /*28d0*/  @!P3 IMAD.IADD R6, R6, 0x1, -R2 ;  /* 0x000000010606b824 */ /* 0x000fe200078e0a02 */
[C---:B------:R-:W-:Y:S01]  /*28e0*/  ISETP.GT.U32.AND P3, PT, R2.reuse, R13, PT ;  /* 0x0000000d0200720c */ /* 0x040fe20003f64070 */
[----:B------:R-:W-:Y:S01]  /*28f0*/  IMAD R9, R2, R17, R9 ;  /* 0x0000001102097224 */ /* 0x000fe200078e0209 */
[----:B------:R-:W-:Y:S01]  /*2900*/  IABS R12, R7 ;  /* 0x00000007000c7213 */ /* 0x000fe20000000000 */
[----:B------:R-:W-:Y:S01]  /*2910*/  VIADD R3, R8, 0xa8 ;  /* 0x000000a808037836 */ /* 0x000fe20000000000 */
[----:B------:R-:W-:Y:S01]  /*2920*/  ISETP.GT.U32.AND P2, PT, R2, R6, PT ;  /* 0x000000060200720c */ /* 0x000fe20003f44070 */
[----:B------:R1:W-:Y:S02]  /*2930*/  STL [R1+0xe8], R16 ;  /* 0x0000e81001007387 */ /* 0x0003e40000100800 */
[----:B------:R-:W-:Y:S01]  /*2940*/  IMAD.HI.U32 R4, R0, R12, RZ ;  /* 0x0000000c00047227 */ /* 0x000fe200078e00ff */
[----:B------:R-:W-:-:S03]  /*2950*/  IABS R11, R3 ;  /* 0x00000003000b7213 */ /* 0x000fc60000000000 */
[----:B0-----:R-:W-:Y:S02]  /*2960*/  IMAD.MOV.U32 R5, RZ, RZ, R15 ;  /* 0x000000ffff057224 */ /* 0x001fe400078e000f */
[----:B------:R-:W-:Y:S02]  /*2970*/  @!P6 IMAD.IADD R14, R14, 0x1, -R2 ;  /* 0x000000010e0ee824 */ /* 0x000fe400078e0a02 */
[----:B------:R-:W-:Y:S01]  /*2980*/  @!P4 IMAD.MOV R5, RZ, RZ, -R5 ;  /* 0x000000ffff05c224 */ /* 0x000fe200078e0a05 */
[----:B------:R-:W-:Y:S01]  /*2990*/  ISETP.GT.U32.AND P4, PT, R2, R9, PT ;  /* 0x000000090200720c */ /* 0x000fe20003f84070 */
[----:B------:R-:W-:Y:S01]  /*29a0*/  IMAD.HI.U32 R15, R0, R11, RZ ;  /* 0x0000000b000f7227 */ /* 0x000fe200078e00ff */
[----:B------:R-:W-:Y:S02]  /*29b0*/  ISETP.GT.U32.AND P6, PT, R2, R14, PT ;  /* 0x0000000e0200720c */ /* 0x000fe40003fc4070 */
[----:B------:R0:W-:Y:S01]  /*29c0*/  STL [R1+0xec], R5 ;  /* 0x0000ec0501007387 */ /* 0x0001e20000100800 */
[----:B------:R-:W-:-:S02]  /*29d0*/  IMAD.MOV R4, RZ, RZ, -R4 ;  /* 0x000000ffff047224 */ /* 0x000fc400078e0a04 */
[----:B------:R-:W-:Y:S01]  /*29e0*/  @!P3 IMAD.IADD R13, R13, 0x1, -R2 ;  /* 0x000000010d0db824 */ /* 0x000fe200078e0a02 */
[----:B------:R-:W-:Y:S01]  /*29f0*/  ISETP.GE.AND P3, PT, R10, RZ, PT ;  /* 0x000000ff0a00720c */ /* 0x000fe20003f66270 */
[----:B------:R-:W-:Y:S02]  /*2a00*/  IMAD.MOV R10, RZ, RZ, -R15 ;  /* 0x000000ffff0a7224 */ /* 0x000fe400078e0a0f */
[C---:B------:R-:W-:Y:S02]  /*2a10*/  IMAD R12, R2.reuse, R4, R12 ;  /* 0x00000004020c7224 */ /* 0x040fe400078e020c */
[----:B-1----:R-:W-:Y:S02]  /*2a20*/  IMAD.MOV.U32 R16, RZ, RZ, R13 ;  /* 0x000000ffff107224 */ /* 0x002fe400078e000d */
[----:B------:R-:W-:Y:S02]  /*2a30*/  @!P4 IMAD.IADD R9, R9, 0x1, -R2 ;  /* 0x000000010909c824 */ /* 0x000fe400078e0a02 */
[----:B------:R-:W-:-:S02]  /*2a40*/  IMAD R11, R2, R10, R11 ;  /* 0x0000000a020b7224 */ /* 0x000fc400078e020b */
[----:B------:R-:W-:Y:S01]  /*2a50*/  @!P1 IMAD.MOV R16, RZ, RZ, -R16 ;  /* 0x000000ffff109224 */ /* 0x000fe200078e0a10 */
[----:B------:R-:W-:Y:S01]  /*2a60*/  ISETP.GT.U32.AND P1, PT, R2, R12, PT ;  /* 0x0000000c0200720c */ /* 0x000fe20003f24070 */
[--C-:B------:R-:W-:Y:S01]  /*2a70*/  @!P2 IMAD.IADD R6, R6, 0x1, -R2.reuse ;  /* 0x000000010606a824 */ /* 0x100fe200078e0a02 */
[----:B------:R-:W-:Y:S01]  /*2a80*/  ISETP.GT.U32.AND P4, PT, R2, R9, PT ;  /* 0x000000090200720c */ /* 0x000fe20003f84070 */
[----:B------:R-:W-:Y:S01]  /*2a90*/  @!P6 IMAD.IADD R14, R14, 0x1, -R2 ;  /* 0x000000010e0ee824 */ /* 0x000fe200078e0a02 */
[----:B------:R-:W-:Y:S01]  /*2aa0*/  ISETP.GT.U32.AND P6, PT, R2, R11, PT ;  /* 0x0000000b0200720c */ /* 0x000fe20003fc4070 */
[C---:B------:R-:W-:Y:S01]  /*2ab0*/  VIADD R4, R8.reuse, 0x98 ;  /* 0x0000009808047836 */ /* 0x040fe20000000000 */
[----:B------:R-:W-:Y:S01]  /*2ac0*/  ISETP.GE.AND P2, PT, R7, RZ, PT ;  /* 0x000000ff0700720c */ /* 0x000fe20003f46270 */
[----:B0-----:R-:W-:Y:S01]  /*2ad0*/  IMAD.MOV.U32 R5, RZ, RZ, R6 ;  /* 0x000000ffff057224 */ /* 0x001fe200078e0006 */
[----:B------:R0:W-:Y:S01]  /*2ae0*/  STL [R1+0x104], R16 ;  /* 0x0001041001007387 */ /* 0x0001e20000100800 */
[C---:B------:R-:W-:Y:S01]  /*2af0*/  VIADD R7, R8.reuse, 0x88 ;  /* 0x0000008808077836 */ /* 0x040fe20000000000 */
[----:B------:R-:W-:Y:S01]  /*2b00*/  IABS R10, R4 ;  /* 0x00000004000a7213 */ /* 0x000fe20000000000 */
[----:B------:R-:W-:Y:S01]  /*2b10*/  @!P0 IMAD.MOV R5, RZ, RZ, -R5 ;  /* 0x000000ffff058224 */ /* 0x000fe200078e0a05 */
[----:B------:R-:W-:Y:S01]  /*2b20*/  ISETP.GE.AND P0, PT, R3, RZ, PT ;  /* 0x000000ff0300720c */ /* 0x000fe20003f06270 */
[----:B------:R-:W-:Y:S01]  /*2b30*/  VIADD R3, R8, 0x78 ;  /* 0x0000007808037836 */ /* 0x000fe20000000000 */
[----:B------:R-:W-:Y:S01]  /*2b40*/  IABS R15, R7 ;  /* 0x00000007000f7213 */ /* 0x000fe20000000000 */
[----:B------:R-:W-:Y:S01]  /*2b50*/  @!P1 IMAD.IADD R12, R12, 0x1, -R2 ;  /* 0x000000010c0c9824 */ /* 0x000fe200078e0a02 */
[----:B------:R1:W-:Y:S01]  /*2b60*/  STL [R1+0x108], R5 ;  /* 0x0001080501007387 */ /* 0x0003e20000100800 */
[----:B------:R-:W-:-:S03]  /*2b70*/  IMAD.HI.U32 R13, R0, R10, RZ ;  /* 0x0000000a000d7227 */ /* 0x000fc600078e00ff */
[----:B------:R-:W-:Y:S01]  /*2b80*/  ISETP.GT.U32.AND P1, PT, R2, R12, PT ;  /* 0x0000000c0200720c */ /* 0x000fe20003f24070 */
[--C-:B------:R-:W-:Y:S01]  /*2b90*/  @!P4 IMAD.IADD R9, R9, 0x1, -R2.reuse ;  /* 0x000000010909c824 */ /* 0x100fe200078e0a02 */
[----:B------:R-:W-:Y:S01]  /*2ba0*/  ISETP.GE.AND P4, PT, R4, RZ, PT ;  /* 0x000000ff0400720c */ /* 0x000fe20003f86270 */
[----:B------:R-:W-:Y:S01]  /*2bb0*/  @!P6 IMAD.IADD R11, R11, 0x1, -R2 ;  /* 0x000000010b0be824 */ /* 0x000fe200078e0a02 */
[----:B------:R-:W-:Y:S01]  /*2bc0*/  IABS R4, R3 ;  /* 0x0000000300047213 */ /* 0x000fe20000000000 */
[----:B------:R-:W-:-:S03]  /*2bd0*/  IMAD.HI.U32 R6, R0, R15, RZ ;  /* 0x0000000f00067227 */ /* 0x000fc600078e00ff */
[C---:B------:R-:W-:Y:S01]  /*2be0*/  ISETP.GT.U32.AND P6, PT, R2.reuse, R11, PT ;  /* 0x0000000b0200720c */ /* 0x040fe20003fc4070 */
[----:B------:R-:W-:Y:S02]  /*2bf0*/  IMAD.MOV R13, RZ, RZ, -R13 ;  /* 0x000000ffff0d7224 */ /* 0x000fe400078e0a0d */
[----:B0-----:R-:W-:Y:S02]  /*2c00*/  IMAD.MOV.U32 R16, RZ, RZ, R14 ;  /* 0x000000ffff107224 */ /* 0x001fe400078e000e */
[----:B------:R-:W-:Y:S02]  /*2c10*/  IMAD.MOV R6, RZ, RZ, -R6 ;  /* 0x000000ffff067224 */ /* 0x000fe400078e0a06 */
[----:B------:R-:W-:Y:S02]  /*2c20*/  IMAD R10, R2, R13, R10 ;  /* 0x0000000d020a7224 */ /* 0x000fe400078e020a */
[----:B------:R-:W-:-:S04]  /*2c30*/  IMAD.HI.U32 R14, R0, R4, RZ ;  /* 0x00000004000e7227 */ /* 0x000fc800078e00ff */
[C---:B------:R-:W-:Y:S02]  /*2c40*/  IMAD R15, R2.reuse, R6, R15 ;  /* 0x00000006020f7224 */ /* 0x040fe400078e020f */
[----:B------:R-:W-:Y:S01]  /*2c50*/  @!P5 IMAD.MOV R16, RZ, RZ, -R16 ;  /* 0x000000ffff10d224 */ /* 0x000fe200078e0a10 */
[----:B------:R-:W-:Y:S01]  /*2c60*/  ISETP.GT.U32.AND P5, PT, R2, R10, PT ;  /* 0x0000000a0200720c */ /* 0x000fe20003fa4070 */
[----:B------:R-:W-:Y:S02]  /*2c70*/  IMAD.MOV R14, RZ, RZ, -R14 ;  /* 0x000000ffff0e7224 */ /* 0x000fe400078e0a0e */
[----:B------:R-:W-:Y:S01]  /*2c80*/  @!P1 IMAD.IADD R12, R12, 0x1, -R2 ;  /* 0x000000010c0c9824 */ /* 0x000fe200078e0a02 */
[C---:B------:R-:W-:Y:S01]  /*2c90*/  ISETP.GT.U32.AND P1, PT, R2.reuse, R15, PT ;  /* 0x0000000f0200720c */ /* 0x040fe20003f24070 */
[----:B------:R-:W-:Y:S01]  /*2ca0*/  IMAD R4, R2, R14, R4 ;  /* 0x0000000e02047224 */ /* 0x000fe200078e0204 */
[----:B------:R0:W-:Y:S01]  /*2cb0*/  STL [R1+0xfc], R16 ;  /* 0x0000fc1001007387 */ /* 0x0001e20000100800 */
[----:B------:R-:W-:-:S02]  /*2cc0*/  VIADD R13, R8, 0x68 ;  /* 0x00000068080d7836 */ /* 0x000fc40000000000 */
[----:B-1----:R-:W-:Y:S02]  /*2cd0*/  IMAD.MOV.U32 R5, RZ, RZ, R9 ;  /* 0x000000ffff057224 */ /* 0x002fe400078e0009 */
[--C-:B------:R-:W-:Y:S01]  /*2ce0*/  @!P6 IMAD.IADD R11, R11, 0x1, -R2.reuse ;  /* 0x000000010b0be824 */ /* 0x100fe200078e0a02 */
[----:B------:R-:W-:Y:S01]  /*2cf0*/  ISETP.GT.U32.AND P6, PT, R2, R4, PT ;  /* 0x000000040200720c */ /* 0x000fe20003fc4070 */
[----:B------:R-:W-:Y:S01]  /*2d00*/  @!P3 IMAD.MOV R5, RZ, RZ, -R5 ;  /* 0x000000ffff05b224 */ /* 0x000fe200078e0a05 */
[----:B------:R-:W-:Y:S01]  /*2d10*/  IABS R6, R13 ;  /* 0x0000000d00067213 */ /* 0x000fe20000000000 */
[----:B------:R-:W-:Y:S01]  /*2d20*/  @!P5 IMAD.IADD R10, R10, 0x1, -R2 ;  /* 0x000000010a0ad824 */ /* 0x000fe200078e0a02 */
[----:B------:R-:W-:Y:S01]  /*2d30*/  ISETP.GE.AND P3, PT, R7, RZ, PT ;  /* 0x000000ff0700720c */ /* 0x000fe20003f66270 */
[----:B------:R-:W-:Y:S01]  /*2d40*/  VIADD R7, R8, 0x58 ;  /* 0x0000005808077836 */ /* 0x000fe20000000000 */
[----:B------:R1:W-:Y:S01]  /*2d50*/  STL [R1+0x100], R5 ;  /* 0x0001000501007387 */ /* 0x0003e20000100800 */
[----:B0-----:R-:W-:Y:S01]  /*2d60*/  IMAD.HI.U32 R16, R0, R6, RZ ;  /* 0x0000000600107227 */ /* 0x001fe200078e00ff */
[----:B------:R-:W-:-:S02]  /*2d70*/  ISETP.GT.U32.AND P5, PT, R2, R10, PT ;  /* 0x0000000a0200720c */ /* 0x000fc40003fa4070 */
[----:B------:R-:W-:Y:S01]  /*2d80*/  IABS R14, R7 ;  /* 0x00000007000e7213 */ /* 0x000fe20000000000 */
[----:B------:R-:W-:Y:S01]  /*2d90*/  @!P1 IMAD.IADD R15, R15, 0x1, -R2 ;  /* 0x000000010f0f9824 */ /* 0x000fe200078e0a02 */
[----:B------:R-:W-:Y:S01]  /*2da0*/  ISETP.GE.AND P1, PT, R3, RZ, PT ;  /* 0x000000ff0300720c */ /* 0x000fe20003f26270 */
[----:B------:R-:W-:Y:S02]  /*2db0*/  IMAD.MOV R16, RZ, RZ, -R16 ;  /* 0x000000ffff107224 */ /* 0x000fe400078e0a10 */
[----:B------:R-:W-:Y:S01]  /*2dc0*/  @!P6 IMAD.IADD R4, R4, 0x1, -R2 ;  /* 0x000000010404e824 */ /* 0x000fe200078e0a02 */
[C---:B------:R-:W-:Y:S01]  /*2dd0*/  ISETP.GT.U32.AND P6, PT, R2.reuse, R15, PT ;  /* 0x0000000f0200720c */ /* 0x040fe20003fc4070 */
[----:B------:R-:W-:Y:S02]  /*2de0*/  IMAD R6, R2, R16, R6 ;  /* 0x0000001002067224 */ /* 0x000fe400078e0206 */
[----:B------:R-:W-:-:S04]  /*2df0*/  IMAD.HI.U32 R16, R0, R14, RZ ;  /* 0x0000000e00107227 */ /* 0x000fc800078e00ff */
[----:B------:R-:W-:Y:S02]  /*2e00*/  VIADD R9, R8, 0x48 ;  /* 0x0000004808097836 */ /* 0x000fe40000000000 */
[----:B------:R-:W-:Y:S02]  /*2e10*/  IMAD.MOV R16, RZ, RZ, -R16 ;  /* 0x000000ffff107224 */ /* 0x000fe400078e0a10 */
[----:B-1----:R-:W-:Y:S01]  /*2e20*/  IMAD.MOV.U32 R5, RZ, RZ, R12 ;  /* 0x000000ffff057224 */ /* 0x002fe200078e000c */
[----:B------:R-:W-:Y:S01]  /*2e30*/  IABS R17, R9 ;  /* 0x0000000900117213 */ /* 0x000fe20000000000 */
[----:B------:R-:W-:Y:S01]  /*2e40*/  @!P0 IMAD.MOV R11, RZ, RZ, -R11 ;  /* 0x000000ffff0b8224 */ /* 0x000fe200078e0a0b */
[----:B------:R-:W-:Y:S01]  /*2e50*/  ISETP.GE.AND P0, PT, R13, RZ, PT ;  /* 0x000000ff0d00720c */ /* 0x000fe20003f06270 */
[----:B------:R-:W-:Y:S01]  /*2e60*/  @!P5 IMAD.IADD R10, R10, 0x1, -R2 ;  /* 0x000000010a0ad824 */ /* 0x000fe200078e0a02 */
[C---:B------:R-:W-:Y:S01]  /*2e70*/  ISETP.GT.U32.AND P5, PT, R2.reuse, R6, PT ;  /* 0x000000060200720c */ /* 0x040fe20003fa4070 */
[----:B------:R-:W-:-:S02]  /*2e80*/  IMAD R13, R2, R16, R14 ;  /* 0x00000010020d7224 */ /* 0x000fc400078e020e */
[----:B------:R-:W-:Y:S01]  /*2e90*/  @!P2 IMAD.MOV R5, RZ, RZ, -R5 ;  /* 0x000000ffff05a224 */ /* 0x000fe200078e0a05 */
[C---:B------:R-:W-:Y:S01]  /*2ea0*/  ISETP.GT.U32.AND P2, PT, R2.reuse, R4, PT ;  /* 0x000000040200720c */ /* 0x040fe20003f44070 */
[----:B------:R-:W-:Y:S01]  /*2eb0*/  @!P6 IMAD.IADD R15, R15, 0x1, -R2 ;  /* 0x000000010f0fe824 */ /* 0x000fe200078e0a02 */
[----:B------:R-:W-:Y:S01]  /*2ec0*/  ISETP.GT.U32.AND P6, PT, R2, R13, PT ;  /* 0x0000000d0200720c */ /* 0x000fe20003fc4070 */
[----:B------:R-:W-:Y:S01]  /*2ed0*/  IMAD.MOV.U32 R3, RZ, RZ, R17 ;  /* 0x000000ffff037224 */ /* 0x000fe200078e0011 */
[----:B------:R0:W-:Y:S01]  /*2ee0*/  STL [R1+0xf0], R5 ;  /* 0x0000f00501007387 */ /* 0x0001e20000100800 */
[----:B------:R-:W-:Y:S02]  /*2ef0*/  IMAD.MOV.U32 R20, RZ, RZ, R15 ;  /* 0x000000ffff147224 */ /* 0x000fe400078e000f */
[----:B------:R-:W-:Y:S01]  /*2f00*/  IMAD.HI.U32 R12, R0, R3, RZ ;  /* 0x00000003000c7227 */ /* 0x000fe200078e00ff */
[----:B------:R1:W-:Y:S03]  /*2f10*/  STL [R1+0xf8], R11 ;  /* 0x0000f80b01007387 */ /* 0x0003e60000100800 */
[----:B------:R-:W-:-:S02]  /*2f20*/  IMAD.MOV R12, RZ, RZ, -R12 ;  /* 0x000000ffff0c7224 */ /* 0x000fc400078e0a0c */
[----:B------:R-:W-:Y:S02]  /*2f30*/  @!P5 IMAD.IADD R6, R6, 0x1, -R2 ;  /* 0x000000010606d824 */ /* 0x000fe400078e0a02 */
[----:B0-----:R-:W-:Y:S02]  /*2f40*/  IMAD.MOV.U32 R5, RZ, RZ, R10 ;  /* 0x000000ffff057224 */ /* 0x001fe400078e000a */
[C---:B------:R-:W-:Y:S01]  /*2f50*/  IMAD R3, R2.reuse, R12, R3 ;  /* 0x0000000c02037224 */ /* 0x040fe200078e0203 */
[----:B------:R-:W-:Y:S01]  /*2f60*/  ISETP.GT.U32.AND P5, PT, R2, R6, PT ;  /* 0x000000060200720c */ /* 0x000fe20003fa4070 */
[----:B------:R-:W-:Y:S01]  /*2f70*/  @!P4 IMAD.MOV R5, RZ, RZ, -R5 ;  /* 0x000000ffff05c224 */ /* 0x000fe200078e0a05 */
[----:B------:R-:W-:Y:S01]  /*2f80*/  ISETP.GE.AND P4, PT, R7, RZ, PT ;  /* 0x000000ff0700720c */ /* 0x000fe20003f86270 */
[----:B------:R-:W-:Y:S02]  /*2f90*/  VIADD R7, R8, 0x38 ;  /* 0x0000003808077836 */ /* 0x000fe40000000000 */
[--C-:B------:R-:W-:Y:S01]  /*2fa0*/  @!P6 IMAD.IADD R13, R13, 0x1, -R2.reuse ;  /* 0x000000010d0de824 */ /* 0x100fe200078e0a02 */
[----:B------:R-:W-:Y:S01]  /*2fb0*/  STL [R1+0xf4], R5 ;  /* 0x0000f40501007387 */ /* 0x000fe20000100800 */
[----:B------:R-:W-:Y:S01]  /*2fc0*/  @!P2 IMAD.IADD R4, R4, 0x1, -R2 ;  /* 0x000000010404a824 */ /* 0x000fe200078e0a02 */
[----:B------:R-:W-:Y:S01]  /*2fd0*/  IABS R12, R7 ;  /* 0x00000007000c7213 */ /* 0x000fe20000000000 */
[----:B-1----:R-:W-:Y:S01]  /*2fe0*/  VIADD R11, R8, 0x18 ;  /* 0x00000018080b7836 */ /* 0x002fe20000000000 */
[----:B------:R-:W-:Y:S01]  /*2ff0*/  ISETP.GT.U32.AND P6, PT, R2, R13, PT ;  /* 0x0000000d0200720c */ /* 0x000fe20003fc4070 */
[----:B------:R-:W-:Y:S01]  /*3000*/  @!P3 IMAD.MOV R20, RZ, RZ, -R20 ;  /* 0x000000ffff14b224 */ /* 0x000fe200078e0a14 */
[----:B------:R-:W-:Y:S01]  /*3010*/  ISETP.GE.AND P2, PT, R9, RZ, PT ;  /* 0x000000ff0900720c */ /* 0x000fe20003f46270 */
[----:B------:R-:W-:Y:S01]  /*3020*/  IMAD.HI.U32 R16, R0, R12, RZ ;  /* 0x0000000c00107227 */ /* 0x000fe200078e00ff */
[----:B------:R-:W-:Y:S01]  /*3030*/  IABS R14, R11 ;  /* 0x0000000b000e7213 */ /* 0x000fe20000000000 */
[----:B------:R-:W-:Y:S02]  /*3040*/  STL [R1+0xbf8], R29 ;  /* 0x000bf81d01007387 */ /* 0x000fe40000100800 */
[----:B------:R-:W-:-:S02]  /*3050*/  IMAD.MOV R16, RZ, RZ, -R16 ;  /* 0x000000ffff107224 */ /* 0x000fc400078e0a10 */
[C---:B------:R-:W-:Y:S01]  /*3060*/  VIADD R9, R8.reuse, 0x28 ;  /* 0x0000002808097836 */ /* 0x040fe20000000000 */
[----:B------:R0:W-:Y:S01]  /*3070*/  STL [R1+0xd8], R20 ;  /* 0x0000d81401007387 */ /* 0x0001e20000100800 */
[----:B------:R-:W-:Y:S02]  /*3080*/  VIADD R8, R8, 0x8 ;  /* 0x0000000808087836 */ /* 0x000fe40000000000 */
[----:B------:R-:W-:Y:S01]  /*3090*/  @!P5 IMAD.IADD R6, R6, 0x1, -R2 ;  /* 0x000000010606d824 */ /* 0x000fe200078e0a02 */
[C---:B------:R-:W-:Y:S01]  /*30a0*/  ISETP.GT.U32.AND P5, PT, R2.reuse, R3, PT ;  /* 0x000000030200720c */ /* 0x040fe20003fa4070 */
[----:B------:R-:W-:Y:S01]  /*30b0*/  IMAD R12, R2, R16, R12 ;  /* 0x00000010020c7224 */ /* 0x000fe200078e020c */
[----:B------:R-:W-:Y:S01]  /*30c0*/  IABS R10, R8 ;  /* 0x00000008000a7213 */ /* 0x000fe20000000000 */
[----:B------:R-:W-:Y:S01]  /*30d0*/  @!P6 IMAD.IADD R13, R13, 0x1, -R2 ;  /* 0x000000010d0de824 */ /* 0x000fe200078e0a02 */
[----:B------:R-:W-:Y:S01]  /*30e0*/  IABS R17, R9 ;  /* 0x0000000900117213 */ /* 0x000fe20000000000 */
[----:B------:R-:W-:Y:S01]  /*30f0*/  IMAD.HI.U32 R19, R0, R14, RZ ;  /* 0x0000000e00137227 */ /* 0x000fe200078e00ff */
[----:B------:R-:W-:-:S02]  /*3100*/  ISETP.GT.U32.AND P6, PT, R2, R12, PT ;  /* 0x0000000c0200720c */ /* 0x000fc40003fc4070 */
[----:B0-----:R-:W-:Y:S01]  /*3110*/  LOP3.LUT R20, R25, 0x160, RZ, 0xfc, !PT ;  /* 0x0000016019147812 */ /* 0x001fe200078efcff */
[----:B------:R-:W-:-:S04]  /*3120*/  IMAD.HI.U32 R18, R0, R10, RZ ;  /* 0x0000000a00127227 */ /* 0x000fc800078e00ff */
[----:B------:R-:W-:Y:S02]  /*3130*/  IMAD.MOV R18, RZ, RZ, -R18 ;  /* 0x000000ffff127224 */ /* 0x000fe400078e0a12 */
[----:B------:R-:W-:-:S04]  /*3140*/  IMAD.HI.U32 R16, R0, R17, RZ ;  /* 0x0000001100107227 */ /* 0x000fc800078e00ff */
[----:B------:R-:W-:Y:S02]  /*3150*/  IMAD.MOV R19, RZ, RZ, -R19 ;  /* 0x000000ffff137224 */ /* 0x000fe400078e0a13 */
[----:B------:R-:W-:Y:S01]  /*3160*/  @!P5 IMAD.IADD R3, R3, 0x1, -R2 ;  /* 0x000000010303d824 */ /* 0x000fe200078e0a02 */
[----:B------:R-:W-:Y:S01]  /*3170*/  ISETP.GE.AND P5, PT, R7, RZ, PT ;  /* 0x000000ff0700720c */ /* 0x000fe20003fa6270 */
[----:B------:R-:W-:Y:S01]  /*3180*/  IMAD.MOV.U32 R5, RZ, RZ, R4 ;  /* 0x000000ffff057224 */ /* 0x000fe200078e0004 */
[----:B------:R-:W-:Y:S01]  /*3190*/  LOP3.LUT R7, R25, 0x1f0, RZ, 0xfc, !PT ;  /* 0x000001f019077812 */ /* 0x000fe200078efcff */
[C---:B------:R-:W-:Y:S02]  /*31a0*/  IMAD R10, R2.reuse, R18, R10 ;  /* 0x00000012020a7224 */ /* 0x040fe400078e020a */
[----:B------:R-:W-:Y:S01]  /*31b0*/  IMAD.MOV R16, RZ, RZ, -R16 ;  /* 0x000000ffff107224 */ /* 0x000fe200078e0a10 */
[----:B------:R-:W-:Y:S01]  /*31c0*/  IABS R15, R7 ;  /* 0x00000007000f7213 */ /* 0x000fe20000000000 */
[----:B------:R-:W-:-:S02]  /*31d0*/  IMAD R14, R2, R19, R14 ;  /* 0x00000013020e7224 */ /* 0x000fc400078e020e */
[----:B------:R-:W-:Y:S01]  /*31e0*/  @!P6 IMAD.IADD R12, R12, 0x1, -R2 ;  /* 0x000000010c0ce824 */ /* 0x000fe200078e0a02 */
[C---:B------:R-:W-:Y:S01]  /*31f0*/  ISETP.GT.U32.AND P6, PT, R2.reuse, R3, PT ;  /* 0x000000030200720c */ /* 0x040fe20003fc4070 */
[----:B------:R-:W-:Y:S02]  /*3200*/  IMAD.MOV.U32 R18, RZ, RZ, R6 ;  /* 0x000000ffff127224 */ /* 0x000fe400078e0006 */
[----:B------:R-:W-:Y:S01]  /*3210*/  @!P1 IMAD.MOV R5, RZ, RZ, -R5 ;  /* 0x000000ffff059224 */ /* 0x000fe200078e0a05 */
[C---:B------:R-:W-:Y:S01]  /*3220*/  ISETP.GT.U32.AND P1, PT, R2.reuse, R12, PT ;  /* 0x0000000c0200720c */ /* 0x040fe20003f24070 */
[C---:B------:R-:W-:Y:S01]  /*3230*/  IMAD R16, R2.reuse, R16, R17 ;  /* 0x0000001002107224 */ /* 0x040fe200078e0211 */
[----:B------:R-:W-:Y:S01]  /*3240*/  LOP3.LUT R17, R25, 0x1e0, RZ, 0xfc, !PT ;  /* 0x000001e019117812 */ /* 0x000fe200078efcff */
[----:B------:R-:W-:Y:S01]  /*3250*/  @!P0 IMAD.MOV R18, RZ, RZ, -R18 ;  /* 0x000000ffff128224 */ /* 0x000fe200078e0a12 */
[C---:B------:R-:W-:Y:S01]  /*3260*/  ISETP.GT.U32.AND P0, PT, R2.reuse, R14, PT ;  /* 0x0000000e0200720c */ /* 0x040fe20003f04070 */
[----:B------:R0:W-:Y:S01]  /*3270*/  STL [R1+0xe0], R5 ;  /* 0x0000e00501007387 */ /* 0x0001e20000100800 */
[----:B------:R-:W-:Y:S01]  /*3280*/  ISETP.GT.U32.AND P3, PT, R2, R16, PT ;  /* 0x000000100200720c */ /* 0x000fe20003f64070 */
[----:B------:R-:W-:Y:S01]  /*3290*/  IMAD.HI.U32 R6, R0, R15, RZ ;  /* 0x0000000f00067227 */ /* 0x000fe200078e00ff */
[----:B------:R-:W-:Y:S01]  /*32a0*/  IABS R4, R17 ;  /* 0x0000001100047213 */ /* 0x000fe20000000000 */
[----:B------:R-:W-:Y:S02]  /*32b0*/  STL [R1+0xdc], R18 ;  /* 0x0000dc1201007387 */ /* 0x000fe40000100800 */
[----:B------:R-:W-:Y:S01]  /*32c0*/  @!P6 IMAD.IADD R3, R3, 0x1, -R2 ;  /* 0x000000010303e824 */ /* 0x000fe200078e0a02 */
[----:B------:R-:W-:Y:S01]  /*32d0*/  ISETP.GT.U32.AND P6, PT, R2, R10, PT ;  /* 0x0000000a0200720c */ /* 0x000fe20003fc4070 */
[----:B------:R-:W-:-:S02]  /*32e0*/  IMAD.MOV R6, RZ, RZ, -R6 ;  /* 0x000000ffff067224 */ /* 0x000fc400078e0a06 */
[----:B0-----:R-:W-:Y:S02]  /*32f0*/  IMAD.MOV.U32 R5, RZ, RZ, R13 ;  /* 0x000000ffff057224 */ /* 0x001fe400078e000d */
[--C-:B------:R-:W-:Y:S02]  /*3300*/  @!P0 IMAD.IADD R14, R14, 0x1, -R2.reuse ;  /* 0x000000010e0e8824 */ /* 0x100fe400078e0a02 */
[----:B------:R-:W-:Y:S01]  /*3310*/  @!P4 IMAD.MOV R5, RZ, RZ, -R5 ;  /* 0x000000ffff05c224 */ /* 0x000fe200078e0a05 */
[----:B------:R-:W-:Y:S01]  /*3320*/  ISETP.GE.AND P4, PT, R9, RZ, PT ;  /* 0x000000ff0900720c */ /* 0x000fe20003f86270 */
[--C-:B------:R-:W-:Y:S01]  /*3330*/  @!P3 IMAD.IADD R16, R16, 0x1, -R2.reuse ;  /* 0x000000011010b824 */ /* 0x100fe200078e0a02 */
[----:B------:R-:W-:Y:S01]  /*3340*/  ISETP.GE.AND P3, PT, R8, RZ, PT ;  /* 0x000000ff0800720c */ /* 0x000fe20003f66270 */
[----:B------:R-:W-:Y:S01]  /*3350*/  @!P1 IMAD.IADD R12, R12, 0x1, -R2 ;  /* 0x000000010c0c9824 */ /* 0x000fe200078e0a02 */
[----:B------:R0:W-:Y:S01]  /*3360*/  STL [R1+0xe4], R5 ;  /* 0x0000e40501007387 */ /* 0x0001e20000100800 */
[----:B------:R-:W-:Y:S01]  /*3370*/  IMAD.HI.U32 R8, R0, R4, RZ ;  /* 0x0000000400087227 */ /* 0x000fe200078e00ff */
[----:B------:R-:W-:-:S02]  /*3380*/  ISETP.GT.U32.AND P0, PT, R2, R16, PT ;  /* 0x000000100200720c */ /* 0x000fc40003f04070 */
[----:B------:R-:W-:Y:S01]  /*3390*/  ISETP.GE.AND P1, PT, R11, RZ, PT ;  /* 0x000000ff0b00720c */ /* 0x000fe20003f26270 */
[----:B------:R-:W-:Y:S02]  /*33a0*/  IMAD R15, R2, R6, R15 ;  /* 0x00000006020f7224 */ /* 0x000fe400078e020f */
[----:B------:R-:W-:Y:S02]  /*33b0*/  IMAD.MOV R8, RZ, RZ, -R8 ;  /* 0x000000ffff087224 */ /* 0x000fe400078e0a08 */
[----:B------:R-:W-:Y:S02]  /*33c0*/  @!P6 IMAD.IADD R10, R10, 0x1, -R2 ;  /* 0x000000010a0ae824 */ /* 0x000fe400078e0a02 */
[----:B0-----:R-:W-:Y:S01]  /*33d0*/  IMAD.MOV.U32 R5, RZ, RZ, R3 ;  /* 0x000000ffff057224 */ /* 0x001fe200078e0003 */
[C---:B------:R-:W-:Y:S01]  /*33e0*/  LOP3.LUT R3, R25.reuse, 0x1d0, RZ, 0xfc, !PT ;  /* 0x000001d019037812 */ /* 0x040fe200078efcff */
[C---:B------:R-:W-:Y:S01]  /*33f0*/  IMAD R6, R2.reuse, R8, R4 ;  /* 0x0000000802067224 */ /* 0x040fe200078e0204 */
[----:B------:R-:W-:Y:S01]  /*3400*/  LOP3.LUT R8, R25, 0x1c0, RZ, 0xfc, !PT ;  /* 0x000001c019087812 */ /* 0x000fe200078efcff */
[----:B------:R-:W-:Y:S01]  /*3410*/  @!P2 IMAD.MOV R5, RZ, RZ, -R5 ;  /* 0x000000ffff05a224 */ /* 0x000fe200078e0a05 */
[----:B------:R-:W-:Y:S01]  /*3420*/  ISETP.GT.U32.AND P2, PT, R2, R14, PT ;  /* 0x0000000e0200720c */ /* 0x000fe20003f44070 */
[----:B------:R-:W-:Y:S01]  /*3430*/  @!P0 IMAD.IADD R16, R16, 0x1, -R2 ;  /* 0x0000000110108824 */ /* 0x000fe200078e0a02 */
[----:B------:R-:W-:-:S02]  /*3440*/  IABS R4, R3 ;  /* 0x0000000300047213 */ /* 0x000fc40000000000 */
[----:B------:R0:W-:Y:S01]  /*3450*/  STL [R1+0xd0], R5 ;  /* 0x0000d00501007387 */ /* 0x0001e20000100800 */
[----:B------:R-:W-:Y:S02]  /*3460*/  IABS R9, R8 ;  /* 0x0000000800097213 */ /* 0x000fe40000000000 */
[----:B------:R-:W-:Y:S01]  /*3470*/  ISETP.GT.U32.AND P6, PT, R2, R10, PT ;  /* 0x0000000a0200720c */ /* 0x000fe20003fc4070 */
[----:B------:R-:W-:Y:S01]  /*3480*/  IMAD.HI.U32 R13, R0, R4, RZ ;  /* 0x00000004000d7227 */ /* 0x000fe200078e00ff */
[----:B------:R-:W-:Y:S02]  /*3490*/  ISETP.GE.AND P0, PT, R7, RZ, PT ;  /* 0x000000ff0700720c */ /* 0x000fe40003f06270 */
[----:B------:R-:W-:Y:S01]  /*34a0*/  LOP3.LUT R7, R25, 0x1b0, RZ, 0xfc, !PT ;  /* 0x000001b019077812 */ /* 0x000fe200078efcff */
[----:B------:R-:W-:Y:S02]  /*34b0*/  IMAD.MOV R13, RZ, RZ, -R13 ;  /* 0x000000ffff0d7224 */ /* 0x000fe400078e0a0d */
[----:B0-----:R-:W-:Y:S01]  /*34c0*/  IMAD.MOV.U32 R5, RZ, RZ, R12 ;  /* 0x000000ffff057224 */ /* 0x001fe200078e000c */
[----:B------:R-:W-:Y:S01]  /*34d0*/  IABS R11, R7 ;  /* 0x00000007000b7213 */ /* 0x000fe20000000000 */
[----:B------:R-:W-:Y:S01]  /*34e0*/  @!P2 IMAD.IADD R14, R14, 0x1, -R2 ;  /* 0x000000010e0ea824 */ /* 0x000fe200078e0a02 */
[C---:B------:R-:W-:Y:S01]  /*34f0*/  ISETP.GT.U32.AND P2, PT, R2.reuse, R6, PT ;  /* 0x000000060200720c */ /* 0x040fe20003f44070 */
[----:B------:R-:W-:Y:S01]  /*3500*/  @!P5 IMAD.MOV R5, RZ, RZ, -R5 ;  /* 0x000000ffff05d224 */ /* 0x000fe200078e0a05 */
[----:B------:R-:W-:Y:S01]  /*3510*/  ISETP.GT.U32.AND P5, PT, R2, R15, PT ;  /* 0x0000000f0200720c */ /* 0x000fe20003fa4070 */
[----:B------:R-:W-:-:S03]  /*3520*/  IMAD.HI.U32 R12, R0, R9, RZ ;  /* 0x00000009000c7227 */ /* 0x000fc600078e00ff */
[----:B------:R0:W-:Y:S01]  /*3530*/  STL [R1+0xd4], R5 ;  /* 0x0000d40501007387 */ /* 0x0001e20000100800 */
[----:B------:R-:W-:Y:S02]  /*3540*/  IMAD R4, R2, R13, R4 ;  /* 0x0000000d02047224 */ /* 0x000fe400078e0204 */
[--C-:B------:R-:W-:Y:S01]  /*3550*/  @!P6 IMAD.IADD R10, R10, 0x1, -R2.reuse ;  /* 0x000000010a0ae824 */ /* 0x100fe200078e0a02 */
[----:B------:R-:W-:Y:S02]  /*3560*/  ISETP.GE.AND P6, PT, R17, RZ, PT ;  /* 0x000000ff1100720c */ /* 0x000fe40003fc6270 */
[----:B------:R-:W-:Y:S01]  /*3570*/  LOP3.LUT R17, R25, 0x140, RZ, 0xfc, !PT ;  /* 0x0000014019117812 */ /* 0x000fe200078efcff */
[--C-:B------:R-:W-:Y:S02]  /*3580*/  @!P2 IMAD.IADD R6, R6, 0x1, -R2.reuse ;  /* 0x000000010606a824 */ /* 0x100fe400078e0a02 */
[----:B------:R-:W-:Y:S01]  /*3590*/  @!P5 IMAD.IADD R15, R15, 0x1, -R2 ;  /* 0x000000010f0fd824 */ /* 0x000fe200078e0a02 */
[----:B------:R-:W-:Y:S01]  /*35a0*/  ISETP.GE.AND P5, PT, R3, RZ, PT ;  /* 0x000000ff0300720c */ /* 0x000fe20003fa6270 */
[----:B0-----:R-:W-:-:S02]  /*35b0*/  IMAD.MOV.U32 R5, RZ, RZ, R16 ;  /* 0x000000ffff057224 */ /* 0x001fc400078e0010 */
[----:B------:R-:W-:Y:S01]  /*35c0*/  IMAD.MOV R3, RZ, RZ, -R12 ;  /* 0x000000ffff037224 */ /* 0x000fe200078e0a0c */
[C---:B------:R-:W-:Y:S01]  /*35d0*/  ISETP.GT.U32.AND P2, PT, R2.reuse, R15, PT ;  /* 0x0000000f0200720c */ /* 0x040fe20003f44070 */
[----:B------:R-:W-:Y:S01]  /*35e0*/  @!P4 IMAD.MOV R5, RZ, RZ, -R5 ;  /* 0x000000ffff05c224 */ /* 0x000fe200078e0a05 */
[C---:B------:R-:W-:Y:S01]  /*35f0*/  ISETP.GT.U32.AND P4, PT, R2.reuse, R6, PT ;  /* 0x000000060200720c */ /* 0x040fe20003f84070 */
[----:B------:R-:W-:Y:S01]  /*3600*/  IMAD R3, R2, R3, R9 ;  /* 0x0000000302037224 */ /* 0x000fe200078e0209 */
[----:B------:R-:W-:Y:S01]  /*3610*/  IABS R12, R17 ;  /* 0x00000011000c7213 */ /* 0x000fe20000000000 */
[----:B------:R-:W-:Y:S01]  /*3620*/  IMAD.MOV.U32 R29, RZ, RZ, R10 ;  /* 0x000000ffff1d7224 */ /* 0x000fe200078e000a */
[----:B------:R0:W-:Y:S01]  /*3630*/  STL [R1+0xcc], R5 ;  /* 0x0000cc0501007387 */ /* 0x0001e20000100800 */
[----:B------:R-:W-:-:S04]  /*3640*/  IMAD.HI.U32 R9, R0, R11, RZ ;  /* 0x0000000b00097227 */ /* 0x000fc800078e00ff */
[----:B------:R-:W-:Y:S01]  /*3650*/  @!P3 IMAD.MOV R29, RZ, RZ, -R29 ;  /* 0x000000ffff1db224 */ /* 0x000fe200078e0a1d */
[----:B------:R-:W-:Y:S01]  /*3660*/  ISETP.GE.AND P3, PT, R8, RZ, PT ;  /* 0x000000ff0800720c */ /* 0x000fe20003f66270 */
[----:B------:R-:W-:Y:S01]  /*3670*/  @!P2 IMAD.IADD R15, R15, 0x1, -R2 ;  /* 0x000000010f0fa824 */ /* 0x000fe200078e0a02 */
[----:B------:R-:W-:Y:S01]  /*3680*/  ISETP.GT.U32.AND P2, PT, R2, R3, PT ;  /* 0x000000030200720c */ /* 0x000fe20003f44070 */
[----:B------:R-:W-:Y:S01]  /*3690*/  IMAD.MOV R9, RZ, RZ, -R9 ;  /* 0x000000ffff097224 */ /* 0x000fe200078e0a09 */
[----:B------:R1:W-:Y:S01]  /*36a0*/  STL [R1+0xc9c], R29 ;  /* 0x000c9c1d01007387 */ /* 0x0003e20000100800 */
[----:B0-----:R-:W-:Y:S01]  /*36b0*/  IMAD.MOV.U32 R5, RZ, RZ, R14 ;  /* 0x000000ffff057224 */ /* 0x001fe200078e000e */
[----:B------:R-:W-:Y:S01]  /*36c0*/  LOP3.LUT R8, R25, 0x180, RZ, 0xfc, !PT ;  /* 0x0000018019087812 */ /* 0x000fe200078efcff */
[----:B------:R-:W-:Y:S01]  /*36d0*/  @!P4 IMAD.IADD R6, R6, 0x1, -R2 ;  /* 0x000000010606c824 */ /* 0x000fe200078e0a02 */
[----:B------:R-:W-:Y:S01]  /*36e0*/  ISETP.GE.AND P4, PT, R7, RZ, PT ;  /* 0x000000ff0700720c */ /* 0x000fe20003f86270 */
[----:B------:R-:W-:Y:S01]  /*36f0*/  @!P1 IMAD.MOV R5, RZ, RZ, -R5 ;  /* 0x000000ffff059224 */ /* 0x000fe200078e0a05 */
[C---:B------:R-:W-:Y:S01]  /*3700*/  ISETP.GT.U32.AND P1, PT, R2.reuse, R4, PT ;  /* 0x000000040200720c */ /* 0x040fe20003f24070 */
[----:B------:R-:W-:Y:S01]  /*3710*/  IMAD R14, R2, R9, R11 ;  /* 0x00000009020e7224 */ /* 0x000fe200078e020b */
[----:B------:R-:W-:-:S02]  /*3720*/  LOP3.LUT R7, R25, 0x1a0, RZ, 0xfc, !PT ;  /* 0x000001a019077812 */ /* 0x000fc400078efcff */
[----:B------:R0:W-:Y:S01]  /*3730*/  STL [R1+0xc8], R5 ;  /* 0x0000c80501007387 */ /* 0x0001e20000100800 */
[----:B------:R-:W-:Y:S01]  /*3740*/  @!P2 IMAD.IADD R3, R3, 0x1, -R2 ;  /* 0x000000010303a824 */ /* 0x000fe200078e0a02 */
[----:B------:R-:W-:Y:S01]  /*3750*/  LOP3.LUT R9, R25, 0x190, RZ, 0xfc, !PT ;  /* 0x0000019019097812 */ /* 0x000fe200078efcff */
[----:B-1----:R-:W-:Y:S01]  /*3760*/  IMAD.MOV.U32 R29, RZ, RZ, R6 ;  /* 0x000000ffff1d7224 */ /* 0x002fe200078e0006 */
[----:B------:R-:W-:Y:S02]  /*3770*/  IABS R18, R8 ;  /* 0x0000000800127213 */ /* 0x000fe40000000000 */
[C---:B------:R-:W-:Y:S01]  /*3780*/  ISETP.GT.U32.AND P2, PT, R2.reuse, R3, PT ;  /* 0x000000030200720c */ /* 0x040fe20003f44070 */
[----:B------:R-:W-:Y:S01]  /*3790*/  @!P6 IMAD.MOV R29, RZ, RZ, -R29 ;  /* 0x000000ffff1de224 */ /* 0x000fe200078e0a1d */
[----:B------:R-:W-:Y:S01]  /*37a0*/  ISETP.GT.U32.AND P6, PT, R2, R14, PT ;  /* 0x0000000e0200720c */ /* 0x000fe20003fc4070 */
[----:B------:R-:W-:Y:S01]  /*37b0*/  @!P1 IMAD.IADD R4, R4, 0x1, -R2 ;  /* 0x0000000104049824 */ /* 0x000fe200078e0a02 */
[----:B------:R-:W-:Y:S01]  /*37c0*/  IABS R19, R9 ;  /* 0x0000000900137213 */ /* 0x000fe20000000000 */
[----:B0-----:R-:W-:Y:S01]  /*37d0*/  IMAD.MOV.U32 R5, RZ, RZ, R15 ;  /* 0x000000ffff057224 */ /* 0x001fe200078e000f */
[----:B------:R-:W-:Y:S01]  /*37e0*/  IABS R15, R7 ;  /* 0x00000007000f7213 */ /* 0x000fe20000000000 */
[----:B------:R-:W-:Y:S01]  /*37f0*/  IMAD.HI.U32 R6, R0, R18, RZ ;  /* 0x0000001200067227 */ /* 0x000fe200078e00ff */
[----:B------:R-:W-:-:S03]  /*3800*/  ISETP.GE.AND P1, PT, R7, RZ, PT ;  /* 0x000000ff0700720c */ /* 0x000fc60003f26270 */
[----:B------:R-:W-:Y:S01]  /*3810*/  @!P0 IMAD.MOV R5, RZ, RZ, -R5 ;  /* 0x000000ffff058224 */ /* 0x000fe200078e0a05 */
[----:B------:R-:W-:Y:S01]  /*3820*/  ISETP.GT.U32.AND P0, PT, R2, R4, PT ;  /* 0x000000040200720c */ /* 0x000fe20003f04070 */
[----:B------:R-:W-:-:S03]  /*3830*/  IMAD.HI.U32 R10, R0, R15, RZ ;  /* 0x0000000f000a7227 */ /* 0x000fc600078e00ff */
[----:B------:R0:W-:Y:S01]  /*3840*/  STL [R1+0x3c], R5 ;  /* 0x00003c0501007387 */ /* 0x0001e20000100800 */
[--C-:B------:R-:W-:Y:S01]  /*3850*/  @!P2 IMAD.IADD R3, R3, 0x1, -R2.reuse ;  /* 0x000000010303a824 */ /* 0x100fe200078e0a02 */
[----:B------:R-:W-:Y:S01]  /*3860*/  ISETP.GE.AND P2, PT, R8, RZ, PT ;  /* 0x000000ff0800720c */ /* 0x000fe20003f46270 */
[--C-:B------:R-:W-:Y:S01]  /*3870*/  @!P6 IMAD.IADD R14, R14, 0x1, -R2.reuse ;  /* 0x000000010e0ee824 */ /* 0x100fe200078e0a02 */
[----:B------:R1:W-:Y:S01]  /*3880*/  STL [R1+0xcd8], R29 ;  /* 0x000cd81d01007387 */ /* 0x0003e20000100800 */
[----:B------:R-:W-:Y:S01]  /*3890*/  IMAD.HI.U32 R7, R0, R19, RZ ;  /* 0x0000001300077227 */ /* 0x000fe200078e00ff */
[----:B------:R-:W-:Y:S02]  /*38a0*/  LOP3.LUT R8, R25, 0x150, RZ, 0xfc, !PT ;  /* 0x0000015019087812 */ /* 0x000fe400078efcff */
[----:B------:R-:W-:Y:S01]  /*38b0*/  ISETP.GT.U32.AND P6, PT, R2, R14, PT ;  /* 0x0000000e0200720c */ /* 0x000fe20003fc4070 */
[----:B------:R-:W-:Y:S01]  /*38c0*/  @!P0 IMAD.IADD R4, R4, 0x1, -R2 ;  /* 0x0000000104048824 */ /* 0x000fe200078e0a02 */
[----:B------:R-:W-:Y:S01]  /*38d0*/  ISETP.GE.AND P0, PT, R9, RZ, PT ;  /* 0x000000ff0900720c */ /* 0x000fe20003f06270 */
[----:B------:R-:W-:Y:S01]  /*38e0*/  IMAD.MOV R9, RZ, RZ, -R10 ;  /* 0x000000ffff097224 */ /* 0x000fe200078e0a0a */
[----:B------:R-:W-:Y:S01]  /*38f0*/  IABS R10, R20 ;  /* 0x00000014000a7213 */ /* 0x000fe20000000000 */
[----:B0-----:R-:W-:Y:S01]  /*3900*/  IMAD.MOV.U32 R5, RZ, RZ, R3 ;  /* 0x000000ffff057224 */ /* 0x001fe200078e0003 */
[C---:B------:R-:W-:Y:S01]  /*3910*/  LOP3.LUT R3, R25.reuse, 0x130, RZ, 0xfc, !PT ;  /* 0x0000013019037812 */ /* 0x040fe200078efcff */
[C---:B------:R-:W-:Y:S01]  /*3920*/  IMAD R15, R2.reuse, R9, R15 ;  /* 0x00000009020f7224 */ /* 0x040fe200078e020f */
[C---:B------:R-:W-:Y:S01]  /*3930*/  LOP3.LUT R9, R25.reuse, 0x170, RZ, 0xfc, !PT ;  /* 0x0000017019097812 */ /* 0x040fe200078efcff */
[----:B------:R-:W-:Y:S01]  /*3940*/  @!P3 IMAD.MOV R5, RZ, RZ, -R5 ;  /* 0x000000ffff05b224 */ /* 0x000fe200078e0a05 */
[----:B------:R-:W-:Y:S01]  /*3950*/  IABS R13, R3 ;  /* 0x00000003000d7213 */ /* 0x000fe20000000000 */
[----:B------:R-:W-:Y:S01]  /*3960*/  IMAD.MOV R7, RZ, RZ, -R7 ;  /* 0x000000ffff077224 */ /* 0x000fe200078e0a07 */
[C---:B------:R-:W-:Y:S01]  /*3970*/  ISETP.GT.U32.AND P3, PT, R2.reuse, R15, PT ;  /* 0x0000000f0200720c */ /* 0x040fe20003f64070 */
[----:B------:R-:W-:Y:S01]  /*3980*/  IMAD.MOV.U32 R11, RZ, RZ, R4 ;  /* 0x000000ffff0b7224 */ /* 0x000fe200078e0004 */
[----:B-1----:R-:W-:Y:S01]  /*3990*/  LOP3.LUT R29, R25, 0x10, RZ, 0xfc, !PT ;  /* 0x00000010191d7812 */ /* 0x002fe200078efcff */
[----:B------:R-:W-:-:S02]  /*39a0*/  IMAD R19, R2, R7, R19 ;  /* 0x0000000702137224 */ /* 0x000fc400078e0213 */
[----:B------:R-:W-:Y:S02]  /*39b0*/  @!P6 IMAD.IADD R14, R14, 0x1, -R2 ;  /* 0x000000010e0ee824 */ /* 0x000fe400078e0a02 */
[----:B------:R-:W-:Y:S01]  /*39c0*/  @!P5 IMAD.MOV R11, RZ, RZ, -R11 ;  /* 0x000000ffff0bd224 */ /* 0x000fe200078e0a0b */
[C---:B------:R-:W-:Y:S01]  /*39d0*/  ISETP.GT.U32.AND P6, PT, R2.reuse, R19, PT ;  /* 0x000000130200720c */ /* 0x040fe20003fc4070 */
[----:B------:R-:W-:Y:S01]  /*39e0*/  IMAD.MOV R6, RZ, RZ, -R6 ;  /* 0x000000ffff067224 */ /* 0x000fe200078e0a06 */
[----:B------:R-:W-:Y:S02]  /*39f0*/  ISETP.GE.AND P5, PT, R9, RZ, PT ;  /* 0x000000ff0900720c */ /* 0x000fe40003fa6270 */
[----:B------:R-:W-:Y:S01]  /*3a00*/  IABS R9, R9 ;  /* 0x0000000900097213 */ /* 0x000fe20000000000 */
[----:B------:R-:W-:Y:S01]  /*3a10*/  @!P3 IMAD.IADD R15, R15, 0x1, -R2 ;  /* 0x000000010f0fb824 */ /* 0x000fe200078e0a02 */
[----:B------:R0:W-:Y:S01]  /*3a20*/  STL [R1+0x28], R11 ;  /* 0x0000280b01007387 */ /* 0x0001e20000100800 */
[----:B------:R-:W-:-:S02]  /*3a30*/  IMAD R18, R2, R6, R18 ;  /* 0x0000000602127224 */ /* 0x000fc400078e0212 */
[----:B------:R-:W-:Y:S01]  /*3a40*/  IMAD.HI.U32 R7, R0, R9, RZ ;  /* 0x0000000900077227 */ /* 0x000fe200078e00ff */
[----:B------:R-:W-:Y:S01]  /*3a50*/  ISETP.GT.U32.AND P3, PT, R2, R15, PT ;  /* 0x0000000f0200720c */ /* 0x000fe20003f64070 */
[----:B------:R1:W-:Y:S02]  /*3a60*/  STL [R1+0x20], R5 ;  /* 0x0000200501007387 */ /* 0x0003e40000100800 */
[----:B------:R-:W-:Y:S02]  /*3a70*/  @!P6 IMAD.IADD R19, R19, 0x1, -R2 ;  /* 0x000000011313e824 */ /* 0x000fe400078e0a02 */
[----:B------:R-:W-:Y:S01]  /*3a80*/  IMAD.MOV R7, RZ, RZ, -R7 ;  /* 0x000000ffff077224 */ /* 0x000fe200078e0a07 */
[----:B0-----:R-:W-:Y:S01]  /*3a90*/  IABS R11, R8 ;  /* 0x00000008000b7213 */ /* 0x001fe20000000000 */
[----:B------:R-:W-:Y:S01]  /*3aa0*/  IMAD.HI.U32 R6, R0, R10, RZ ;  /* 0x0000000a00067227 */ /* 0x000fe200078e00ff */
[----:B------:R-:W-:-:S03]  /*3ab0*/  ISETP.GT.U32.AND P6, PT, R2, R19, PT ;  /* 0x000000130200720c */ /* 0x000fc60003fc4070 */
[----:B-1----:R-:W-:Y:S02]  /*3ac0*/  IMAD.MOV.U32 R5, RZ, RZ, R14 ;  /* 0x000000ffff057224 */ /* 0x002fe400078e000e */
[C---:B------:R-:W-:Y:S02]  /*3ad0*/  IMAD R9, R2.reuse, R7, R9 ;  /* 0x0000000702097224 */ /* 0x040fe400078e0209 */
[----:B------:R-:W-:Y:S01]  /*3ae0*/  @!P4 IMAD.MOV R5, RZ, RZ, -R5 ;  /* 0x000000ffff05c224 */ /* 0x000fe200078e0a05 */
[C---:B------:R-:W-:Y:S01]  /*3af0*/  ISETP.GT.U32.AND P4, PT, R2.reuse, R18, PT ;  /* 0x000000120200720c */ /* 0x040fe20003f84070 */
[----:B------:R-:W-:Y:S01]  /*3b00*/  @!P3 IMAD.IADD R15, R15, 0x1, -R2 ;  /* 0x000000010f0fb824 */ /* 0x000fe200078e0a02 */
[----:B------:R-:W-:Y:S01]  /*3b10*/  ISETP.GT.U32.AND P3, PT, R2, R9, PT ;  /* 0x000000090200720c */ /* 0x000fe20003f64070 */
[----:B------:R-:W-:Y:S01]  /*3b20*/  IMAD.HI.U32 R4, R0, R11, RZ ;  /* 0x0000000b00047227 */ /* 0x000fe200078e00ff */
[----:B------:R0:W-:Y:S03]  /*3b30*/  STL [R1+0xc], R5 ;  /* 0x00000c0501007387 */ /* 0x0001e60000100800 */
[----:B------:R-:W-:-:S02]  /*3b40*/  IMAD.MOV R6, RZ, RZ, -R6 ;  /* 0x000000ffff067224 */ /* 0x000fc400078e0a06 */
[----:B------:R-:W-:Y:S02]  /*3b50*/  IMAD.MOV R4, RZ, RZ, -R4 ;  /* 0x000000ffff047224 */ /* 0x000fe400078e0a04 */
[C---:B------:R-:W-:Y:S02]  /*3b60*/  IMAD R10, R2.reuse, R6, R10 ;  /* 0x00000006020a7224 */ /* 0x040fe400078e020a */
[C---:B------:R-:W-:Y:S01]  /*3b70*/  IMAD R11, R2.reuse, R4, R11 ;  /* 0x00000004020b7224 */ /* 0x040fe200078e020b */
[----:B------:R-:W-:Y:S01]  /*3b80*/  LOP3.LUT R4, R25, 0x120, RZ, 0xfc, !PT ;  /* 0x0000012019047812 */ /* 0x000fe200078efcff */
[--C-:B------:R-:W-:Y:S01]  /*3b90*/  @!P6 IMAD.IADD R19, R19, 0x1, -R2.reuse ;  /* 0x000000011313e824 */ /* 0x100fe200078e0a02 */
[----:B------:R-:W-:Y:S01]  /*3ba0*/  ISETP.GT.U32.AND P6, PT, R2, R10, PT ;  /* 0x0000000a0200720c */ /* 0x000fe20003fc4070 */
[--C-:B------:R-:W-:Y:S01]  /*3bb0*/  @!P4 IMAD.IADD R18, R18, 0x1, -R2.reuse ;  /* 0x000000011212c824 */ /* 0x100fe200078e0a02 */
[----:B------:R-:W-:Y:S01]  /*3bc0*/  ISETP.GT.U32.AND P4, PT, R2, R11, PT ;  /* 0x0000000b0200720c */ /* 0x000fe20003f84070 */
[----:B------:R-:W-:Y:S01]  /*3bd0*/  @!P3 IMAD.IADD R9, R9, 0x1, -R2 ;  /* 0x000000010909b824 */ /* 0x000fe200078e0a02 */
[----:B------:R-:W-:Y:S01]  /*3be0*/  IABS R14, R4 ;  /* 0x00000004000e7213 */ /* 0x000fe20000000000 */
[----:B------:R-:W-:Y:S01]  /*3bf0*/  IMAD.HI.U32 R7, R0, R12, RZ ;  /* 0x0000000c00077227 */ /* 0x000fe200078e00ff */
[----:B------:R-:W-:-:S03]  /*3c00*/  ISETP.GT.U32.AND P3, PT, R2, R18, PT ;  /* 0x000000120200720c */ /* 0x000fc60003f64070 */
[----:B------:R-:W-:Y:S02]  /*3c10*/  IMAD.MOV R7, RZ, RZ, -R7 ;  /* 0x000000ffff077224 */ /* 0x000fe400078e0a07 */
[----:B------:R-:W-:-:S04]  /*3c20*/  IMAD.HI.U32 R6, R0, R13, RZ ;  /* 0x0000000d00067227 */ /* 0x000fc800078e00ff */
[----:B------:R-:W-:Y:S01]  /*3c30*/  IMAD R12, R2, R7, R12 ;  /* 0x00000007020c7224 */ /* 0x000fe200078e020c */
[----:B------:R-:W-:Y:S01]  /*3c40*/  LOP3.LUT R7, R25, 0x100, RZ, 0xfc, !PT ;  /* 0x0000010019077812 */ /* 0x000fe200078efcff */
[----:B------:R-:W-:Y:S01]  /*3c50*/  @!P6 IMAD.IADD R10, R10, 0x1, -R2 ;  /* 0x000000010a0ae824 */ /* 0x000fe200078e0a02 */
[C---:B------:R-:W-:Y:S01]  /*3c60*/  ISETP.GT.U32.AND P6, PT, R2.reuse, R9, PT ;  /* 0x000000090200720c */ /* 0x040fe20003fc4070 */
[----:B------:R-:W-:Y:S01]  /*3c70*/  IMAD.MOV R6, RZ, RZ, -R6 ;  /* 0x000000ffff067224 */ /* 0x000fe200078e0a06 */
[----:B------:R-:W-:Y:S01]  /*3c80*/  IABS R16, R7 ;  /* 0x0000000700107213 */ /* 0x000fe20000000000 */
[----:B0-----:R-:W-:Y:S02]  /*3c90*/  IMAD.MOV.U32 R5, RZ, RZ, R15 ;  /* 0x000000ffff057224 */ /* 0x001fe400078e000f */
[--C-:B------:R-:W-:Y:S01]  /*3ca0*/  @!P4 IMAD.IADD R11, R11, 0x1, -R2.reuse ;  /* 0x000000010b0bc824 */ /* 0x100fe200078e0a02 */
[----:B------:R-:W-:Y:S01]  /*3cb0*/  ISETP.GT.U32.AND P4, PT, R2, R10, PT ;  /* 0x0000000a0200720c */ /* 0x000fe20003f84070 */
[----:B------:R-:W-:Y:S01]  /*3cc0*/  @!P3 IMAD.IADD R18, R18, 0x1, -R2 ;  /* 0x000000011212b824 */ /* 0x000fe200078e0a02 */
[C---:B------:R-:W-:Y:S01]  /*3cd0*/  ISETP.GT.U32.AND P3, PT, R2.reuse, R12, PT ;  /* 0x0000000c0200720c */ /* 0x040fe20003f64070 */
[----:B------:R-:W-:Y:S01]  /*3ce0*/  IMAD R13, R2, R6, R13 ;  /* 0x00000006020d7224 */ /* 0x000fe200078e020d */
[----:B------:R-:W-:Y:S01]  /*3cf0*/  LOP3.LUT R6, R25, 0x110, RZ, 0xfc, !PT ;  /* 0x0000011019067812 */ /* 0x000fe200078efcff */
[----:B------:R-:W-:-:S03]  /*3d00*/  IMAD.HI.U32 R21, R0, R14, RZ ;  /* 0x0000000e00157227 */ /* 0x000fc600078e00ff */
[----:B------:R-:W-:Y:S01]  /*3d10*/  IABS R15, R6 ;  /* 0x00000006000f7213 */ /* 0x000fe20000000000 */
[----:B------:R-:W-:Y:S01]  /*3d20*/  @!P1 IMAD.MOV R5, RZ, RZ, -R5 ;  /* 0x000000ffff059224 */ /* 0x000fe200078e0a05 */
[C---:B------:R-:W-:Y:S01]  /*3d30*/  ISETP.GT.U32.AND P1, PT, R2.reuse, R11, PT ;  /* 0x0000000b0200720c */ /* 0x040fe20003f24070 */
[----:B------:R-:W-:Y:S02]  /*3d40*/  IMAD.MOV R21, RZ, RZ, -R21 ;  /* 0x000000ffff157224 */ /* 0x000fe400078e0a15 */
[----:B------:R-:W-:Y:S01]  /*3d50*/  @!P6 IMAD.IADD R9, R9, 0x1, -R2 ;  /* 0x000000010909e824 */ /* 0x000fe200078e0a02 */
[C---:B------:R-:W-:Y:S01]  /*3d60*/  ISETP.GT.U32.AND P6, PT, R2.reuse, R13, PT ;  /* 0x0000000d0200720c */ /* 0x040fe20003fc4070 */
[----:B------:R-:W-:Y:S01]  /*3d70*/  IMAD R14, R2, R21, R14 ;  /* 0x00000015020e7224 */ /* 0x000fe200078e020e */
[----:B------:R0:W-:Y:S01]  /*3d80*/  STL [R1+0x8], R5 ;  /* 0x0000080501007387 */ /* 0x0001e20000100800 */
[----:B------:R-:W-:-:S04]  /*3d90*/  IMAD.HI.U32 R21, R0, R15, RZ ;  /* 0x0000000f00157227 */ /* 0x000fc800078e00ff */
[--C-:B------:R-:W-:Y:S01]  /*3da0*/  @!P4 IMAD.IADD R10, R10, 0x1, -R2.reuse ;  /* 0x000000010a0ac824 */ /* 0x100fe200078e0a02 */
[----:B------:R-:W-:Y:S01]  /*3db0*/  ISETP.GE.AND P4, PT, R20, RZ, PT ;  /* 0x000000ff1400720c */ /* 0x000fe20003f86270 */
[----:B------:R-:W-:Y:S01]  /*3dc0*/  @!P3 IMAD.IADD R12, R12, 0x1, -R2 ;  /* 0x000000010c0cb824 */ /* 0x000fe200078e0a02 */
[----:B------:R-:W-:Y:S01]  /*3dd0*/  ISETP.GE.AND P3, PT, R8, RZ, PT ;  /* 0x000000ff0800720c */ /* 0x000fe20003f66270 */
[----:B------:R-:W-:Y:S01]  /*3de0*/  IMAD.HI.U32 R20, R0, R16, RZ ;  /* 0x0000001000147227 */ /* 0x000fe200078e00ff */
[----:B------:R-:W-:-:S03]  /*3df0*/  LOP3.LUT R8, R25, 0xf0, RZ, 0xfc, !PT ;  /* 0x000000f019087812 */ /* 0x000fc600078efcff */
[----:B------:R-:W-:Y:S02]  /*3e00*/  IMAD.MOV R21, RZ, RZ, -R21 ;  /* 0x000000ffff157224 */ /* 0x000fe400078e0a15 */
[----:B------:R-:W-:Y:S01]  /*3e10*/  @!P1 IMAD.IADD R11, R11, 0x1, -R2 ;  /* 0x000000010b0b9824 */ /* 0x000fe200078e0a02 */
[C---:B------:R-:W-:Y:S01]  /*3e20*/  ISETP.GT.U32.AND P1, PT, R2.reuse, R14, PT ;  /* 0x0000000e0200720c */ /* 0x040fe20003f24070 */
[----:B------:R-:W-:Y:S02]  /*3e30*/  IMAD.MOV R20, RZ, RZ, -R20 ;  /* 0x000000ffff147224 */ /* 0x000fe400078e0a14 */
[C---:B------:R-:W-:Y:S01]  /*3e40*/  IMAD R15, R2.reuse, R21, R15 ;  /* 0x00000015020f7224 */ /* 0x040fe200078e020f */
[C---:B------:R-:W-:Y:S01]  /*3e50*/  LOP3.LUT R21, R25.reuse, 0xc0, RZ, 0xfc, !PT ;  /* 0x000000c019157812 */ /* 0x040fe200078efcff */
[----:B0-----:R-:W-:Y:S01]  /*3e60*/  IMAD.MOV.U32 R5, RZ, RZ, R18 ;  /* 0x000000ffff057224 */ /* 0x001fe200078e0012 */
[C---:B------:R-:W-:Y:S01]  /*3e70*/  LOP3.LUT R18, R25.reuse, 0xe0, RZ, 0xfc, !PT ;  /* 0x000000e019127812 */ /* 0x040fe200078efcff */
[C---:B------:R-:W-:Y:S01]  /*3e80*/  IMAD R16, R2.reuse, R20, R16 ;  /* 0x0000001402107224 */ /* 0x040fe200078e0210 */
[----:B------:R-:W-:Y:S01]  /*3e90*/  LOP3.LUT R20, R25, 0x90, RZ, 0xfc, !PT ;  /* 0x0000009019147812 */ /* 0x000fe200078efcff */
[----:B------:R-:W-:Y:S01]  /*3ea0*/  @!P2 IMAD.MOV R5, RZ, RZ, -R5 ;  /* 0x000000ffff05a224 */ /* 0x000fe200078e0a05 */
[C---:B------:R-:W-:Y:S01]  /*3eb0*/  ISETP.GT.U32.AND P2, PT, R2.reuse, R15, PT ;  /* 0x0000000f0200720c */ /* 0x040fe20003f44070 */
[--C-:B------:R-:W-:Y:S01]  /*3ec0*/  @!P6 IMAD.IADD R13, R13, 0x1, -R2.reuse ;  /* 0x000000010d0de824 */ /* 0x100fe200078e0a02 */
[----:B------:R-:W-:Y:S01]  /*3ed0*/  ISETP.GE.AND P6, PT, R17, RZ, PT ;  /* 0x000000ff1100720c */ /* 0x000fe20003fc6270 */
[----:B------:R-:W-:Y:S01]  /*3ee0*/  @!P3 IMAD.MOV R11, RZ, RZ, -R11 ;  /* 0x000000ffff0bb224 */ /* 0x000fe200078e0a0b */
[----:B------:R-:W-:Y:S01]  /*3ef0*/  ISETP.GT.U32.AND P3, PT, R2, R16, PT ;  /* 0x000000100200720c */ /* 0x000fe20003f64070 */
[----:B------:R-:W-:Y:S01]  /*3f00*/  @!P1 IMAD.IADD R14, R14, 0x1, -R2 ;  /* 0x000000010e0e9824 */ /* 0x000fe200078e0a02 */
[C---:B------:R-:W-:Y:S01]  /*3f10*/  ISETP.GT.U32.AND P1, PT, R2.reuse, R13, PT ;  /* 0x0000000d0200720c */ /* 0x040fe20003f24070 */
[----:B------:R-:W-:Y:S01]  /*3f20*/  @!P4 IMAD.MOV R10, RZ, RZ, -R10 ;  /* 0x000000ffff0ac224 */ /* 0x000fe200078e0a0a */
[----:B------:R-:W-:Y:S01]  /*3f30*/  IABS R17, R8 ;  /* 0x0000000800117213 */ /* 0x000fe20000000000 */
[----:B------:R-:W-:Y:S01]  /*3f40*/  @!P0 IMAD.MOV R19, RZ, RZ, -R19 ;  /* 0x000000ffff138224 */ /* 0x000fe200078e0a13 */
[----:B------:R-:W-:Y:S01]  /*3f50*/  ISETP.GE.AND P4, PT, R3, RZ, PT ;  /* 0x000000ff0300720c */ /* 0x000fe20003f86270 */
[----:B------:R-:W-:Y:S01]  /*3f60*/  @!P5 IMAD.MOV R9, RZ, RZ, -R9 ;  /* 0x000000ffff09d224 */ /* 0x000fe200078e0a09 */
[C---:B------:R-:W-:Y:S01]  /*3f70*/  ISETP.GT.U32.AND P0, PT, R2.reuse, R12, PT ;  /* 0x0000000c0200720c */ /* 0x040fe20003f04070 */
[----:B------:R-:W-:Y:S01]  /*3f80*/  @!P2 IMAD.IADD R15, R15, 0x1, -R2 ;  /* 0x000000010f0fa824 */ /* 0x000fe200078e0a02 */
[----:B------:R-:W-:Y:S01]  /*3f90*/  ISETP.GT.U32.AND P5, PT, R2, R14, PT ;  /* 0x0000000e0200720c */ /* 0x000fe20003fa4070 */
[----:B------:R-:W-:Y:S01]  /*3fa0*/  IMAD.HI.U32 R3, R0, R17, RZ ;  /* 0x0000001100037227 */ /* 0x000fe200078e00ff */
[----:B------:R0:W-:Y:S01]  /*3fb0*/  STL [R1+0x4], R19 ;  /* 0x0000041301007387 */ /* 0x0001e20000100800 */
[----:B------:R-:W-:-:S02]  /*3fc0*/  ISETP.GE.AND P2, PT, R8, RZ, PT ;  /* 0x000000ff0800720c */ /* 0x000fc40003f46270 */
[--C-:B------:R-:W-:Y:S01]  /*3fd0*/  @!P3 IMAD.IADD R16, R16, 0x1, -R2.reuse ;  /* 0x000000011010b824 */ /* 0x100fe200078e0a02 */
[----:B------:R-:W-:Y:S01]  /*3fe0*/  ISETP.GT.U32.AND P3, PT, R2, R15, PT ;  /* 0x0000000f0200720c */ /* 0x000fe20003f64070 */
[--C-:B------:R-:W-:Y:S01]  /*3ff0*/  @!P1 IMAD.IADD R13, R13, 0x1, -R2.reuse ;  /* 0x000000010d0d9824 */ /* 0x100fe200078e0a02 */
[----:B------:R-:W-:Y:S01]  /*4000*/  ISETP.GE.AND P1, PT, R6, RZ, PT ;  /* 0x000000ff0600720c */ /* 0x000fe20003f26270 */
[----:B------:R-:W-:Y:S01]  /*4010*/  IMAD.MOV R3, RZ, RZ, -R3 ;  /* 0x000000ffff037224 */ /* 0x000fe200078e0a03 */
[----:B------:R1:W-:Y:S01]  /*4020*/  STL [R1], R5 ;  /* 0x0000000501007387 */ /* 0x0003e20000100800 */
[--C-:B------:R-:W-:Y:S01]  /*4030*/  @!P0 IMAD.IADD R12, R12, 0x1, -R2.reuse ;  /* 0x000000010c0c8824 */ /* 0x100fe200078e0a02 */
[----:B------:R-:W-:Y:S01]  /*4040*/  ISETP.GE.AND P0, PT, R4, RZ, PT ;  /* 0x000000ff0400720c */ /* 0x000fe20003f06270 */
[----:B------:R-:W-:Y:S01]  /*4050*/  IMAD R17, R2, R3, R17 ;  /* 0x0000000302117224 */ /* 0x000fe200078e0211 */
[----:B0-----:R-:W-:Y:S01]  /*4060*/  LOP3.LUT R19, R25, 0xd0, RZ, 0xfc, !PT ;  /* 0x000000d019137812 */ /* 0x001fe200078efcff */
[----:B------:R-:W-:Y:S01]  /*4070*/  @!P4 IMAD.MOV R13, RZ, RZ, -R13 ;  /* 0x000000ffff0dc224 */ /* 0x000fe200078e0a0d */
[----:B------:R-:W-:Y:S01]  /*4080*/  ISETP.GE.AND P4, PT, R18, RZ, PT ;  /* 0x000000ff1200720c */ /* 0x000fe20003f86270 */
[--C-:B------:R-:W-:Y:S01]  /*4090*/  @!P5 IMAD.IADD R14, R14, 0x1, -R2.reuse ;  /* 0x000000010e0ed824 */ /* 0x100fe200078e0a02 */
[----:B------:R-:W-:Y:S01]  /*40a0*/  IABS R18, R18 ;  /* 0x0000001200127213 */ /* 0x000fe20000000000 */
[----:B------:R-:W-:Y:S01]  /*40b0*/  @!P3 IMAD.IADD R15, R15, 0x1, -R2 ;  /* 0x000000010f0fb824 */ /* 0x000fe200078e0a02 */
[----:B------:R-:W-:Y:S01]  /*40c0*/  ISETP.GE.AND P5, PT, R7, RZ, PT ;  /* 0x000000ff0700720c */ /* 0x000fe20003fa6270 */
[----:B------:R-:W-:Y:S01]  /*40d0*/  @!P6 IMAD.MOV R12, RZ, RZ, -R12 ;  /* 0x000000ffff0ce224 */ /* 0x000fe200078e0a0c */
[C---:B------:R-:W-:Y:S01]  /*40e0*/  ISETP.GT.U32.AND P6, PT, R2.reuse, R16, PT ;  /* 0x000000100200720c */ /* 0x040fe20003fc4070 */
[----:B------:R-:W-:Y:S01]  /*40f0*/  @!P1 IMAD.MOV R15, RZ, RZ, -R15 ;  /* 0x000000ffff0f9224 */ /* 0x000fe200078e0a0f */
[----:B------:R-:W-:Y:S01]  /*4100*/  ISETP.GT.U32.AND P1, PT, R2, R17, PT ;  /* 0x000000110200720c */ /* 0x000fe20003f24070 */
[C---:B------:R-:W-:Y:S01]  /*4110*/  IMAD.HI.U32 R8, R0.reuse, R18, RZ ;  /* 0x0000001200087227 */ /* 0x040fe200078e00ff */
[----:B------:R-:W-:Y:S01]  /*4120*/  ISETP.GE.AND P3, PT, R21, RZ, PT ;  /* 0x000000ff1500720c */ /* 0x000fe20003f66270 */
[----:B------:R-:W-:Y:S01]  /*4130*/  STL [R1+0xca8], R9 ;  /* 0x000ca80901007387 */ /* 0x000fe20000100800 */
[----:B------:R-:W-:Y:S01]  /*4140*/  IABS R21, R21 ;  /* 0x0000001500157213 */ /* 0x000fe20000000000 */
[----:B------:R-:W-:Y:S01]  /*4150*/  @!P0 IMAD.MOV R14, RZ, RZ, -R14 ;  /* 0x000000ffff0e8224 */ /* 0x000fe200078e0a0e */
[----:B------:R-:W-:Y:S01]  /*4160*/  ISETP.GE.AND P0, PT, R19, RZ, PT ;  /* 0x000000ff1300720c */ /* 0x000fe20003f06270 */
[----:B------:R-:W-:Y:S01]  /*4170*/  IMAD.MOV R8, RZ, RZ, -R8 ;  /* 0x000000ffff087224 */ /* 0x000fe200078e0a08 */
[----:B------:R-:W-:Y:S01]  /*4180*/  IABS R19, R19 ;  /* 0x0000001300137213 */ /* 0x000fe20000000000 */
[----:B------:R-:W-:Y:S01]  /*4190*/  IMAD.HI.U32 R6, R0, R21, RZ ;  /* 0x0000001500067227 */ /* 0x000fe200078e00ff */
[----:B------:R0:W-:Y:S01]  /*41a0*/  STL [R1+0xca4], R10 ;  /* 0x000ca40a01007387 */ /* 0x0001e20000100800 */
[----:B-1----:R-:W-:-:S02]  /*41b0*/  LOP3.LUT R5, R25, 0x80, RZ, 0xfc, !PT ;  /* 0x0000008019057812 */ /* 0x002fc400078efcff */
[----:B------:R-:W-:Y:S01]  /*41c0*/  @!P1 IMAD.IADD R17, R17, 0x1, -R2 ;  /* 0x0000000111119824 */ /* 0x000fe200078e0a02 */
[----:B------:R1:W-:Y:S01]  /*41d0*/  STL [R1+0xcac], R11 ;  /* 0x000cac0b01007387 */ /* 0x0003e20000100800 */
[----:B------:R-:W-:Y:S01]  /*41e0*/  IMAD R18, R2, R8, R18 ;  /* 0x0000000802127224 */ /* 0x000fe200078e0212 */
[----:B------:R-:W-:Y:S01]  /*41f0*/  IABS R24, R20 ;  /* 0x0000001400187213 */ /* 0x000fe20000000000 */
[----:B------:R-:W-:Y:S01]  /*4200*/  IMAD.HI.U32 R7, R0, R19, RZ ;  /* 0x0000001300077227 */ /* 0x000fe200078e00ff */
[----:B------:R-:W-:Y:S01]  /*4210*/  ISETP.GT.U32.AND P1, PT, R2, R17, PT ;  /* 0x000000110200720c */ /* 0x000fe20003f24070 */
[----:B------:R-:W-:Y:S01]  /*4220*/  STL [R1+0xca0], R12 ;  /* 0x000ca00c01007387 */ /* 0x000fe20000100800 */
[----:B------:R-:W-:Y:S01]  /*4230*/  IABS R20, R5 ;  /* 0x0000000500147213 */ /* 0x000fe20000000000 */
[----:B------:R-:W-:Y:S01]  /*4240*/  IMAD.MOV R7, RZ, RZ, -R7 ;  /* 0x000000ffff077224 */ /* 0x000fe200078e0a07 */
[----:B0-----:R-:W-:Y:S01]  /*4250*/  LOP3.LUT R10, R25, 0x30, RZ, 0xfc, !PT ;  /* 0x00000030190a7812 */ /* 0x001fe200078efcff */
[----:B------:R-:W-:Y:S01]  /*4260*/  @!P6 IMAD.IADD R16, R16, 0x1, -R2 ;  /* 0x000000011010e824 */ /* 0x000fe200078e0a02 */
[----:B------:R-:W-:Y:S01]  /*4270*/  ISETP.GE.AND P6, PT, R22, RZ, PT ;  /* 0x000000ff1600720c */ /* 0x000fe20003fc6270 */
[C---:B------:R-:W-:Y:S01]  /*4280*/  IMAD R19, R2.reuse, R7, R19 ;  /* 0x0000000702137224 */ /* 0x040fe200078e0213 */
[----:B------:R-:W-:Y:S01]  /*4290*/  IABS R22, R22 ;  /* 0x0000001600167213 */ /* 0x000fe20000000000 */
[----:B------:R-:W-:Y:S01]  /*42a0*/  @!P5 IMAD.MOV R16, RZ, RZ, -R16 ;  /* 0x000000ffff10d224 */ /* 0x000fe200078e0a10 */
[----:B------:R-:W-:Y:S01]  /*42b0*/  ISETP.GE.AND P5, PT, R23, RZ, PT ;  /* 0x000000ff1700720c */ /* 0x000fe20003fa6270 */
[----:B------:R-:W-:Y:S01]  /*42c0*/  IMAD.MOV R6, RZ, RZ, -R6 ;  /* 0x000000ffff067224 */ /* 0x000fe200078e0a06 */
[----:B------:R-:W-:Y:S01]  /*42d0*/  IABS R23, R23 ;  /* 0x0000001700177213 */ /* 0x000fe20000000000 */
[----:B------:R-:W-:Y:S01]  /*42e0*/  @!P1 IMAD.IADD R17, R17, 0x1, -R2 ;  /* 0x0000000111119824 */ /* 0x000fe200078e0a02 */
[C---:B------:R-:W-:Y:S01]  /*42f0*/  ISETP.GT.U32.AND P1, PT, R2.reuse, R18, PT ;  /* 0x000000120200720c */ /* 0x040fe20003f24070 */
[C---:B------:R-:W-:Y:S01]  /*4300*/  IMAD R21, R2.reuse, R6, R21 ;  /* 0x0000000602157224 */ /* 0x040fe200078e0215 */
[----:B------:R-:W-:Y:S01]  /*4310*/  STL [R1+0xcb0], R13 ;  /* 0x000cb00d01007387 */ /* 0x000fe20000100800 */
[----:B------:R-:W-:Y:S01]  /*4320*/  @!P2 IMAD.MOV R17, RZ, RZ, -R17 ;  /* 0x000000ffff11a224 */ /* 0x000fe200078e0a11 */
[----:B------:R-:W-:Y:S01]  /*4330*/  ISETP.GT.U32.AND P2, PT, R2, R19, PT ;  /* 0x000000130200720c */ /* 0x000fe20003f44070 */
[----:B------:R-:W-:Y:S01]  /*4340*/  IMAD.HI.U32 R3, R0, R23, RZ ;  /* 0x0000001700037227 */ /* 0x000fe200078e00ff */
[----:B------:R0:W-:Y:S01]  /*4350*/  STL [R1+0xcb4], R14 ;  /* 0x000cb40e01007387 */ /* 0x0001e20000100800 */
[----:B-1----:R-:W-:-:S02]  /*4360*/  LOP3.LUT R11, R25, 0x40, RZ, 0xfc, !PT ;  /* 0x00000040190b7812 */ /* 0x002fc400078efcff */
[----:B------:R-:W-:Y:S01]  /*4370*/  IMAD.HI.U32 R4, R0, R22, RZ ;  /* 0x0000001600047227 */ /* 0x000fe200078e00ff */
[----:B------:R1:W-:Y:S01]  /*4380*/  STL [R1+0xcb8], R15 ;  /* 0x000cb80f01007387 */ /* 0x0003e20000100800 */
[C---:B------:R-:W-:Y:S02]  /*4390*/  LOP3.LUT R9, R25.reuse, 0x20, RZ, 0xfc, !PT ;  /* 0x0000002019097812 */ /* 0x040fe400078efcff */
[--C-:B------:R-:W-:Y:S01]  /*43a0*/  @!P1 IMAD.IADD R18, R18, 0x1, -R2.reuse ;  /* 0x0000000112129824 */ /* 0x100fe200078e0a02 */
[----:B------:R4:W-:Y:S01]  /*43b0*/  STL [R1+0xcbc], R16 ;  /* 0x000cbc1001007387 */ /* 0x0009e20000100800 */
[----:B------:R-:W-:Y:S01]  /*43c0*/  IMAD.MOV R3, RZ, RZ, -R3 ;  /* 0x000000ffff037224 */ /* 0x000fe200078e0a03 */
[----:B0-----:R-:W-:Y:S01]  /*43d0*/  LOP3.LUT R14, R25, 0x50, RZ, 0xfc, !PT ;  /* 0x00000050190e7812 */ /* 0x001fe200078efcff */
[----:B------:R-:W-:Y:S01]  /*43e0*/  @!P2 IMAD.IADD R19, R19, 0x1, -R2 ;  /* 0x000000011313a824 */ /* 0x000fe200078e0a02 */
[C---:B------:R-:W-:Y:S01]  /*43f0*/  ISETP.GT.U32.AND P1, PT, R2.reuse, R18, PT ;  /* 0x000000120200720c */ /* 0x040fe20003f24070 */
[----:B------:R-:W-:Y:S01]  /*4400*/  IMAD.MOV R4, RZ, RZ, -R4 ;  /* 0x000000ffff047224 */ /* 0x000fe200078e0a04 */
[C---:B-1----:R-:W-:Y:S01]  /*4410*/  LOP3.LUT R15, R25.reuse, 0x60, RZ, 0xfc, !PT ;  /* 0x00000060190f7812 */ /* 0x042fe200078efcff */
[C---:B------:R-:W-:Y:S01]  /*4420*/  IMAD R23, R2.reuse, R3, R23 ;  /* 0x0000000302177224 */ /* 0x040fe200078e0217 */
[----:B------:R-:W-:Y:S01]  /*4430*/  ISETP.GT.U32.AND P2, PT, R2, R19, PT ;  /* 0x000000130200720c */ /* 0x000fe20003f44070 */
[----:B------:R-:W-:Y:S01]  /*4440*/  IMAD.HI.U32 R3, R0, R20, RZ ;  /* 0x0000001400037227 */ /* 0x000fe200078e00ff */
[----:B----4-:R-:W-:Y:S01]  /*4450*/  LOP3.LUT R16, R25, 0x70, RZ, 0xfc, !PT ;  /* 0x0000007019107812 */ /* 0x010fe200078efcff */
[----:B------:R0:W-:Y:S01]  /*4460*/  STL [R1+0xcc0], R17 ;  /* 0x000cc01101007387 */ /* 0x0001e20000100800 */
[----:B------:R-:W-:Y:S01]  /*4470*/  IABS R27, R15 ;  /* 0x0000000f001b7213 */ /* 0x000fe20000000000 */
[----:B------:R-:W-:Y:S01]  /*4480*/  IMAD R22, R2, R4, R22 ;  /* 0x0000000402167224 */ /* 0x000fe200078e0216 */
[----:B------:R-:W-:Y:S01]  /*4490*/  IABS R28, R16 ;  /* 0x00000010001c7213 */ /* 0x000fe20000000000 */
[----:B------:R-:W-:Y:S01]  /*44a0*/  IMAD.MOV R3, RZ, RZ, -R3 ;  /* 0x000000ffff037224 */ /* 0x000fe200078e0a03 */
[----:B------:R-:W-:Y:S01]  /*44b0*/  IABS R6, R14 ;  /* 0x0000000e00067213 */ /* 0x000fe20000000000 */
[----:B------:R-:W-:Y:S01]  /*44c0*/  @!P1 IMAD.IADD R18, R18, 0x1, -R2 ;  /* 0x0000000112129824 */ /* 0x000fe200078e0a02 */
[----:B------:R-:W-:Y:S01]  /*44d0*/  ISETP.GT.U32.AND P1, PT, R2, R21, PT ;  /* 0x000000150200720c */ /* 0x000fe20003f24070 */
[----:B------:R-:W-:-:S04]  /*44e0*/  IMAD.HI.U32 R8, R0, R27, RZ ;  /* 0x0000001b00087227 */ /* 0x000fc800078e00ff */
[----:B------:R-:W-:Y:S01]  /*44f0*/  @!P2 IMAD.IADD R19, R19, 0x1, -R2 ;  /* 0x000000011313a824 */ /* 0x000fe200078e0a02 */
[----:B------:R-:W-:Y:S01]  /*4500*/  ISETP.GT.U32.AND P2, PT, R2, R22, PT ;  /* 0x000000160200720c */ /* 0x000fe20003f44070 */
[----:B------:R-:W-:-:S04]  /*4510*/  IMAD.HI.U32 R7, R0, R28, RZ ;  /* 0x0000001c00077227 */ /* 0x000fc800078e00ff */
[----:B------:R-:W-:Y:S02]  /*4520*/  IMAD R20, R2, R3, R20 ;  /* 0x0000000302147224 */ /* 0x000fe400078e0214 */
[----:B------:R-:W-:-:S04]  /*4530*/  IMAD.HI.U32 R4, R0, R24, RZ ;  /* 0x0000001800047227 */ /* 0x000fc800078e00ff */
[----:B------:R-:W-:-:S04]  /*4540*/  IMAD.HI.U32 R26, R0, R6, RZ ;  /* 0x00000006001a7227 */ /* 0x000fc800078e00ff */
[----:B------:R-:W-:Y:S01]  /*4550*/  IMAD.MOV R3, RZ, RZ, -R8 ;  /* 0x000000ffff037224 */ /* 0x000fe200078e0a08 */
[----:B------:R-:W-:Y:S01]  /*4560*/  IABS R8, R11 ;  /* 0x0000000b00087213 */ /* 0x000fe20000000000 */
[----:B------:R-:W-:Y:S01]  /*4570*/  @!P1 IMAD.IADD R21, R21, 0x1, -R2 ;  /* 0x0000000115159824 */ /* 0x000fe200078e0a02 */
[C---:B------:R-:W-:Y:S01]  /*4580*/  ISETP.GT.U32.AND P1, PT, R2.reuse, R23, PT ;  /* 0x000000170200720c */ /* 0x040fe20003f24070 */
[----:B------:R-:W-:Y:S02]  /*4590*/  IMAD.MOV R7, RZ, RZ, -R7 ;  /* 0x000000ffff077224 */ /* 0x000fe400078e0a07 */
[----:B------:R-:W-:Y:S02]  /*45a0*/  IMAD.MOV R4, RZ, RZ, -R4 ;  /* 0x000000ffff047224 */ /* 0x000fe400078e0a04 */
[----:B------:R-:W-:Y:S02]  /*45b0*/  IMAD.MOV R26, RZ, RZ, -R26 ;  /* 0x000000ffff1a7224 */ /* 0x000fe400078e0a1a */
[C---:B------:R-:W-:Y:S01]  /*45c0*/  IMAD R27, R2.reuse, R3, R27 ;  /* 0x00000003021b7224 */ /* 0x040fe200078e021b */
[----:B------:R-:W-:Y:S01]  /*45d0*/  IABS R3, R25 ;  /* 0x0000001900037213 */ /* 0x000fe20000000000 */
[C---:B------:R-:W-:Y:S01]  /*45e0*/  IMAD R28, R2.reuse, R7, R28 ;  /* 0x00000007021c7224 */ /* 0x040fe200078e021c */
[----:B------:R-:W-:Y:S01]  /*45f0*/  IABS R7, R10 ;  /* 0x0000000a00077213 */ /* 0x000fe20000000000 */
[C---:B------:R-:W-:Y:S01]  /*4600*/  IMAD R24, R2.reuse, R4, R24 ;  /* 0x0000000402187224 */ /* 0x040fe200078e0218 */
[----:B------:R-:W-:Y:S01]  /*4610*/  IABS R4, R29 ;  /* 0x0000001d00047213 */ /* 0x000fe20000000000 */
[C---:B------:R-:W-:Y:S01]  /*4620*/  IMAD R26, R2.reuse, R26, R6 ;  /* 0x0000001a021a7224 */ /* 0x040fe200078e0206 */
[----:B------:R-:W-:Y:S01]  /*4630*/  IABS R6, R9 ;  /* 0x0000000900067213 */ /* 0x000fe20000000000 */
[----:B------:R-:W-:Y:S01]  /*4640*/  @!P4 IMAD.MOV R18, RZ, RZ, -R18 ;  /* 0x000000ffff12c224 */ /* 0x000fe200078e0a12 */
[----:B------:R-:W-:Y:S01]  /*4650*/  ISETP.GT.U32.AND P4, PT, R2, R21, PT ;  /* 0x000000150200720c */ /* 0x000fe20003f84070 */
[----:B0-----:R-:W-:-:S02]  /*4660*/  IMAD.MOV.U32 R17, RZ, RZ, R3 ;  /* 0x000000ffff117224 */ /* 0x001fc400078e0003 */
[----:B------:R-:W-:Y:S01]  /*4670*/  @!P2 IMAD.IADD R22, R22, 0x1, -R2 ;  /* 0x000000011616a824 */ /* 0x000fe200078e0a02 */
[----:B------:R0:W-:Y:S01]  /*4680*/  STL [R1+0xcc4], R18 ;  /* 0x000cc41201007387 */ /* 0x0001e20000100800 */
[----:B------:R-:W-:-:S03]  /*4690*/  IMAD.HI.U32 R3, R0, R8, RZ ;  /* 0x0000000800037227 */ /* 0x000fc600078e00ff */
[----:B------:R-:W-:Y:S01]  /*46a0*/  ISETP.GT.U32.AND P2, PT, R2, R22, PT ;  /* 0x000000160200720c */ /* 0x000fe20003f44070 */
[----:B------:R-:W-:-:S04]  /*46b0*/  IMAD.HI.U32 R5, R0, R7, RZ ;  /* 0x0000000700057227 */ /* 0x000fc800078e00ff */
[----:B------:R-:W-:-:S04]  /*46c0*/  IMAD.HI.U32 R13, R0, R4, RZ ;  /* 0x00000004000d7227 */ /* 0x000fc800078e00ff */
[----:B0-----:R-:W-:-:S04]  /*46d0*/  IMAD.HI.U32 R18, R0, R6, RZ ;  /* 0x0000000600127227 */ /* 0x001fc800078e00ff */
[----:B------:R-:W-:-:S04]  /*46e0*/  IMAD.HI.U32 R12, R0, R17, RZ ;  /* 0x00000011000c7227 */ /* 0x000fc800078e00ff */
[--C-:B------:R-:W-:Y:S02]  /*46f0*/  @!P1 IMAD.IADD R23, R23, 0x1, -R2.reuse ;  /* 0x0000000117179824 */ /* 0x100fe400078e0a02 */
[----:B------:R-:W-:Y:S02]  /*4700*/  IMAD.MOV R0, RZ, RZ, -R3 ;  /* 0x000000ffff007224 */ /* 0x000fe400078e0a03 */
[----:B------:R-:W-:Y:S01]  /*4710*/  IMAD.MOV R3, RZ, RZ, -R5 ;  /* 0x000000ffff037224 */ /* 0x000fe200078e0a05 */
[----:B------:R-:W-:Y:S01]  /*4720*/  ISETP.GT.U32.AND P1, PT, R2, R23, PT ;  /* 0x000000170200720c */ /* 0x000fe20003f24070 */
[----:B------:R-:W-:Y:S01]  /*4730*/  @!P2 IMAD.IADD R22, R22, 0x1, -R2 ;  /* 0x000000011616a824 */ /* 0x000fe200078e0a02 */
[----:B------:R-:W4:Y:S01]  /*4740*/  LDL.LU R5, [R1+0xce0] ;  /* 0x000ce00001057983 */ /* 0x000f220000300800 */
[C---:B------:R-:W-:Y:S01]  /*4750*/  IMAD R7, R2.reuse, R3, R7 ;  /* 0x0000000302077224 */ /* 0x040fe200078e0207 */
[----:B------:R-:W-:Y:S01]  /*4760*/  ISETP.GT.U32.AND P2, PT, R2, R20, PT ;  /* 0x000000140200720c */ /* 0x000fe20003f44070 */
[----:B------:R-:W-:-:S02]  /*4770*/  IMAD.MOV R3, RZ, RZ, -R13 ;  /* 0x000000ffff037224 */ /* 0x000fc400078e0a0d */
[----:B------:R-:W-:Y:S02]  /*4780*/  IMAD.MOV R13, RZ, RZ, -R12 ;  /* 0x000000ffff0d7224 */ /* 0x000fe400078e0a0c */
[----:B------:R-:W0:Y:S01]  /*4790*/  S2R R12, SR_TID.X ;  /* 0x00000000000c7919 */ /* 0x000e220000002100 */
[C---:B------:R-:W-:Y:S02]  /*47a0*/  IMAD R3, R2.reuse, R3, R4 ;  /* 0x0000000302037224 */ /* 0x040fe400078e0204 */
[C---:B------:R-:W-:Y:S02]  /*47b0*/  IMAD R4, R2.reuse, R13, R17 ;  /* 0x0000000d02047224 */ /* 0x040fe400078e0211 */
[----:B------:R-:W1:Y:S01]  /*47c0*/  S2R R13, SR_TID.X ;  /* 0x00000000000d7919 */ /* 0x000e620000002100 */
[--C-:B------:R-:W-:Y:S01]  /*47d0*/  @!P4 IMAD.IADD R21, R21, 0x1, -R2.reuse ;  /* 0x000000011515c824 */ /* 0x100fe200078e0a02 */
[C---:B------:R-:W-:Y:S01]  /*47e0*/  ISETP.GT.U32.AND P4, PT, R2.reuse, R24, PT ;  /* 0x000000180200720c */ /* 0x040fe20003f84070 */
[--C-:B------:R-:W-:Y:S01]  /*47f0*/  @!P1 IMAD.IADD R23, R23, 0x1, -R2.reuse ;  /* 0x0000000117179824 */ /* 0x100fe200078e0a02 */
[----:B------:R-:W-:Y:S01]  /*4800*/  ISETP.GT.U32.AND P1, PT, R2, R28, PT ;  /* 0x0000001c0200720c */ /* 0x000fe20003f24070 */
[----:B------:R-:W-:Y:S01]  /*4810*/  @!P2 IMAD.IADD R20, R20, 0x1, -R2 ;  /* 0x000000011414a824 */ /* 0x000fe200078e0a02 */
[----:B------:R-:W-:Y:S01]  /*4820*/  ISETP.GT.U32.AND P2, PT, R2, R27, PT ;  /* 0x0000001b0200720c */ /* 0x000fe20003f44070 */
[----:B------:R-:W-:-:S02]  /*4830*/  @!P0 IMAD.MOV R19, RZ, RZ, -R19 ;  /* 0x000000ffff138224 */ /* 0x000fc400078e0a13 */
[----:B------:R-:W-:Y:S01]  /*4840*/  @!P3 IMAD.MOV R21, RZ, RZ, -R21 ;  /* 0x000000ffff15b224 */ /* 0x000fe200078e0a15 */
[C---:B------:R-:W-:Y:S01]  /*4850*/  ISETP.GT.U32.AND P3, PT, R2.reuse, R20, PT ;  /* 0x000000140200720c */ /* 0x040fe20003f64070 */
[----:B------:R-:W-:Y:S02]  /*4860*/  IMAD R8, R2, R0, R8 ;  /* 0x0000000002087224 */ /* 0x000fe400078e0208 */
[----:B------:R-:W-:Y:S02]  /*4870*/  IMAD.MOV R0, RZ, RZ, -R18 ;  /* 0x000000ffff007224 */ /* 0x000fe400078e0a12 */
[--C-:B------:R-:W-:Y:S02]  /*4880*/  @!P4 IMAD.IADD R24, R24, 0x1, -R2.reuse ;  /* 0x000000011818c824 */ /* 0x100fe400078e0a02 */
[--C-:B------:R-:W-:Y:S01]  /*4890*/  @!P1 IMAD.IADD R28, R28, 0x1, -R2.reuse ;  /* 0x000000011c1c9824 */ /* 0x100fe200078e0a02 */
[C---:B------:R-:W-:Y:S01]  /*48a0*/  ISETP.GT.U32.AND P1, PT, R2.reuse, R26, PT ;  /* 0x0000001a0200720c */ /* 0x040fe20003f24070 */
[----:B------:R-:W-:Y:S01]  /*48b0*/  @!P2 IMAD.IADD R27, R27, 0x1, -R2 ;  /* 0x000000011b1ba824 */ /* 0x000fe200078e0a02 */
[C---:B------:R-:W-:Y:S01]  /*48c0*/  ISETP.GT.U32.AND P0, PT, R2.reuse, R24, PT ;  /* 0x000000180200720c */ /* 0x040fe20003f04070 */
[C---:B------:R-:W-:Y:S01]  /*48d0*/  IMAD R6, R2.reuse, R0, R6 ;  /* 0x0000000002067224 */ /* 0x040fe200078e0206 */
[C---:B------:R-:W-:Y:S01]  /*48e0*/  ISETP.GT.U32.AND P2, PT, R2.reuse, R28, PT ;  /* 0x0000001c0200720c */ /* 0x040fe20003f44070 */
[----:B------:R-:W-:Y:S01]  /*48f0*/  @!P6 IMAD.MOV R22, RZ, RZ, -R22 ;  /* 0x000000ffff16e224 */ /* 0x000fe200078e0a16 */
[C---:B------:R-:W-:Y:S01]  /*4900*/  ISETP.GT.U32.AND P6, PT, R2.reuse, R27, PT ;  /* 0x0000001b0200720c */ /* 0x040fe20003fc4070 */
[----:B------:R-:W-:Y:S01]  /*4910*/  @!P5 IMAD.MOV R23, RZ, RZ, -R23 ;  /* 0x000000ffff17d224 */ /* 0x000fe200078e0a17 */
[----:B------:R-:W-:Y:S01]  /*4920*/  ISETP.GT.U32.AND P5, PT, R2, R8, PT ;  /* 0x000000080200720c */ /* 0x000fe20003fa4070 */
[----:B------:R-:W-:Y:S01]  /*4930*/  @!P3 IMAD.IADD R20, R20, 0x1, -R2 ;  /* 0x000000011414b824 */ /* 0x000fe200078e0a02 */
[----:B0-----:R-:W-:-:S02]  /*4940*/  LOP3.LUT R12, R12, 0x100, RZ, 0xc0, !PT ;  /* 0x000001000c0c7812 */ /* 0x001fc400078ec0ff */
[----:B------:R-:W-:Y:S01]  /*4950*/  ISETP.GT.U32.AND P3, PT, R2, R6, PT ;  /* 0x000000060200720c */ /* 0x000fe20003f64070 */
[--C-:B------:R-:W-:Y:S01]  /*4960*/  @!P1 IMAD.IADD R26, R26, 0x1, -R2.reuse ;  /* 0x000000011a1a9824 */ /* 0x100fe200078e0a02 */
[----:B------:R-:W-:Y:S01]  /*4970*/  ISETP.NE.U32.AND P4, PT, R12, RZ, PT ;  /* 0x000000ff0c00720c */ /* 0x000fe20003f85070 */
[----:B------:R-:W-:Y:S01]  /*4980*/  @!P0 IMAD.IADD R24, R24, 0x1, -R2 ;  /* 0x0000000118188824 */ /* 0x000fe200078e0a02 */
[----:B------:R-:W-:Y:S01]  /*4990*/  SHF.R.U32.HI R18, RZ, 0x4, R12 ;  /* 0x00000004ff127819 */ /* 0x000fe2000001160c */
[C---:B-1----:R-:W-:Y:S01]  /*49a0*/  IMAD.SHL.U32 R12, R13.reuse, 0x10, RZ ;  /* 0x000000100d0c7824 */ /* 0x042fe200078e00ff */
[C---:B------:R-:W-:Y:S01]  /*49b0*/  LOP3.LUT R0, R13.reuse, 0x3, RZ, 0xc0, !PT ;  /* 0x000000030d007812 */ /* 0x040fe200078ec0ff */
[----:B------:R-:W-:Y:S01]  /*49c0*/  IMAD.SHL.U32 R17, R13, 0x40, RZ ;  /* 0x000000400d117824 */ /* 0x000fe200078e00ff */
[----:B------:R-:W-:Y:S01]  /*49d0*/  ISETP.GT.U32.AND P1, PT, R2, R26, PT ;  /* 0x0000001a0200720c */ /* 0x000fe20003f24070 */
[--C-:B------:R-:W-:Y:S01]  /*49e0*/  @!P2 IMAD.IADD R28, R28, 0x1, -R2.reuse ;  /* 0x000000011c1ca824 */ /* 0x100fe200078e0a02 */
[----:B------:R0:W-:Y:S01]  /*49f0*/  STL [R1+0xb54], R12 ;  /* 0x000b540c01007387 */ /* 0x0001e20000100800 */
[----:B------:R-:W-:Y:S01]  /*4a00*/  ISETP.GT.U32.AND P0, PT, R2, R7, PT ;  /* 0x000000070200720c */ /* 0x000fe20003f04070 */
[----:B------:R-:W-:Y:S01]  /*4a10*/  IMAD R0, R0, 0x420, RZ ;  /* 0x0000042000007824 */ /* 0x000fe200078e02ff */
[----:B------:R-:W-:Y:S01]  /*4a20*/  LOP3.LUT R17, R17, 0x1c0, RZ, 0xc0, !PT ;  /* 0x000001c011117812 */ /* 0x000fe200078ec0ff */
[----:B------:R1:W-:Y:S01]  /*4a30*/  STL [R1+0xcc8], R19 ;  /* 0x000cc81301007387 */ /* 0x0003e20000100800 */
[C---:B------:R-:W-:Y:S01]  /*4a40*/  ISETP.GT.U32.AND P2, PT, R2.reuse, R4, PT ;  /* 0x000000040200720c */ /* 0x040fe20003f44070 */
[--C-:B------:R-:W-:Y:S01]  /*4a50*/  @!P6 IMAD.IADD R27, R27, 0x1, -R2.reuse ;  /* 0x000000011b1be824 */ /* 0x100fe200078e0a02 */
[----:B------:R-:W-:Y:S01]  /*4a60*/  ISETP.GT.U32.AND P6, PT, R2, R3, PT ;  /* 0x000000030200720c */ /* 0x000fe20003fc4070 */
[--C-:B------:R-:W-:Y:S01]  /*4a70*/  @!P5 IMAD.IADD R8, R8, 0x1, -R2.reuse ;  /* 0x000000010808d824 */ /* 0x100fe200078e0a02 */
[----:B------:R-:W-:Y:S01]  /*4a80*/  STL [R1+0xccc], R21 ;  /* 0x000ccc1501007387 */ /* 0x000fe20000100800 */
[----:B0-----:R-:W-:Y:S01]  /*4a90*/  LOP3.LUT R12, R12, 0xe00, RZ, 0xc0, !PT ;  /* 0x00000e000c0c7812 */ /* 0x001fe200078ec0ff */
[----:B------:R-:W-:-:S02]  /*4aa0*/  @!P1 IMAD.IADD R26, R26, 0x1, -R2 ;  /* 0x000000011a1a9824 */ /* 0x000fc400078e0a02 */
[--C-:B------:R-:W-:Y:S01]  /*4ab0*/  @!P3 IMAD.IADD R6, R6, 0x1, -R2.reuse ;  /* 0x000000010606b824 */ /* 0x100fe200078e0a02 */
[----:B-1----:R-:W-:Y:S01]  /*4ac0*/  SHF.R.U32.HI R19, RZ, 0x2, R13 ;  /* 0x00000002ff137819 */ /* 0x002fe2000001160d */
[--C-:B------:R-:W-:Y:S01]  /*4ad0*/  @!P0 IMAD.IADD R7, R7, 0x1, -R2.reuse ;  /* 0x0000000107078824 */ /* 0x100fe200078e0a02 */
[----:B------:R-:W-:Y:S01]  /*4ae0*/  IADD3 R12, PT, PT, R12, UR5, R17 ;  /* 0x000000050c0c7c10 */ /* 0x000fe2000fffe011 */
[----:B------:R-:W-:Y:S01]  /*4af0*/  STL [R1+0xcd0], R22 ;  /* 0x000cd01601007387 */ /* 0x000fe20000100800 */
[----:B------:R-:W-:Y:S01]  /*4b00*/  SGXT.U32 R19, R19, 0x3 ;  /* 0x000000031313781a */ /* 0x000fe20000000000 */
[--C-:B------:R-:W-:Y:S01]  /*4b10*/  @!P2 IMAD.IADD R4, R4, 0x1, -R2.reuse ;  /* 0x000000010404a824 */ /* 0x100fe200078e0a02 */
[----:B------:R-:W-:Y:S01]  /*4b20*/  LOP3.LUT R17, R25, 0x80, RZ, 0xfc, !PT ;  /* 0x0000008019117812 */ /* 0x000fe200078efcff */
[----:B------:R-:W-:Y:S01]  /*4b30*/  STL [R1+0xcd4], R23 ;  /* 0x000cd41701007387 */ /* 0x000fe20000100800 */
[----:B------:R-:W-:Y:S01]  /*4b40*/  LOP3.LUT R0, R18, R0, R19, 0xfe, !PT ;  /* 0x0000000012007212 */ /* 0x000fe200078efe13 */
[----:B------:R-:W-:Y:S01]  /*4b50*/  @!P6 IMAD.IADD R3, R3, 0x1, -R2 ;  /* 0x000000010303e824 */ /* 0x000fe200078e0a02 */
[----:B------:R-:W-:-:S02]  /*4b60*/  LOP3.LUT R18, R25, 0x90, RZ, 0xfc, !PT ;  /* 0x0000009019127812 */ /* 0x000fc400078efcff */
[----:B------:R-:W-:Y:S01]  /*4b70*/  ISETP.GE.AND P5, PT, R17, RZ, PT ;  /* 0x000000ff1100720c */ /* 0x000fe20003fa6270 */
[----:B------:R0:W-:Y:S01]  /*4b80*/  STL [R1+0xbfc], R0 ;  /* 0x000bfc0001007387 */ /* 0x0001e20000100800 */
[----:B------:R-:W-:Y:S02]  /*4b90*/  ISETP.GE.AND P1, PT, R18, RZ, PT ;  /* 0x000000ff1200720c */ /* 0x000fe40003f26270 */
[----:B------:R-:W-:Y:S02]  /*4ba0*/  ISETP.GE.AND P0, PT, R16, RZ, PT ;  /* 0x000000ff1000720c */ /* 0x000fe40003f06270 */
[----:B------:R-:W-:Y:S02]  /*4bb0*/  ISETP.GE.AND P3, PT, R15, RZ, PT ;  /* 0x000000ff0f00720c */ /* 0x000fe40003f66270 */
[----:B------:R-:W-:Y:S02]  /*4bc0*/  ISETP.GT.U32.AND P6, PT, R2, R4, PT ;  /* 0x000000040200720c */ /* 0x000fe40003fc4070 */
[----:B------:R-:W-:Y:S01]  /*4bd0*/  ISETP.GE.AND P2, PT, R14, RZ, PT ;  /* 0x000000ff0e00720c */ /* 0x000fe20003f46270 */
[----:B0-----:R-:W-:-:S02]  /*4be0*/  IMAD.SHL.U32 R0, R13, 0x8, RZ ;  /* 0x000000080d007824 */ /* 0x001fc400078e00ff */
[----:B------:R-:W-:Y:S02]  /*4bf0*/  IMAD.SHL.U32 R13, R13, 0x2, RZ ;  /* 0x000000020d0d7824 */ /* 0x000fe400078e00ff */
[----:B------:R-:W-:Y:S01]  /*4c00*/  @!P1 IMAD.MOV R24, RZ, RZ, -R24 ;  /* 0x000000ffff189224 */ /* 0x000fe200078e0a18 */
[----:B------:R0:W-:Y:S01]  /*4c10*/  STL [R1+0xb50], R0 ;  /* 0x000b500001007387 */ /* 0x0001e20000100800 */
[----:B------:R-:W-:Y:S01]  /*4c20*/  @!P5 IMAD.MOV R20, RZ, RZ, -R20 ;  /* 0x000000ffff14d224 */ /* 0x000fe200078e0a14 */
[C---:B------:R-:W-:Y:S01]  /*4c30*/  ISETP.GT.U32.AND P1, PT, R2.reuse, R8, PT ;  /* 0x000000080200720c */ /* 0x040fe20003f24070 */
[----:B------:R-:W-:Y:S01]  /*4c40*/  @!P0 IMAD.MOV R28, RZ, RZ, -R28 ;  /* 0x000000ffff1c8224 */ /* 0x000fe200078e0a1c */
[C---:B------:R-:W-:Y:S01]  /*4c50*/  ISETP.GT.U32.AND P5, PT, R2.reuse, R7, PT ;  /* 0x000000070200720c */ /* 0x040fe20003fa4070 */
[----:B------:R-:W-:Y:S01]  /*4c60*/  @!P3 IMAD.MOV R27, RZ, RZ, -R27 ;  /* 0x000000ffff1bb224 */ /* 0x000fe200078e0a1b */
[C---:B------:R-:W-:Y:S01]  /*4c70*/  ISETP.GT.U32.AND P0, PT, R2.reuse, R6, PT ;  /* 0x000000060200720c */ /* 0x040fe20003f04070 */
[----:B------:R1:W-:Y:S01]  /*4c80*/  STL [R1+0xcdc], R24 ;  /* 0x000cdc1801007387 */ /* 0x0003e20000100800 */
[----:B------:R-:W-:Y:S01]  /*4c90*/  ISETP.GT.U32.AND P3, PT, R2, R3, PT ;  /* 0x000000030200720c */ /* 0x000fe20003f64070 */
[----:B------:R-:W-:Y:S01]  /*4ca0*/  @!P6 IMAD.IADD R4, R4, 0x1, -R2 ;  /* 0x000000010404e824 */ /* 0x000fe200078e0a02 */
[----:B0-----:R-:W-:Y:S01]  /*4cb0*/  LOP3.LUT R0, R0, 0x30, R13, 0x48, !PT ;  /* 0x0000003000007812 */ /* 0x001fe200078e480d */
[----:B------:R-:W-:Y:S01]  /*4cc0*/  @!P2 IMAD.MOV R26, RZ, RZ, -R26 ;  /* 0x000000ffff1aa224 */ /* 0x000fe200078e0a1a */
[----:B------:R-:W-:-:S02]  /*4cd0*/  ISETP.GE.AND P6, PT, R29, RZ, PT ;  /* 0x000000ff1d00720c */ /* 0x000fc40003fc6270 */
[----:B------:R-:W-:Y:S01]  /*4ce0*/  ISETP.GE.AND P2, PT, R25, RZ, PT ;  /* 0x000000ff1900720c */ /* 0x000fe20003f46270 */
[----:B------:R-:W-:Y:S02]  /*4cf0*/  IMAD.IADD R0, R0, 0x1, R12 ;  /* 0x0000000100007824 */ /* 0x000fe400078e020c */
[--C-:B------:R-:W-:Y:S01]  /*4d00*/  @!P1 IMAD.IADD R8, R8, 0x1, -R2.reuse ;  /* 0x0000000108089824 */ /* 0x100fe200078e0a02 */
[----:B------:R-:W-:Y:S01]  /*4d10*/  ISETP.GE.AND P1, PT, R11, RZ, PT ;  /* 0x000000ff0b00720c */ /* 0x000fe20003f26270 */
[--C-:B------:R-:W-:Y:S01]  /*4d20*/  @!P5 IMAD.IADD R7, R7, 0x1, -R2.reuse ;  /* 0x000000010707d824 */ /* 0x100fe200078e0a02 */
[----:B------:R0:W-:Y:S01]  /*4d30*/  STL [R1+0x4d0], R0 ;  /* 0x0004d00001007387 */ /* 0x0001e20000100800 */
[--C-:B------:R-:W-:Y:S01]  /*4d40*/  @!P0 IMAD.IADD R6, R6, 0x1, -R2.reuse ;  /* 0x0000000106068824 */ /* 0x100fe200078e0a02 */
[----:B------:R-:W-:Y:S01]  /*4d50*/  ISETP.GE.AND P0, PT, R9, RZ, PT ;  /* 0x000000ff0900720c */ /* 0x000fe20003f06270 */
[----:B------:R-:W-:Y:S01]  /*4d60*/  @!P3 IMAD.IADD R3, R3, 0x1, -R2 ;  /* 0x000000010303b824 */ /* 0x000fe200078e0a02 */
[----:B-1----:R-:W2:Y:S01]  /*4d70*/  LDL.LU R24, [R1+0x3c] ;  /* 0x00003c0001187983 */ /* 0x002ea20000300800 */
[----:B------:R-:W-:-:S03]  /*4d80*/  ISETP.GE.AND P5, PT, R10, RZ, PT ;  /* 0x000000ff0a00720c */ /* 0x000fc60003fa6270 */
[----:B------:R-:W3:Y:S04]  /*4d90*/  LDL.LU R29, [R1+0x38] ;  /* 0x00003800011d7983 */ /* 0x000ee80000300800 */
        /* <DEDUP_REMOVED lines=12> */
[----:B------:R-:W3:Y:S04]  /*4e60*/  LDL.LU R9, [R1] ;  /* 0x0000000001097983 */ /* 0x000ee80000300800 */
[----:B0-----:R-:W3:Y:S04]  /*4e70*/  LDL.LU R0, [R1+0x70] ;  /* 0x0000700001007983 */ /* 0x001ee80000300800 */
[----:B------:R-:W3:Y:S04]  /*4e80*/  LDL.LU R10, [R1+0xbc] ;  /* 0x0000bc00010a7983 */ /* 0x000ee80000300800 */
[----:B------:R-:W3:Y:S04]  /*4e90*/  LDL.LU R25, [R1+0xc0] ;  /* 0x0000c00001197983 */ /* 0x000ee80000300800 */
[----:B------:R-:W3:Y:S01]  /*4ea0*/  LDL.LU R12, [R1+0x10c] ;  /* 0x00010c00010c7983 */ /* 0x000ee20000300800 */
[----:B----4-:R-:W-:-:S02]  /*4eb0*/  ISETP.NE.AND P3, PT, R5, RZ, PT ;  /* 0x000000ff0500720c */ /* 0x010fc40003f65270 */
[----:B------:R-:W-:-:S04]  /*4ec0*/  LOP3.LUT R5, RZ, R5, RZ, 0x33, !PT ;  /* 0x00000005ff057212 */ /* 0x000fc800078e33ff */
[C---:B--2---:R-:W-:Y:S02]  /*4ed0*/  SEL R24, R5.reuse, R24, !P3 ;  /* 0x0000001805187207 */ /* 0x044fe40005800000 */
[C---:B---3--:R-:W-:Y:S02]  /*4ee0*/  SEL R29, R5.reuse, R29, !P3 ;  /* 0x0000001d051d7207 */ /* 0x048fe40005800000 */
[----:B------:R-:W-:-:S05]  /*4ef0*/  SEL R2, R5, R2, !P3 ;  /* 0x0000000205027207 */ /* 0x000fca0005800000 */
[----:B------:R0:W-:Y:S04]  /*4f00*/  STL [R1+0xa4], R2 ;  /* 0x0000a40201007387 */ /* 0x0001e80000100800 */
[----:B0-----:R-:W2:Y:S04]  /*4f10*/  LDL.LU R2, [R1+0x114] ;  /* 0x0001140001027983 */ /* 0x001ea80000300800 */
[----:B------:R0:W-:Y:S04]  /*4f20*/  STL [R1+0xa0], R24 ;  /* 0x0000a01801007387 */ /* 0x0001e80000100800 */
[----:B0-----:R-:W3:Y:S04]  /*4f30*/  LDL.LU R24, [R1+0xcdc] ;  /* 0x000cdc0001187983 */ /* 0x001ee80000300800 */
[----:B------:R0:W-:Y:S04]  /*4f40*/  STL [R1+0x9c], R29 ;  /* 0x00009c1d01007387 */ /* 0x0001e80000100800 */
[----:B0-----:R-:W4:Y:S01]  /*4f50*/  LDL.LU R29, [R1+0xcd8] ;  /* 0x000cd800011d7983 */ /* 0x001f220000300800 */
[----:B------:R-:W-:-:S02]  /*4f60*/  SEL R23, R5, R23, !P3 ;  /* 0x0000001705177207 */ /* 0x000fc40005800000 */
[C---:B------:R-:W-:Y:S02]  /*4f70*/  SEL R22, R5.reuse, R22, !P3 ;  /* 0x0000001605167207 */ /* 0x040fe40005800000 */
[C---:B------:R-:W-:Y:S02]  /*4f80*/  SEL R21, R5.reuse, R21, !P3 ;  /* 0x0000001505157207 */ /* 0x040fe40005800000 */
[C---:B------:R-:W-:Y:S02]  /*4f90*/  SEL R19, R5.reuse, R19, !P3 ;  /* 0x0000001305137207 */ /* 0x040fe40005800000 */
[C---:B------:R-:W-:Y:S02]  /*4fa0*/  SEL R18, R5.reuse, R18, !P3 ;  /* 0x0000001205127207 */ /* 0x040fe40005800000 */
[C---:B------:R-:W-:Y:S02]  /*4fb0*/  SEL R17, R5.reuse, R17, !P3 ;  /* 0x0000001105117207 */ /* 0x040fe40005800000 */
[----:B------:R-:W-:-:S02]  /*4fc0*/  SEL R16, R5, R16, !P3 ;  /* 0x0000001005107207 */ /* 0x000fc40005800000 */
[C---:B------:R-:W-:Y:S02]  /*4fd0*/  SEL R15, R5.reuse, R15, !P3 ;  /* 0x0000000f050f7207 */ /* 0x040fe40005800000 */
[C---:B------:R-:W-:Y:S02]  /*4fe0*/  SEL R14, R5.reuse, R14, !P3 ;  /* 0x0000000e050e7207 */ /* 0x040fe40005800000 */
[C---:B------:R-:W-:Y:S02]  /*4ff0*/  SEL R13, R5.reuse, R13, !P3 ;  /* 0x0000000d050d7207 */ /* 0x040fe40005800000 */
[C---:B------:R-:W-:Y:S02]  /*5000*/  SEL R11, R5.reuse, R11, !P3 ;  /* 0x0000000b050b7207 */ /* 0x040fe40005800000 */
[C---:B------:R-:W-:Y:S02]  /*5010*/  SEL R9, R5.reuse, R9, !P3 ;  /* 0x0000000905097207 */ /* 0x040fe40005800000 */
[----:B----4-:R-:W-:-:S05]  /*5020*/  SEL R29, R5, R29, !P3 ;  /* 0x0000001d051d7207 */ /* 0x010fca0005800000 */
[----:B------:R0:W-:Y:S04]  /*5030*/  STL [R1+0x94], R29 ;  /* 0x0000941d01007387 */ /* 0x0001e80000100800 */
[----:B0-----:R-:W4:Y:S04]  /*5040*/  LDL.LU R29, [R1+0x110] ;  /* 0x00011000011d7983 */ /* 0x001f280000300800 */
[----:B------:R0:W-:Y:S04]  /*5050*/  STL [R1+0x90], R23 ;  /* 0x0000901701007387 */ /* 0x0001e80000100800 */
[----:B0-----:R-:W2:Y:S04]  /*5060*/  LDL.LU R23, [R1+0xcd4] ;  /* 0x000cd40001177983 */ /* 0x001ea80000300800 */
        /* <DEDUP_REMOVED lines=21> */
[----:B0-----:R-:W2:Y:S01]  /*51c0*/  LDL.LU R9, [R1+0xca8] ;  /* 0x000ca80001097983 */ /* 0x001ea20000300800 */
[----:B------:R-:W-:-:S02]  /*51d0*/  SEL R0, R5, R0, !P3 ;  /* 0x0000000005007207 */ /* 0x000fc40005800000 */
[----:B------:R-:W-:-:S03]  /*51e0*/  SEL R10, R5, R10, !P3 ;  /* 0x0000000a050a7207 */ /* 0x000fc60005800000 */
[----:B------:R2:W-:Y:S02]  /*51f0*/  STL [R1+0x78], R0 ;  /* 0x0000780001007387 */ /* 0x0005e40000100800 */
[C---:B--2---:R-:W-:Y:S02]  /*5200*/  SEL R0, R5.reuse, R9, !P3 ;  /* 0x0000000905007207 */ /* 0x044fe40005800000 */
[----:B------:R-:W2:Y:S04]  /*5210*/  LDL.LU R9, [R1+0xe8] ;  /* 0x0000e80001097983 */ /* 0x000ea80000300800 */
[----:B------:R0:W-:Y:S04]  /*5220*/  STL [R1+0x70], R0 ;  /* 0x0000700001007387 */ /* 0x0001e80000100800 */
[----:B0-----:R-:W2:Y:S04]  /*5230*/  LDL.LU R0, [R1+0xf0] ;  /* 0x0000f00001007983 */ /* 0x001ea80000300800 */
[----:B------:R0:W-:Y:S04]  /*5240*/  STL [R1+0x6c], R10 ;  /* 0x00006c0a01007387 */ /* 0x0001e80000100800 */
[----:B0-----:R-:W2:Y:S01]  /*5250*/  LDL.LU R10, [R1+0xca4] ;  /* 0x000ca400010a7983 */ /* 0x001ea20000300800 */
[----:B------:R-:W-:-:S02]  /*5260*/  SEL R25, R5, R25, !P3 ;  /* 0x0000001905197207 */ /* 0x000fc40005800000 */
[C---:B------:R-:W-:Y:S02]  /*5270*/  SEL R12, R5.reuse, R12, !P3 ;  /* 0x0000000c050c7207 */ /* 0x040fe40005800000 */
[----:B--2---:R-:W-:-:S05]  /*5280*/  SEL R10, R5, R10, !P3 ;  /* 0x0000000a050a7207 */ /* 0x004fca0005800000 */
[----:B------:R0:W-:Y:S04]  /*5290*/  STL [R1+0x68], R10 ;  /* 0x0000680a01007387 */ /* 0x0001e80000100800 */
[----:B0-----:R-:W2:Y:S04]  /*52a0*/  LDL.LU R10, [R1+0xec] ;  /* 0x0000ec00010a7983 */ /* 0x001ea80000300800 */
[----:B------:R0:W-:Y:S02]  /*52b0*/  STL [R1+0x64], R25 ;  /* 0x0000641901007387 */ /* 0x0001e40000100800 */
[----:B0-----:R-:W-:-:S02]  /*52c0*/  SEL R25, R5, R11, !P3 ;  /* 0x0000000b05197207 */ /* 0x001fc40005800000 */
[----:B------:R-:W3:Y:S04]  /*52d0*/  LDL.LU R11, [R1+0x108] ;  /* 0x00010800010b7983 */ /* 0x000ee80000300800 */
[----:B------:R0:W-:Y:S04]  /*52e0*/  STL [R1+0x60], R25 ;  /* 0x0000601901007387 */ /* 0x0001e80000100800 */
[----:B0-----:R-:W3:Y:S04]  /*52f0*/  LDL.LU R25, [R1+0xd8] ;  /* 0x0000d80001197983 */ /* 0x001ee80000300800 */
[----:B------:R0:W-:Y:S04]  /*5300*/  STL [R1+0x5c], R12 ;  /* 0x00005c0c01007387 */ /* 0x0001e80000100800 */
[----:B0-----:R-:W3:Y:S01]  /*5310*/  LDL.LU R12, [R1+0xca0] ;  /* 0x000ca000010c7983 */ /* 0x001ee20000300800 */
[----:B------:R-:W-:-:S02]  /*5320*/  SEL R2, R5, R2, !P3 ;  /* 0x0000000205027207 */ /* 0x000fc40005800000 */
[C---:B----4-:R-:W-:Y:S02]  /*5330*/  SEL R29, R5.reuse, R29, !P3 ;  /* 0x0000001d051d7207 */ /* 0x050fe40005800000 */
[C---:B------:R-:W-:Y:S02]  /*5340*/  SEL R14, R5.reuse, R14, !P3 ;  /* 0x0000000e050e7207 */ /* 0x040fe40005800000 */
[C---:B------:R-:W-:Y:S02]  /*5350*/  SEL R9, R5.reuse, R9, !P3 ;  /* 0x0000000905097207 */ /* 0x040fe40005800000 */
[C---:B------:R-:W-:Y:S02]  /*5360*/  SEL R15, R5.reuse, R15, !P3 ;  /* 0x0000000f050f7207 */ /* 0x040fe40005800000 */
[C---:B--2---:R-:W-:Y:S02]  /*5370*/  SEL R10, R5.reuse, R10, !P3 ;  /* 0x0000000a050a7207 */ /* 0x044fe40005800000 */
[----:B---3--:R-:W-:-:S05]  /*5380*/  SEL R12, R5, R12, !P3 ;  /* 0x0000000c050c7207 */ /* 0x008fca0005800000 */
[----:B------:R0:W-:Y:S04]  /*5390*/  STL [R1+0x58], R12 ;  /* 0x0000580c01007387 */ /* 0x0001e80000100800 */
[----:B0-----:R-:W2:Y:S04]  /*53a0*/  LDL.LU R12, [R1+0xfc] ;  /* 0x0000fc00010c7983 */ /* 0x001ea80000300800 */
[----:B------:R0:W-:Y:S02]  /*53b0*/  STL [R1+0x54], R2 ;  /* 0x0000540201007387 */ /* 0x0001e40000100800 */
[----:B0-----:R-:W-:-:S02]  /*53c0*/  SEL R2, R5, R13, !P3 ;  /* 0x0000000d05027207 */ /* 0x001fc40005800000 */
[----:B------:R-:W3:Y:S04]  /*53d0*/  LDL.LU R13, [R1+0xf4] ;  /* 0x0000f400010d7983 */ /* 0x000ee80000300800 */
        /* <DEDUP_REMOVED lines=10> */
[----:B------:R0:W-:Y:S02]  /*5480*/  STL [R1+0x3c], R10 ;  /* 0x00003c0a01007387 */ /* 0x0001e40000100800 */
[----:B0-----:R-:W-:-:S02]  /*5490*/  SEL R10, R5, R16, !P3 ;  /* 0x00000010050a7207 */ /* 0x001fc40005800000 */
[----:B------:R-:W2:Y:S01]  /*54a0*/  LDL.LU R16, [R1+0x104] ;  /* 0x0001040001107983 */ /* 0x000ea20000300800 */
[----:B------:R-:W-:-:S03]  /*54b0*/  SEL R17, R5, R17, !P3 ;  /* 0x0000001105117207 */ /* 0x000fc60005800000 */
[----:B------:R0:W-:Y:S01]  /*54c0*/  STL [R1+0x38], R10 ;  /* 0x0000380a01007387 */ /* 0x0001e20000100800 */
[----:B------:R-:W-:-:S03]  /*54d0*/  SEL R18, R5, R18, !P3 ;  /* 0x0000001205127207 */ /* 0x000fc60005800000 */
[----:B0-----:R-:W3:Y:S01]  /*54e0*/  LDL.LU R10, [R1+0xe4] ;  /* 0x0000e400010a7983 */ /* 0x001ee20000300800 */
[----:B--2---:R-:W-:-:S05]  /*54f0*/  SEL R16, R5, R16, !P3 ;  /* 0x0000001005107207 */ /* 0x004fca0005800000 */
[----:B------:R0:W-:Y:S02]  /*5500*/  STL [R1+0x34], R16 ;  /* 0x0000341001007387 */ /* 0x0001e40000100800 */
[C---:B0-----:R-:W-:Y:S02]  /*5510*/  SEL R16, R5.reuse, R11, !P3 ;  /* 0x0000000b05107207 */ /* 0x041fe40005800000 */
[----:B------:R-:W2:Y:S04]  /*5520*/  LDL.LU R11, [R1+0xd0] ;  /* 0x0000d000010b7983 */ /* 0x000ea80000300800 */
[----:B------:R0:W-:Y:S04]  /*5530*/  STL [R1+0x30], R17 ;  /* 0x0000301101007387 */ /* 0x0001e80000100800 */
[----:B------:R1:W-:Y:S01]  /*5540*/  STL [R1+0x2c], R16 ;  /* 0x00002c1001007387 */ /* 0x0003e20000100800 */
[----:B0-----:R-:W-:-:S03]  /*5550*/  SEL R17, R5, R12, !P3 ;  /* 0x0000000c05117207 */ /* 0x001fc60005800000 */
[----:B------:R-:W-:Y:S01]  /*5560*/  STL [R1+0x28], R18 ;  /* 0x0000281201007387 */ /* 0x000fe20000100800 */
[----:B-1----:R-:W-:-:S03]  /*5570*/  SEL R16, R5, R19, !P3 ;  /* 0x0000001305107207 */ /* 0x002fc60005800000 */
[----:B------:R-:W2:Y:S04]  /*5580*/  LDL.LU R12, [R1+0xd4] ;  /* 0x0000d400010c7983 */ /* 0x000ea80000300800 */
[----:B------:R0:W-:Y:S04]  /*5590*/  STL [R1+0x24], R17 ;  /* 0x0000241101007387 */ /* 0x0001e80000100800 */
[----:B------:R1:W-:Y:S01]  /*55a0*/  STL [R1+0x20], R16 ;  /* 0x0000201001007387 */ /* 0x0003e20000100800 */
[C---:B0-----:R-:W-:Y:S02]  /*55b0*/  SEL R17, R5.reuse, R15, !P3 ;  /* 0x0000000f05117207 */ /* 0x041fe40005800000 */
[----:B------:R-:W-:-:S02]  /*55c0*/  SEL R15, R5, R0, !P3 ;  /* 0x00000000050f7207 */ /* 0x000fc40005800000 */
[C---:B-1----:R-:W-:Y:S01]  /*55d0*/  SEL R16, R5.reuse, R21, !P3 ;  /* 0x0000001505107207 */ /* 0x042fe20005800000 */
[----:B------:R0:W-:Y:S04]  /*55e0*/  STL [R1+0x1c], R17 ;  /* 0x00001c1101007387 */ /* 0x0001e80000100800 */
[----:B------:R-:W2:Y:S04]  /*55f0*/  LDL.LU R0, [R1+0xcc] ;  /* 0x0000cc0001007983 */ /* 0x000ea80000300800 */
[----:B------:R1:W-:Y:S01]  /*5600*/  STL [R1+0x18], R16 ;  /* 0x0000181001007387 */ /* 0x0003e20000100800 */
[----:B0-----:R-:W-:-:S03]  /*5610*/  SEL R17, R5, R22, !P3 ;  /* 0x0000001605117207 */ /* 0x001fc60005800000 */
[----:B------:R0:W-:Y:S01]  /*5620*/  STL [R1+0x14], R15 ;  /* 0x0000140f01007387 */ /* 0x0001e20000100800 */
[C---:B-1----:R-:W-:Y:S02]  /*5630*/  SEL R16, R5.reuse, R14, !P3 ;  /* 0x0000000e05107207 */ /* 0x042fe40005800000 */
[C---:B---3--:R-:W-:Y:S02]  /*5640*/  SEL R14, R5.reuse, R13, !P3 ;  /* 0x0000000d050e7207 */ /* 0x048fe40005800000 */
[C---:B0-----:R-:W-:Y:S01]  /*5650*/  SEL R15, R5.reuse, R23, !P3 ;  /* 0x00000017050f7207 */ /* 0x041fe20005800000 */
[----:B------:R-:W-:Y:S04]  /*5660*/  STL [R1+0x10], R17 ;  /* 0x0000101101007387 */ /* 0x000fe80000100800 */
[----:B------:R-:W-:Y:S04]  /*5670*/  STL [R1+0xc], R16 ;  /* 0x00000c1001007387 */ /* 0x000fe80000100800 */
[----:B------:R0:W-:Y:S04]  /*5680*/  STL [R1+0x8], R15 ;  /* 0x0000080f01007387 */ /* 0x0001e80000100800 */
[----:B------:R1:W-:Y:S04]  /*5690*/  STL [R1+0x4], R14 ;  /* 0x0000040e01007387 */ /* 0x0003e80000100800 */
[----:B0-----:R-:W3:Y:S01]  /*56a0*/  LDL.LU R15, [R1+0xc8] ;  /* 0x0000c800010f7983 */ /* 0x001ee20000300800 */
[----:B------:R-:W-:-:S02]  /*56b0*/  SEL R13, R5, R24, !P3 ;  /* 0x00000018050d7207 */ /* 0x000fc40005800000 */
[C---:B------:R-:W-:Y:S02]  /*56c0*/  SEL R25, R5.reuse, R25, !P3 ;  /* 0x0000001905197207 */ /* 0x040fe40005800000 */
[C---:B------:R-:W-:Y:S02]  /*56d0*/  SEL R24, R5.reuse, R20, !P3 ;  /* 0x0000001405187207 */ /* 0x040fe40005800000 */
[C---:B----4-:R-:W-:Y:S01]  /*56e0*/  SEL R2, R5.reuse, R2, !P3 ;  /* 0x0000000205027207 */ /* 0x050fe20005800000 */
[----:B------:R-:W-:Y:S01]  /*56f0*/  @!P1 IMAD.MOV R8, RZ, RZ, -R8 ;  /* 0x000000ffff089224 */ /* 0x000fe200078e0a08 */
[C---:B------:R-:W-:Y:S01]  /*5700*/  SEL R28, R5.reuse, R28, !P3 ;  /* 0x0000001c051c7207 */ /* 0x040fe20005800000 */
[----:B------:R0:W-:Y:S01]  /*5710*/  STL [R1], R13 ;  /* 0x0000000d01007387 */ /* 0x0001e20000100800 */
[C---:B------:R-:W-:Y:S01]  /*5720*/  SEL R9, R5.reuse, R9, !P3 ;  /* 0x0000000905097207 */ /* 0x040fe20005800000 */
[----:B------:R-:W-:Y:S01]  /*5730*/  @!P5 IMAD.MOV R7, RZ, RZ, -R7 ;  /* 0x000000ffff07d224 */ /* 0x000fe200078e0a07 */
[C---:B------:R-:W-:Y:S01]  /*5740*/  SEL R27, R5.reuse, R27, !P3 ;  /* 0x0000001b051b7207 */ /* 0x040fe20005800000 */
[----:B------:R-:W-:Y:S01]  /*5750*/  STL [R1+0xc40], R25 ;  /* 0x000c401901007387 */ /* 0x000fe20000100800 */
[----:B------:R-:W-:-:S02]  /*5760*/  SEL R10, R5, R10, !P3 ;  /* 0x0000000a050a7207 */ /* 0x000fc40005800000 */
[C---:B------:R-:W-:Y:S01]  /*5770*/  SEL R26, R5.reuse, R26, !P3 ;  /* 0x0000001a051a7207 */ /* 0x040fe20005800000 */
[----:B------:R-:W-:Y:S01]  /*5780*/  STL [R1+0xc44], R24 ;  /* 0x000c441801007387 */ /* 0x000fe20000100800 */
[----:B------:R-:W-:-:S03]  /*5790*/  SEL R8, R5, R8, !P3 ;  /* 0x0000000805087207 */ /* 0x000fc60005800000 */
[----:B------:R-:W-:Y:S01]  /*57a0*/  STL [R1+0xc48], R2 ;  /* 0x000c480201007387 */ /* 0x000fe20000100800 */
[----:B------:R-:W-:-:S03]  /*57b0*/  SEL R7, R5, R7, !P3 ;  /* 0x0000000705077207 */ /* 0x000fc60005800000 */
[----:B------:R-:W-:Y:S01]  /*57c0*/  STL [R1+0xc4c], R28 ;  /* 0x000c4c1c01007387 */ /* 0x000fe20000100800 */
[----:B------:R-:W-:-:S03]  /*57d0*/  @!P0 IMAD.MOV R6, RZ, RZ, -R6 ;  /* 0x000000ffff068224 */ /* 0x000fc600078e0a06 */
[----:B------:R-:W-:Y:S04]  /*57e0*/  STL [R1+0xc3c], R9 ;  /* 0x000c3c0901007387 */ /* 0x000fe80000100800 */
[----:B------:R-:W-:Y:S04]  /*57f0*/  STL [R1+0xc34], R27 ;  /* 0x000c341b01007387 */ /* 0x000fe80000100800 */
[----:B------:R4:W-:Y:S04]  /*5800*/  STL [R1+0xc30], R10 ;  /* 0x000c300a01007387 */ /* 0x0009e80000100800 */
[----:B------:R-:W-:Y:S01]  /*5810*/  STL [R1+0xc38], R26 ;  /* 0x000c381a01007387 */ /* 0x000fe20000100800 */
[----:B-1----:R-:W-:-:S02]  /*5820*/  SEL R14, R5, R6, !P3 ;  /* 0x00000006050e7207 */ /* 0x002fc40005800000 */
[----:B--2---:R-:W-:-:S05]  /*5830*/  SEL R11, R5, R11, !P3 ;  /* 0x0000000b050b7207 */ /* 0x004fca0005800000 */
[----:B------:R-:W-:Y:S04]  /*5840*/  STL [R1+0xc2c], R11 ;  /* 0x000c2c0b01007387 */ /* 0x000fe80000100800 */
[----:B------:R-:W-:Y:S01]  /*5850*/  STL [R1+0xc50], R8 ;  /* 0x000c500801007387 */ /* 0x000fe20000100800 */
[----:B------:R-:W-:-:S05]  /*5860*/  SEL R12, R5, R12, !P3 ;  /* 0x0000000c050c7207 */ /* 0x000fca0005800000 */
[----:B------:R-:W-:Y:S04]  /*5870*/  STL [R1+0xc54], R12 ;  /* 0x000c540c01007387 */ /* 0x000fe80000100800 */
[----:B------:R-:W-:Y:S01]  /*5880*/  STL [R1+0xc28], R7 ;  /* 0x000c280701007387 */ /* 0x000fe20000100800 */
[----:B0-----:R-:W-:-:S03]  /*5890*/  SEL R13, R5, R0, !P3 ;  /* 0x00000000050d7207 */ /* 0x001fc60005800000 */
[----:B------:R-:W2:Y:S04]  /*58a0*/  LDL.LU R0, [R1+0x98] ;  /* 0x0000980001007983 */ /* 0x000ea80000300800 */
[----:B----4-:R-:W4:Y:S04]  /*58b0*/  LDL.LU R10, [R1+0xa4] ;  /* 0x0000a400010a7983 */ /* 0x010f280000300800 */
[----:B------:R-:W4:Y:S04]  /*58c0*/  LDL.LU R16, [R1+0xa0] ;  /* 0x0000a00001107983 */ /* 0x000f280000300800 */
[----:B------:R-:W4:Y:S04]  /*58d0*/  LDL.LU R17, [R1+0x9c] ;  /* 0x00009c0001117983 */ /* 0x000f280000300800 */
[----:B------:R-:W-:Y:S04]  /*58e0*/  STL [R1+0xc58], R13 ;  /* 0x000c580d01007387 */ /* 0x000fe80000100800 */
[----:B------:R-:W-:Y:S04]  /*58f0*/  STL [R1+0xc5c], R14 ;  /* 0x000c5c0e01007387 */ /* 0x000fe80000100800 */
[----:B------:R-:W4:Y:S04]  /*5900*/  LDL.LU R18, [R1+0x94] ;  /* 0x0000940001127983 */ /* 0x000f280000300800 */
[----:B------:R-:W4:Y:S01]  /*5910*/  LDL.LU R19, [R1+0x90] ;  /* 0x0000900001137983 */ /* 0x000f220000300800 */
[----:B---3--:R-:W-:-:S05]  /*5920*/  SEL R6, R5, R15, !P3 ;  /* 0x0000000f05067207 */ /* 0x008fca0005800000 */
[----:B------:R-:W-:Y:S04]  /*5930*/  STL [R1+0xc60], R6 ;  /* 0x000c600601007387 */ /* 0x000fe80000100800 */
[----:B------:R-:W3:Y:S04]  /*5940*/  LDL.LU R20, [R1+0x8c] ;  /* 0x00008c0001147983 */ /* 0x000ee80000300800 */
[----:B------:R-:W3:Y:S04]  /*5950*/  LDL.LU R21, [R1+0x88] ;  /* 0x0000880001157983 */ /* 0x000ee80000300800 */
[----:B------:R-:W3:Y:S04]  /*5960*/  LDL.LU R22, [R1+0x74] ;  /* 0x0000740001167983 */ /* 0x000ee80000300800 */
[----:B------:R-:W3:Y:S04]  /*5970*/  LDL.LU R23, [R1+0x84] ;  /* 0x0000840001177983 */ /* 0x000ee80000300800 */
[----:B------:R-:W3:Y:S04]  /*5980*/  LDL.LU R27, [R1+0x80] ;  /* 0x00008000011b7983 */ /* 0x000ee80000300800 */
[----:B------:R-:W3:Y:S04]  /*5990*/  LDL.LU R9, [R1+0xac] ;  /* 0x0000ac0001097983 */ /* 0x000ee80000300800 */
[----:B------:R-:W3:Y:S04]  /*59a0*/  LDL.LU R28, [R1+0xa8] ;  /* 0x0000a800011c7983 */ /* 0x000ee80000300800 */
[----:B------:R-:W3:Y:S01]  /*59b0*/  LDL.LU R2, [R1+0xb8] ;  /* 0x0000b80001027983 */ /* 0x000ee20000300800 */
[----:B------:R-:W-:-:S02]  /*59c0*/  @!P6 IMAD.MOV R3, RZ, RZ, -R3 ;  /* 0x000000ffff03e224 */ /* 0x000fc400078e0a03 */
[----:B------:R-:W-:Y:S01]  /*59d0*/  @!P2 IMAD.MOV R4, RZ, RZ, -R4 ;  /* 0x000000ffff04a224 */ /* 0x000fe200078e0a04 */
[C---:B------:R-:W-:Y:S01]  /*59e0*/  SEL R15, R5.reuse, R29, !P3 ;  /* 0x0000001d050f7207 */ /* 0x040fe20005800000 */
[----:B------:R-:W3:Y:S01]  /*59f0*/  LDL.LU R24, [R1+0xb4] ;  /* 0x0000b40001187983 */ /* 0x000ee20000300800 */
[C---:B------:R-:W-:Y:S02]  /*5a00*/  SEL R3, R5.reuse, R3, !P3 ;  /* 0x0000000305037207 */ /* 0x040fe40005800000 */
[----:B------:R-:W-:Y:S01]  /*5a10*/  SEL R4, R5, R4, !P3 ;  /* 0x0000000405047207 */ /* 0x000fe20005800000 */
[----:B------:R-:W3:Y:S01]  /*5a20*/  LDL.LU R25, [R1+0xb0] ;  /* 0x0000b00001197983 */ /* 0x000ee20000300800 */
[----:B------:R-:W-:-:S03]  /*5a30*/  SEL R29, RZ, 0x108, !P4 ;  /* 0x00000108ff1d7807 */ /* 0x000fc60006000000 */
[----:B------:R-:W-:Y:S04]  /*5a40*/  STL [R1+0xc64], R15 ;  /* 0x000c640f01007387 */ /* 0x000fe80000100800 */
[----:B------:R0:W-:Y:S04]  /*5a50*/  STL [R1+0xc68], R3 ;  /* 0x000c680301007387 */ /* 0x0001e80000100800 */
[----:B------:R1:W-:Y:S04]  /*5a60*/  STL [R1+0xc6c], R4 ;  /* 0x000c6c0401007387 */ /* 0x0003e80000100800 */
[----:B------:R-:W-:Y:S01]  /*5a70*/  STL [R1+0xc00], R29 ;  /* 0x000c001d01007387 */ /* 0x000fe20000100800 */
[----:B--2---:R-:W-:-:S02]  /*5a80*/  IMAD R0, R0, UR10, RZ ;  /* 0x0000000a00007c24 */ /* 0x004fc4000f8e02ff */
[----:B----4-:R-:W-:-:S03]  /*5a90*/  IMAD R5, R10, UR6, RZ ;  /* 0x000000060a057c24 */ /* 0x010fc6000f8e02ff */
[----:B------:R2:W-:Y:S01]  /*5aa0*/  STL [R1+0xc04], R0 ;  /* 0x000c040001007387 */ /* 0x0005e20000100800 */
[----:B------:R-:W-:-:S03]  /*5ab0*/  IMAD R16, R16, UR6, RZ ;  /* 0x0000000610107c24 */ /* 0x000fc6000f8e02ff */
[----:B------:R-:W-:Y:S01]  /*5ac0*/  STL [R1+0xc70], R5 ;  /* 0x000c700501007387 */ /* 0x000fe20000100800 */
[----:B------:R-:W-:-:S03]  /*5ad0*/  IMAD R17, R17, UR6, RZ ;  /* 0x0000000611117c24 */ /* 0x000fc6000f8e02ff */
[----:B------:R-:W-:Y:S04]  /*5ae0*/  STL [R1+0xc74], R16 ;  /* 0x000c741001007387 */ /* 0x000fe80000100800 */
[----:B------:R-:W-:Y:S01]  /*5af0*/  STL [R1+0xc78], R17 ;  /* 0x000c781101007387 */ /* 0x000fe20000100800 */
[----:B------:R-:W-:Y:S02]  /*5b00*/  IMAD R18, R18, UR6, RZ ;  /* 0x0000000612127c24 */ /* 0x000fe4000f8e02ff */
[----:B------:R-:W-:-:S03]  /*5b10*/  IMAD R19, R19, UR6, RZ ;  /* 0x0000000613137c24 */ /* 0x000fc6000f8e02ff */
[----:B------:R-:W-:Y:S04]  /*5b20*/  STL [R1+0xc7c], R18 ;  /* 0x000c7c1201007387 */ /* 0x000fe80000100800 */
[----:B------:R-:W-:Y:S01]  /*5b30*/  STL [R1+0xc80], R19 ;  /* 0x000c801301007387 */ /* 0x000fe20000100800 */
[----:B---3--:R-:W-:Y:S02]  /*5b40*/  IMAD R20, R20, UR6, RZ ;  /* 0x0000000614147c24 */ /* 0x008fe4000f8e02ff */
[----:B------:R-:W-:-:S03]  /*5b50*/  IMAD R21, R21, UR6, RZ ;  /* 0x0000000615157c24 */ /* 0x000fc6000f8e02ff */
[----:B------:R-:W-:Y:S01]  /*5b60*/  STL [R1+0xc84], R20 ;  /* 0x000c841401007387 */ /* 0x000fe20000100800 */
[----:B------:R-:W-:-:S03]  /*5b70*/  IMAD R22, R22, UR6, RZ ;  /* 0x0000000616167c24 */ /* 0x000fc6000f8e02ff */
[----:B------:R-:W-:Y:S01]  /*5b80*/  STL [R1+0xc88], R21 ;  /* 0x000c881501007387 */ /* 0x000fe20000100800 */
[----:B------:R-:W-:-:S03]  /*5b90*/  IMAD R23, R23, UR6, RZ ;  /* 0x0000000617177c24 */ /* 0x000fc6000f8e02ff */
[----:B------:R-:W-:Y:S01]  /*5ba0*/  STL [R1+0xc8c], R22 ;  /* 0x000c8c1601007387 */ /* 0x000fe20000100800 */
[----:B0-----:R-:W-:-:S03]  /*5bb0*/  IMAD R3, R27, UR6, RZ ;  /* 0x000000061b037c24 */ /* 0x001fc6000f8e02ff */
[----:B------:R-:W-:Y:S01]  /*5bc0*/  STL [R1+0xc90], R23 ;  /* 0x000c901701007387 */ /* 0x000fe20000100800 */
[----:B-1----:R-:W-:-:S03]  /*5bd0*/  IMAD R4, R9, UR6, RZ ;  /* 0x0000000609047c24 */ /* 0x002fc6000f8e02ff */
[----:B------:R0:W-:Y:S01]  /*5be0*/  STL [R1+0x74], R3 ;  /* 0x0000740301007387 */ /* 0x0001e20000100800 */
[----:B--2---:R-:W-:-:S03]  /*5bf0*/  IMAD R0, R28, UR6, RZ ;  /* 0x000000061c007c24 */ /* 0x004fc6000f8e02ff */
[----:B------:R-:W-:Y:S01]  /*5c00*/  STL [R1+0x80], R4 ;  /* 0x0000800401007387 */ /* 0x000fe20000100800 */
[----:B0-----:R-:W-:-:S03]  /*5c10*/  IMAD R3, R2, UR6, RZ ;  /* 0x0000000602037c24 */ /* 0x001fc6000f8e02ff */
[----:B------:R0:W-:Y:S04]  /*5c20*/  STL [R1+0x84], R0 ;  /* 0x0000840001007387 */ /* 0x0001e80000100800 */
[----:B------:R-:W-:Y:S04]  /*5c30*/  STL [R1+0x88], R3 ;  /* 0x0000880301007387 */ /* 0x000fe80000100800 */
[----:B------:R-:W2:Y:S01]  /*5c40*/  LDL.LU R23, [R1+0x70] ;  /* 0x0000700001177983 */ /* 0x000ea20000300800 */
[----:B------:R-:W-:Y:S02]  /*5c50*/  IMAD R2, R24, UR6, RZ ;  /* 0x0000000618027c24 */ /* 0x000fe4000f8e02ff */
[----:B0-----:R-:W-:-:S03]  /*5c60*/  IMAD R0, R25, UR6, RZ ;  /* 0x0000000619007c24 */ /* 0x001fc6000f8e02ff */
[----:B------:R-:W-:Y:S04]  /*5c70*/  STL [R1+0x8c], R2 ;  /* 0x00008c0201007387 */ /* 0x000fe80000100800 */
[----:B--2---:R0:W-:Y:S04]  /*5c80*/  STL [R1+0xc94], R23 ;  /* 0x000c941701007387 */ /* 0x0041e80000100800 */
[----:B------:R-:W-:Y:S04]  /*5c90*/  STL [R1+0x90], R0 ;  /* 0x0000900001007387 */ /* 0x000fe80000100800 */
[----:B0-----:R-:W2:Y:S04]  /*5ca0*/  LDL.LU R23, [R1+0x78] ;  /* 0x0000780001177983 */ /* 0x001ea80000300800 */
[----:B--2---:R0:W-:Y:S04]  /*5cb0*/  STL [R1+0xc98], R23 ;  /* 0x000c981701007387 */ /* 0x0041e80000100800 */
[----:B0-----:R-:W2:Y:S04]  /*5cc0*/  LDL.LU R23, [R1+0x7c] ;  /* 0x00007c0001177983 */ /* 0x001ea80000300800 */
[----:B------:R-:W3:Y:S04]  /*5cd0*/  LDL.LU R22, [R1+0x6c] ;  /* 0x00006c0001167983 */ /* 0x000ee80000300800 */
[----:B------:R-:W4:Y:S04]  /*5ce0*/  LDL.LU R21, [R1+0x68] ;  /* 0x0000680001157983 */ /* 0x000f280000300800 */
        /* <DEDUP_REMOVED lines=25> */
[----:B------:R-:W3:Y:S01]  /*5e80*/  LDL.LU R25, [R1] ;  /* 0x0000000001197983 */ /* 0x000ee20000300800 */
[----:B--2---:R-:W-:-:S05]  /*5e90*/  IMAD R23, R23, UR6, RZ ;  /* 0x0000000617177c24 */ /* 0x004fca000f8e02ff */
[----:B------:R0:W-:Y:S04]  /*5ea0*/  STL [R1+0x7c], R23 ;  /* 0x00007c1701007387 */ /* 0x0001e80000100800 */
[----:B0-----:R-:W2:Y:S02]  /*5eb0*/  LDL.LU R23, [R1+0xc98] ;  /* 0x000c980001177983 */ /* 0x001ea40000300800 */
[----:B--2---:R-:W-:-:S05]  /*5ec0*/  IMAD R23, R23, UR6, RZ ;  /* 0x0000000617177c24 */ /* 0x004fca000f8e02ff */
[----:B------:R0:W-:Y:S04]  /*5ed0*/  STL [R1+0x78], R23 ;  /* 0x0000781701007387 */ /* 0x0001e80000100800 */
[----:B0-----:R-:W2:Y:S01]  /*5ee0*/  LDL.LU R23, [R1+0xc94] ;  /* 0x000c940001177983 */ /* 0x001ea20000300800 */
[----:B---3--:R-:W-:Y:S02]  /*5ef0*/  IMAD R22, R22, UR6, RZ ;  /* 0x0000000616167c24 */ /* 0x008fe4000f8e02ff */
[----:B----4-:R-:W-:Y:S02]  /*5f00*/  IMAD R21, R21, UR6, RZ ;  /* 0x0000000615157c24 */ /* 0x010fe4000f8e02ff */
[----:B------:R-:W-:Y:S02]  /*5f10*/  IMAD R20, R20, UR6, RZ ;  /* 0x0000000614147c24 */ /* 0x000fe4000f8e02ff */
[----:B------:R-:W-:-:S02]  /*5f20*/  IMAD R19, R19, UR6, RZ ;  /* 0x0000000613137c24 */ /* 0x000fc4000f8e02ff */
[----:B------:R-:W-:Y:S02]  /*5f30*/  IMAD R18, R18, UR6, RZ ;  /* 0x0000000612127c24 */ /* 0x000fe4000f8e02ff */
[----:B------:R-:W-:Y:S02]  /*5f40*/  IMAD R17, R17, UR6, RZ ;  /* 0x0000000611117c24 */ /* 0x000fe4000f8e02ff */
[----:B------:R-:W-:Y:S02]  /*5f50*/  IMAD R16, R16, UR6, RZ ;  /* 0x0000000610107c24 */ /* 0x000fe4000f8e02ff */
[----:B------:R-:W-:Y:S02]  /*5f60*/  IMAD R5, R5, UR6, RZ ;  /* 0x0000000605057c24 */ /* 0x000fe4000f8e02ff */
        /* <DEDUP_REMOVED lines=12> */
[----:B--2---:R-:W-:-:S05]  /*6030*/  IMAD R23, R23, UR6, RZ ;  /* 0x0000000617177c24 */ /* 0x004fca000f8e02ff */
[----:B------:R0:W-:Y:S04]  /*6040*/  STL [R1+0x70], R23 ;  /* 0x0000701701007387 */ /* 0x0001e80000100800 */
[----:B0-----:R-:W2:Y:S04]  /*6050*/  LDL.LU R23, [R1+0xc90] ;  /* 0x000c900001177983 */ /* 0x001ea80000300800 */
[----:B------:R0:W-:Y:S04]  /*6060*/  STL [R1+0x6c], R22 ;  /* 0x00006c1601007387 */ /* 0x0001e80000100800 */
[----:B0-----:R-:W3:Y:S04]  /*6070*/  LDL.LU R22, [R1+0xc8c] ;  /* 0x000c8c0001167983 */ /* 0x001ee80000300800 */
        /* <DEDUP_REMOVED lines=35> */
[----:B0-----:R-:W3:Y:S04]  /*62b0*/  LDL.LU R24, [R1+0xc44] ;  /* 0x000c440001187983 */ /* 0x001ee80000300800 */
[----:B------:R0:W-:Y:S04]  /*62c0*/  STL [R1], R25 ;  /* 0x0000001901007387 */ /* 0x0001e80000100800 */
[----:B0-----:R-:W4:Y:S01]  /*62d0*/  LDL.LU R25, [R1+0xc40] ;  /* 0x000c400001197983 */ /* 0x001f220000300800 */
[----:B------:R-:W-:-:S02]  /*62e0*/  IMAD R9, R9, UR6, RZ ;  /* 0x0000000609097c24 */ /* 0x000fc4000f8e02ff */
[----:B------:R-:W-:Y:S02]  /*62f0*/  IMAD R26, R26, UR6, RZ ;  /* 0x000000061a1a7c24 */ /* 0x000fe4000f8e02ff */
[----:B------:R-:W-:Y:S02]  /*6300*/  IMAD R27, R27, UR6, RZ ;  /* 0x000000061b1b7c24 */ /* 0x000fe4000f8e02ff */
[----:B--2---:R-:W-:Y:S02]  /*6310*/  IMAD R2, R2, UR6, RZ ;  /* 0x0000000602027c24 */ /* 0x004fe4000f8e02ff */
[----:B---3--:R-:W-:Y:S02]  /*6320*/  IMAD R24, R24, UR6, RZ ;  /* 0x0000000618187c24 */ /* 0x008fe4000f8e02ff */
[----:B----4-:R-:W-:-:S05]  /*6330*/  IMAD R25, R25, UR6, RZ ;  /* 0x0000000619197c24 */ /* 0x010fca000f8e02ff */
[----:B------:R0:W-:Y:S02]  /*6340*/  STL [R1+0xc08], R25 ;  /* 0x000c081901007387 */ /* 0x0001e40000100800 */
[----:B0-----:R-:W-:Y:S02]  /*6350*/  IMAD.MOV.U32 R25, RZ, RZ, R9 ;  /* 0x000000ffff197224 */ /* 0x001fe400078e0009 */
[----:B------:R-:W2:Y:S04]  /*6360*/  LDL.LU R9, [R1+0xc3c] ;  /* 0x000c3c0001097983 */ /* 0x000ea80000300800 */
[----:B------:R0:W-:Y:S02]  /*6370*/  STL [R1+0xc0c], R24 ;  /* 0x000c0c1801007387 */ /* 0x0001e40000100800 */
[----:B0-----:R-:W-:-:S02]  /*6380*/  IMAD.MOV.U32 R24, RZ, RZ, R26 ;  /* 0x000000ffff187224 */ /* 0x001fc400078e001a */
[----:B------:R-:W3:Y:S04]  /*6390*/  LDL.LU R26, [R1+0xc38] ;  /* 0x000c3800011a7983 */ /* 0x000ee80000300800 */
[----:B------:R0:W-:Y:S02]  /*63a0*/  STL [R1+0x94], R2 ;  /* 0x0000940201007387 */ /* 0x0001e40000100800 */
[----:B0-----:R-:W-:Y:S02]  /*63b0*/  IMAD.MOV.U32 R2, RZ, RZ, R27 ;  /* 0x000000ffff027224 */ /* 0x001fe400078e001b */
[----:B------:R-:W4:Y:S01]  /*63c0*/  LDL.LU R27, [R1+0xc34] ;  /* 0x000c3400011b7983 */ /* 0x000f220000300800 */
[----:B------:R-:W-:Y:S02]  /*63d0*/  IMAD R28, R28, UR6, RZ ;  /* 0x000000061c1c7c24 */ /* 0x000fe4000f8e02ff */
[----:B------:R-:W-:-:S03]  /*63e0*/  IMAD R10, R10, UR6, RZ ;  /* 0x000000060a0a7c24 */ /* 0x000fc6000f8e02ff */
[----:B------:R0:W-:Y:S01]  /*63f0*/  STL [R1+0xc10], R28 ;  /* 0x000c101c01007387 */ /* 0x0001e20000100800 */
[----:B------:R-:W-:Y:S02]  /*6400*/  IMAD R11, R11, UR6, RZ ;  /* 0x000000060b0b7c24 */ /* 0x000fe4000f8e02ff */
[----:B0-----:R-:W-:Y:S02]  /*6410*/  IMAD.MOV.U32 R28, RZ, RZ, R10 ;  /* 0x000000ffff1c7224 */ /* 0x001fe400078e000a */
[----:B------:R-:W3:Y:S01]  /*6420*/  LDL.LU R10, [R1+0xc30] ;  /* 0x000c3000010a7983 */ /* 0x000ee20000300800 */
[----:B------:R-:W-:Y:S02]  /*6430*/  IMAD R7, R7, UR6, RZ ;  /* 0x0000000607077c24 */ /* 0x000fe4000f8e02ff */
[----:B--2---:R-:W-:-:S05]  /*6440*/  IMAD R9, R9, UR6, RZ ;  /* 0x0000000609097c24 */ /* 0x004fca000f8e02ff */
[----:B------:R0:W-:Y:S02]  /*6450*/  STL [R1+0x9c], R9 ;  /* 0x00009c0901007387 */ /* 0x0001e40000100800 */
[----:B0-----:R-:W-:Y:S02]  /*6460*/  IMAD.MOV.U32 R9, RZ, RZ, R11 ;  /* 0x000000ffff097224 */ /* 0x001fe400078e000b */
[----:B------:R-:W2:Y:S01]  /*6470*/  LDL.LU R11, [R1+0xc2c] ;  /* 0x000c2c00010b7983 */ /* 0x000ea20000300800 */
[----:B----4-:R-:W-:-:S05]  /*6480*/  IMAD R27, R27, UR6, RZ ;  /* 0x000000061b1b7c24 */ /* 0x010fca000f8e02ff */
[----:B------:R0:W-:Y:S02]  /*6490*/  STL [R1+0xc14], R27 ;  /* 0x000c141b01007387 */ /* 0x0001e40000100800 */
[----:B0-----:R-:W-:Y:S02]  /*64a0*/  IMAD.MOV.U32 R27, RZ, RZ, R7 ;  /* 0x000000ffff1b7224 */ /* 0x001fe400078e0007 */
[----:B------:R-:W4:Y:S01]  /*64b0*/  LDL.LU R7, [R1+0xc28] ;  /* 0x000c280001077983 */ /* 0x000f220000300800 */
[----:B---3--:R-:W-:Y:S02]  /*64c0*/  IMAD R10, R10, UR6, RZ ;  /* 0x000000060a0a7c24 */ /* 0x008fe4000f8e02ff */
[----:B------:R-:W-:Y:S02]  /*64d0*/  IMAD R26, R26, UR6, RZ ;  /* 0x000000061a1a7c24 */ /* 0x000fe4000f8e02ff */
[----:B------:R-:W-:Y:S01]  /*64e0*/  IMAD R0, R0, UR6, RZ ;  /* 0x0000000600007c24 */ /* 0x000fe2000f8e02ff */
[----:B------:R-:W-:Y:S01]  /*64f0*/  STL [R1+0xc18], R10 ;  /* 0x000c180a01007387 */ /* 0x000fe20000100800 */
[----:B------:R-:W-:-:S03]  /*6500*/  IMAD R12, R12, UR6, RZ ;  /* 0x000000060c0c7c24 */ /* 0x000fc6000f8e02ff */
[----:B------:R0:W-:Y:S02]  /*6510*/  STL [R1+0xc1c], R26 ;  /* 0x000c1c1a01007387 */ /* 0x0001e40000100800 */
[----:B0-----:R-:W-:Y:S02]  /*6520*/  IMAD.MOV.U32 R26, RZ, RZ, R0 ;  /* 0x000000ffff1a7224 */ /* 0x001fe400078e0000 */
[----:B------:R-:W-:Y:S02]  /*6530*/  IMAD R0, R8, UR6, RZ ;  /* 0x0000000608007c24 */ /* 0x000fe4000f8e02ff */
[----:B------:R-:W-:Y:S02]  /*6540*/  IMAD R8, R13, UR6, RZ ;  /* 0x000000060d087c24 */ /* 0x000fe4000f8e02ff */
[----:B------:R-:W-:Y:S01]  /*6550*/  IMAD R13, R3, UR6, RZ ;  /* 0x00000006030d7c24 */ /* 0x000fe2000f8e02ff */
[----:B------:R-:W-:Y:S01]  /*6560*/  IADD3 R3, P4, PT, R5, UR14, RZ ;  /* 0x0000000e05037c10 */ /* 0x000fe2000ff9e0ff */
[----:B--2---:R-:W-:-:S05]  /*6570*/  IMAD R11, R11, UR6, RZ ;  /* 0x000000060b0b7c24 */ /* 0x004fca000f8e02ff */
[----:B------:R-:W-:Y:S04]  /*6580*/  STL [R1+0xc20], R11 ;  /* 0x000c200b01007387 */ /* 0x000fe80000100800 */
[----:B------:R-:W-:Y:S04]  /*6590*/  STL [R1+0xc24], R12 ;  /* 0x000c240c01007387 */ /* 0x000fe80000100800 */
[----:B------:R4:W-:Y:S04]  /*65a0*/  STL [R1+0xa0], R0 ;  /* 0x0000a00001007387 */ /* 0x0009e80000100800 */
[----:B------:R-:W-:Y:S01]  /*65b0*/  STL [R1+0xb0], R8 ;  /* 0x0000b00801007387 */ /* 0x000fe20000100800 */
[----:B----4-:R-:W-:-:S02]  /*65c0*/  IMAD R0, R7, UR6, RZ ;  /* 0x0000000607007c24 */ /* 0x010fc4000f8e02ff */
[----:B------:R-:W-:-:S05]  /*65d0*/  IMAD R7, R14, UR6, RZ ;  /* 0x000000060e077c24 */ /* 0x000fca000f8e02ff */
[----:B------:R-:W-:Y:S04]  /*65e0*/  STL [R1+0xac], R7 ;  /* 0x0000ac0701007387 */ /* 0x000fe80000100800 */
[----:B------:R0:W-:Y:S01]  /*65f0*/  STL [R1+0x8b0], R3 ;  /* 0x0008b00301007387 */ /* 0x0001e20000100800 */
[----:B------:R-:W-:Y:S02]  /*6600*/  IADD3 R11, P3, PT, R18, UR14, RZ ;  /* 0x0000000e120b7c10 */ /* 0x000fe4000ff7e0ff */
[----:B0-----:R-:W-:Y:S02]  /*6610*/  IADD3 R3, P6, PT, R16, UR14, RZ ;  /* 0x0000000e10037c10 */ /* 0x001fe4000ffde0ff */
[----:B------:R-:W-:-:S03]  /*6620*/  IADD3 R8, P2, PT, R19, UR14, RZ ;  /* 0x0000000e13087c10 */ /* 0x000fc6000ff5e0ff */
[----:B------:R0:W-:Y:S01]  /*6630*/  STL [R1+0x8ac], R3 ;  /* 0x0008ac0301007387 */ /* 0x0001e20000100800 */
[----:B------:R-:W-:Y:S01]  /*6640*/  IMAD R14, R4, UR6, RZ ;  /* 0x00000006040e7c24 */ /* 0x000fe2000f8e02ff */
[----:B0-----:R-:W-:-:S05]  /*6650*/  IADD3 R3, P5, PT, R17, UR14, RZ ;  /* 0x0000000e11037c10 */ /* 0x001fca000ffbe0ff */
[----:B------:R0:W-:Y:S01]  /*6660*/  STL [R1+0x8a8], R3 ;  /* 0x0008a80301007387 */ /* 0x0001e20000100800 */
[----:B------:R-:W-:-:S03]  /*6670*/  SHF.R.S32.HI R7, RZ, 0x1f, R5 ;  /* 0x0000001fff077819 */ /* 0x000fc60000011405 */
[----:B------:R-:W-:Y:S01]  /*6680*/  STL [R1+0x8a4], R11 ;  /* 0x0008a40b01007387 */ /* 0x000fe20000100800 */
[----:B------:R-:W-:-:S03]  /*6690*/  SHF.R.S32.HI R4, RZ, 0x1f, R18 ;  /* 0x0000001fff047819 */ /* 0x000fc60000011412 */
[----:B------:R1:W-:Y:S01]  /*66a0*/  STL [R1+0x8a0], R8 ;  /* 0x0008a00801007387 */ /* 0x0003e20000100800 */
[----:B------:R-:W-:Y:S01]  /*66b0*/  SHF.R.S32.HI R5, RZ, 0x1f, R17 ;  /* 0x0000001fff057819 */ /* 0x000fe20000011411 */
[----:B------:R-:W-:Y:S01]  /*66c0*/  IMAD.MOV.U32 R18, RZ, RZ, R2 ;  /* 0x000000ffff127224 */ /* 0x000fe200078e0002 */
[----:B------:R-:W-:Y:S01]  /*66d0*/  SHF.R.S32.HI R2, RZ, 0x1f, R20 ;  /* 0x0000001fff027819 */ /* 0x000fe20000011414 */
[----:B------:R-:W2:Y:S01]  /*66e0*/  LDL.LU R17, [R1+0x84] ;  /* 0x0000840001117983 */ /* 0x000ea20000300800 */
[----:B0-----:R-:W-:Y:S02]  /*66f0*/  SHF.R.S32.HI R3, RZ, 0x1f, R19 ;  /* 0x0000001fff037819 */ /* 0x001fe40000011413 */
[----:B-1----:R-:W-:Y:S01]  /*6700*/  IADD3 R8, P1, PT, R20, UR14, RZ ;  /* 0x0000000e14087c10 */ /* 0x002fe2000ff3e0ff */
[----:B------:R-:W-:Y:S01]  /*6710*/  IMAD.MOV.U32 R19, RZ, RZ, R9 ;  /* 0x000000ffff137224 */ /* 0x000fe200078e0009 */
[----:B------:R-:W3:Y:S01]  /*6720*/  LDL.LU R20, [R1+0x80] ;  /* 0x0000800001147983 */ /* 0x000ee20000300800 */
[----:B------:R-:W-:-:S03]  /*6730*/  SHF.R.S32.HI R9, RZ, 0x1f, R21 ;  /* 0x0000001fff097819 */ /* 0x000fc60000011415 */
[----:B------:R0:W-:Y:S02]  /*6740*/  STL [R1+0x89c], R8 ;  /* 0x00089c0801007387 */ /* 0x0001e40000100800 */
[----:B0-----:R-:W-:Y:S02]  /*6750*/  IADD3 R8, P0, PT, R21, UR14, RZ ;  /* 0x0000000e15087c10 */ /* 0x001fe4000ff1e0ff */
[----:B------:R-:W4:Y:S01]  /*6760*/  LDL.LU R21, [R1+0x74] ;  /* 0x0000740001157983 */ /* 0x000f220000300800 */
[----:B------:R-:W-:-:S03]  /*6770*/  IMAD R29, R29, UR6, RZ ;  /* 0x000000061d1d7c24 */ /* 0x000fc6000f8e02ff */
[----:B------:R-:W2:Y:S01]  /*6780*/  LDL.LU R12, [R1+0x88] ;  /* 0x00008800010c7983 */ /* 0x000ea20000300800 */
[----:B------:R-:W-:Y:S02]  /*6790*/  IMAD.MOV.U32 R10, RZ, RZ, R24 ;  /* 0x000000ffff0a7224 */ /* 0x000fe400078e0018 */
[----:B------:R-:W-:Y:S02]  /*67a0*/  IMAD.MOV.U32 R24, RZ, RZ, R25 ;  /* 0x000000ffff187224 */ /* 0x000fe400078e0019 */
[----:B------:R-:W-:Y:S01]  /*67b0*/  IMAD.MOV.U32 R25, RZ, RZ, R29 ;  /* 0x000000ffff197224 */ /* 0x000fe200078e001d */
[----:B------:R0:W-:Y:S01]  /*67c0*/  STL [R1+0x898], R8 ;  /* 0x0008980801007387 */ /* 0x0001e20000100800 */
[----:B------:R-:W-:Y:S01]  /*67d0*/  IMAD R29, R6, UR6, RZ ;  /* 0x00000006061d7c24 */ /* 0x000fe2000f8e02ff */
[----:B------:R-:W-:Y:S01]  /*67e0*/  SHF.R.S32.HI R6, RZ, 0x1f, R16 ;  /* 0x0000001fff067819 */ /* 0x000fe20000011410 */
[----:B------:R-:W-:Y:S01]  /*67f0*/  IMAD.MOV.U32 R16, RZ, RZ, R26 ;  /* 0x000000ffff107224 */ /* 0x000fe200078e001a */
[----:B------:R-:W2:Y:S01]  /*6800*/  LDL.LU R11, [R1+0x8c] ;  /* 0x00008c00010b7983 */ /* 0x000ea20000300800 */
[----:B------:R-:W-:-:S02]  /*6810*/  IADD3.X R26, PT, PT, R7, UR15, RZ, P4, !PT ;  /* 0x0000000f071a7c10 */ /* 0x000fc4000a7fe4ff */
[----:B------:R-:W-:-:S03]  /*6820*/  IADD3 R7, P4, PT, R22, UR14, RZ ;  /* 0x0000000e16077c10 */ /* 0x000fc6000ff9e0ff */
[----:B------:R1:W-:Y:S01]  /*6830*/  STL [R1+0x894], R26 ;  /* 0x0008941a01007387 */ /* 0x0003e20000100800 */
[----:B------:R-:W-:Y:S02]  /*6840*/  IADD3.X R6, PT, PT, R6, UR15, RZ, P6, !PT ;  /* 0x0000000f06067c10 */ /* 0x000fe4000b7fe4ff */
[----:B0-----:R-:W-:Y:S01]  /*6850*/  SHF.R.S32.HI R8, RZ, 0x1f, R22 ;  /* 0x0000001fff087819 */ /* 0x001fe20000011416 */
[----:B------:R-:W-:Y:S01]  /*6860*/  IMAD.MOV.U32 R22, RZ, RZ, R10 ;  /* 0x000000ffff167224 */ /* 0x000fe200078e000a */
[----:B-1----:R-:W2:Y:S04]  /*6870*/  LDL.LU R26, [R1+0x90] ;  /* 0x00009000011a7983 */ /* 0x002ea80000300800 */
[----:B------:R0:W-:Y:S04]  /*6880*/  STL [R1+0x890], R7 ;  /* 0x0008900701007387 */ /* 0x0001e80000100800 */
[----:B------:R-:W2:Y:S04]  /*6890*/  LDL.LU R10, [R1+0x7c] ;  /* 0x00007c00010a7983 */ /* 0x000ea80000300800 */
[----:B------:R1:W-:Y:S01]  /*68a0*/  STL [R1+0x88c], R6 ;  /* 0x00088c0601007387 */ /* 0x0003e20000100800 */
[----:B0-----:R-:W-:-:S02]  /*68b0*/  SHF.R.S32.HI R7, RZ, 0x1f, R23 ;  /* 0x0000001fff077819 */ /* 0x001fc40000011417 */
[----:B------:R-:W-:Y:S02]  /*68c0*/  IADD3.X R5, PT, PT, R5, UR15, RZ, P5, !PT ;  /* 0x0000000f05057c10 */ /* 0x000fe4000affe4ff */
[----:B-1----:R-:W-:Y:S01]  /*68d0*/  IADD3 R6, P6, PT, R23, UR14, RZ ;  /* 0x0000000e17067c10 */ /* 0x002fe2000ffde0ff */
[----:B------:R-:W-:Y:S02]  /*68e0*/  IMAD.MOV.U32 R23, RZ, RZ, R19 ;  /* 0x000000ffff177224 */ /* 0x000fe400078e0013 */
[----:B------:R-:W-:Y:S02]  /*68f0*/  IMAD.MOV.U32 R19, RZ, RZ, R27 ;  /* 0x000000ffff137224 */ /* 0x000fe400078e001b */
[----:B------:R4:W-:Y:S04]  /*6900*/  STL [R1+0x6d0], R6 ;  /* 0x0006d00601007387 */ /* 0x0009e80000100800 */
[----:B------:R-:W2:Y:S01]  /*6910*/  LDL.LU R27, [R1+0x78] ;  /* 0x00007800011b7983 */ /* 0x000ea20000300800 */
[----:B------:R-:W-:-:S03]  /*6920*/  IADD3.X R4, PT, PT, R4, UR15, RZ, P3, !PT ;  /* 0x0000000f04047c10 */ /* 0x000fc60009ffe4ff */
[----:B------:R0:W-:Y:S01]  /*6930*/  STL [R1+0x6b4], R5 ;  /* 0x0006b40501007387 */ /* 0x0001e20000100800 */
[----:B------:R-:W-:Y:S02]  /*6940*/  IADD3.X R3, PT, PT, R3, UR15, RZ, P2, !PT ;  /* 0x0000000f03037c10 */ /* 0x000fe400097fe4ff */
[----:B----4-:R-:W-:Y:S02]  /*6950*/  SHF.R.S32.HI R6, RZ, 0x1f, R21 ;  /* 0x0000001fff067819 */ /* 0x010fe40000011415 */
[----:B0-----:R-:W-:Y:S01]  /*6960*/  IADD3 R5, P5, PT, R21, UR14, RZ ;  /* 0x0000000e15057c10 */ /* 0x001fe2000ffbe0ff */
[----:B------:R-:W-:Y:S02]  /*6970*/  IMAD.MOV.U32 R21, RZ, RZ, R28 ;  /* 0x000000ffff157224 */ /* 0x000fe400078e001c */
[----:B------:R-:W4:Y:S04]  /*6980*/  LDL.LU R28, [R1+0x70] ;  /* 0x00007000011c7983 */ /* 0x000f280000300800 */
[----:B------:R3:W-:Y:S04]  /*6990*/  STL [R1+0x6d8], R5 ;  /* 0x0006d80501007387 */ /* 0x0007e80000100800 */
[----:B------:R0:W-:Y:S01]  /*69a0*/  STL [R1+0x6b8], R4 ;  /* 0x0006b80401007387 */ /* 0x0001e20000100800 */
[----:B---3--:R-:W-:-:S02]  /*69b0*/  SHF.R.S32.HI R5, RZ, 0x1f, R20 ;  /* 0x0000001fff057819 */ /* 0x008fc40000011414 */
[----:B0-----:R-:W-:Y:S01]  /*69c0*/  IADD3 R4, P3, PT, R20, UR14, RZ ;  /* 0x0000000e14047c10 */ /* 0x001fe2000ff7e0ff */
[----:B------:R-:W-:Y:S02]  /*69d0*/  IMAD.MOV.U32 R20, RZ, RZ, R18 ;  /* 0x000000ffff147224 */ /* 0x000fe400078e0012 */
[----:B------:R-:W3:Y:S04]  /*69e0*/  LDL.LU R18, [R1+0x6c] ;  /* 0x00006c0001127983 */ /* 0x000ee80000300800 */
[----:B------:R2:W-:Y:S04]  /*69f0*/  STL [R1+0x6e0], R4 ;  /* 0x0006e00401007387 */ /* 0x0005e80000100800 */
[----:B------:R0:W-:Y:S01]  /*6a00*/  STL [R1+0x6bc], R3 ;  /* 0x0006bc0301007387 */ /* 0x0001e20000100800 */
[----:B--2---:R-:W-:-:S02]  /*6a10*/  SHF.R.S32.HI R4, RZ, 0x1f, R17 ;  /* 0x0000001fff047819 */ /* 0x004fc40000011411 */
[----:B0-----:R-:W-:Y:S02]  /*6a20*/  IADD3 R3, P2, PT, R17, UR14, RZ ;  /* 0x0000000e11037c10 */ /* 0x001fe4000ff5e0ff */
[----:B------:R-:W2:Y:S01]  /*6a30*/  LDL.LU R17, [R1+0x68] ;  /* 0x0000680001117983 */ /* 0x000ea20000300800 */
[----:B------:R-:W-:-:S03]  /*6a40*/  IADD3.X R2, PT, PT, R2, UR15, RZ, P1, !PT ;  /* 0x0000000f02027c10 */ /* 0x000fc60008ffe4ff */
[----:B------:R0:W-:Y:S01]  /*6a50*/  STL [R1+0x6e8], R3 ;  /* 0x0006e80301007387 */ /* 0x0001e20000100800 */
[----:B------:R-:W-:-:S03]  /*6a60*/  IADD3.X R9, PT, PT, R9, UR15, RZ, P0, !PT ;  /* 0x0000000f09097c10 */ /* 0x000fc600087fe4ff */
[----:B------:R1:W-:Y:S01]  /*6a70*/  STL [R1+0x6c0], R2 ;  /* 0x0006c00201007387 */ /* 0x0003e20000100800 */
[----:B------:R-:W-:Y:S02]  /*6a80*/  IADD3.X R8, PT, PT, R8, UR15, RZ, P4, !PT ;  /* 0x0000000f08087c10 */ /* 0x000fe4000a7fe4ff */
[----:B0-----:R-:W-:Y:S02]  /*6a90*/  SHF.R.S32.HI R3, RZ, 0x1f, R12 ;  /* 0x0000001fff037819 */ /* 0x001fe4000001140c */
[----:B-1----:R-:W-:Y:S02]  /*6aa0*/  IADD3 R2, P1, PT, R12, UR14, RZ ;  /* 0x0000000e0c027c10 */ /* 0x002fe4000ff3e0ff */
[----:B------:R-:W2:Y:S04]  /*6ab0*/  LDL.LU R12, [R1+0xc24] ;  /* 0x000c2400010c7983 */ /* 0x000ea80000300800 */
[----:B------:R0:W-:Y:S04]  /*6ac0*/  STL [R1+0x6f0], R2 ;  /* 0x0006f00201007387 */ /* 0x0001e80000100800 */
[----:B------:R1:W-:Y:S01]  /*6ad0*/  STL [R1+0x6c4], R9 ;  /* 0x0006c40901007387 */ /* 0x0003e20000100800 */
[----:B------:R-:W-:-:S02]  /*6ae0*/  IADD3.X R7, PT, PT, R7, UR15, RZ, P6, !PT ;  /* 0x0000000f07077c10 */ /* 0x000fc4000b7fe4ff */
        /* <DEDUP_REMOVED lines=21> */
[----:B------:R-:W-:Y:S04]  /*6c40*/  STL [R1+0x884], R6 ;  /* 0x0008840601007387 */ /* 0x000fe80000100800 */
[----:B------:R4:W-:Y:S01]  /*6c50*/  STL [R1+0x6dc], R5 ;  /* 0x0006dc0501007387 */ /* 0x0009e20000100800 */
[----:B------:R-:W-:-:S02]  /*6c60*/  IADD3.X R3, PT, PT, R3, UR15, RZ, P1, !PT ;  /* 0x0000000f03037c10 */ /* 0x000fc40008ffe4ff */
[----:B------:R-:W-:Y:S02]  /*6c70*/  IADD3.X R2, PT, PT, R2, UR15, RZ, P0, !PT ;  /* 0x0000000f02027c10 */ /* 0x000fe400087fe4ff */
[----:B----4-:R-:W-:Y:S02]  /*6c80*/  IADD3 R5, P3, PT, R28, UR14, RZ ;  /* 0x0000000e1c057c10 */ /* 0x010fe4000ff7e0ff */
[----:B------:R-:W-:Y:S02]  /*6c90*/  SHF.R.S32.HI R6, RZ, 0x1f, R28 ;  /* 0x0000001fff067819 */ /* 0x000fe4000001141c */
[----:B------:R-:W4:Y:S04]  /*6ca0*/  LDL.LU R28, [R1+0xc10] ;  /* 0x000c1000011c7983 */ /* 0x000f280000300800 */
[----:B------:R3:W-:Y:S04]  /*6cb0*/  STL [R1+0x888], R5 ;  /* 0x0008880501007387 */ /* 0x0007e80000100800 */
[----:B------:R0:W-:Y:S01]  /*6cc0*/  STL [R1+0x6e4], R4 ;  /* 0x0006e40401007387 */ /* 0x0001e20000100800 */
[----:B---3--:R-:W-:-:S02]  /*6cd0*/  SHF.R.S32.HI R5, RZ, 0x1f, R18 ;  /* 0x0000001fff057819 */ /* 0x008fc40000011412 */
[----:B0-----:R-:W-:Y:S02]  /*6ce0*/  IADD3 R4, P2, PT, R18, UR14, RZ ;  /* 0x0000000e12047c10 */ /* 0x001fe4000ff5e0ff */
[----:B------:R-:W3:Y:S04]  /*6cf0*/  LDL.LU R18, [R1+0x4c] ;  /* 0x00004c0001127983 */ /* 0x000ee80000300800 */
[----:B------:R2:W-:Y:S04]  /*6d00*/  STL [R1+0x880], R4 ;  /* 0x0008800401007387 */ /* 0x0005e80000100800 */
[----:B------:R0:W-:Y:S01]  /*6d10*/  STL [R1+0x6ec], R3 ;  /* 0x0006ec0301007387 */ /* 0x0001e20000100800 */
[----:B--2---:R-:W-:-:S02]  /*6d20*/  SHF.R.S32.HI R4, RZ, 0x1f, R17 ;  /* 0x0000001fff047819 */ /* 0x004fc40000011411 */
[----:B0-----:R-:W-:Y:S02]  /*6d30*/  IADD3 R3, P1, PT, R17, UR14, RZ ;  /* 0x0000000e11037c10 */ /* 0x001fe4000ff3e0ff */
[----:B------:R-:W2:Y:S04]  /*6d40*/  LDL.LU R17, [R1+0x48] ;  /* 0x0000480001117983 */ /* 0x000ea80000300800 */
[----:B------:R0:W-:Y:S04]  /*6d50*/  STL [R1+0x878], R3 ;  /* 0x0008780301007387 */ /* 0x0001e80000100800 */
[----:B------:R1:W-:Y:S01]  /*6d60*/  STL [R1+0x6f4], R2 ;  /* 0x0006f40201007387 */ /* 0x0003e20000100800 */
[--C-:B0-----:R-:W-:Y:S01]  /*6d70*/  SHF.R.S32.HI R3, RZ, 0x1f, R24.reuse ;  /* 0x0000001fff037819 */ /* 0x101fe20000011418 */
[----:B-1----:R-:W-:-:S02]  /*6d80*/  IMAD.MOV.U32 R2, RZ, RZ, R24 ;  /* 0x000000ffff027224 */ /* 0x002fc400078e0018 */
[----:B------:R-:W-:Y:S02]  /*6d90*/  IMAD.MOV.U32 R24, RZ, RZ, R25 ;  /* 0x000000ffff187224 */ /* 0x000fe400078e0019 */
[----:B------:R-:W4:Y:S01]  /*6da0*/  LDL.LU R25, [R1+0x44] ;  /* 0x0000440001197983 */ /* 0x000f220000300800 */
[----:B------:R-:W-:Y:S02]  /*6db0*/  IADD3 R2, P0, PT, R2, UR14, RZ ;  /* 0x0000000e02027c10 */ /* 0x000fe4000ff1e0ff */
[----:B------:R-:W-:-:S03]  /*6dc0*/  IADD3.X R9, PT, PT, R9, UR15, RZ, P4, !PT ;  /* 0x0000000f09097c10 */ /* 0x000fc6000a7fe4ff */
[----:B------:R-:W-:Y:S04]  /*6dd0*/  STL [R1+0x870], R2 ;  /* 0x0008700201007387 */ /* 0x000fe80000100800 */
[----:B------:R0:W-:Y:S01]  /*6de0*/  STL [R1+0x6f8], R9 ;  /* 0x0006f80901007387 */ /* 0x0001e20000100800 */
[----:B------:R-:W-:Y:S01]  /*6df0*/  IADD3.X R8, PT, PT, R8, UR15, RZ, P6, !PT ;  /* 0x0000000f08087c10 */ /* 0x000fe2000b7fe4ff */
[--C-:B0-----:R-:W-:Y:S01]  /*6e00*/  IMAD.MOV.U32 R9, RZ, RZ, R23.reuse ;  /* 0x000000ffff097224 */ /* 0x101fe200078e0017 */
[----:B------:R-:W-:Y:S02]  /*6e10*/  SHF.R.S32.HI R2, RZ, 0x1f, R23 ;  /* 0x0000001fff027819 */ /* 0x000fe40000011417 */
[----:B------:R-:W4:Y:S02]  /*6e20*/  LDL.LU R23, [R1+0x40] ;  /* 0x0000400001177983 */ /* 0x000f240000300800 */
[----:B------:R-:W-:-:S05]  /*6e30*/  IADD3 R9, P4, PT, R9, UR14, RZ ;  /* 0x0000000e09097c10 */ /* 0x000fca000ff9e0ff */
        /* <DEDUP_REMOVED lines=28> */
[----:B------:R3:W-:Y:S04]  /*7000*/  STL [R1+0x858], R5 ;  /* 0x0008580501007387 */ /* 0x0007e80000100800 */
[----:B------:R0:W-:Y:S01]  /*7010*/  STL [R1+0x70c], R4 ;  /* 0x00070c0401007387 */ /* 0x0001e20000100800 */
[----:B------:R-:W-:Y:S02]  /*7020*/  IADD3.X R3, PT, PT, R3, UR15, RZ, P0, !PT ;  /* 0x0000000f03037c10 */ /* 0x000fe400087fe4ff */
[----:B------:R-:W-:Y:S02]  /*7030*/  IADD3.X R2, PT, PT, R2, UR15, RZ, P4, !PT ;  /* 0x0000000f02027c10 */ /* 0x000fe4000a7fe4ff */
[----:B---3--:R-:W-:Y:S02]  /*7040*/  SHF.R.S32.HI R5, RZ, 0x1f, R18 ;  /* 0x0000001fff057819 */ /* 0x008fe40000011412 */
[----:B0-----:R-:W-:-:S02]  /*7050*/  IADD3 R4, P1, PT, R18, UR14, RZ ;  /* 0x0000000e12047c10 */ /* 0x001fc4000ff3e0ff */
[----:B------:R-:W3:Y:S04]  /*7060*/  LDL.LU R18, [R1+0x2c] ;  /* 0x00002c0001127983 */ /* 0x000ee80000300800 */
[----:B------:R-:W-:Y:S04]  /*7070*/  STL [R1+0x854], R4 ;  /* 0x0008540401007387 */ /* 0x000fe80000100800 */
[----:B------:R2:W-:Y:S02]  /*7080*/  STL [R1+0x710], R3 ;  /* 0x0007100301007387 */ /* 0x0005e40000100800 */
[----:B--2---:R-:W-:-:S02]  /*7090*/  IADD3 R3, P0, PT, R17, UR14, RZ ;  /* 0x0000000e11037c10 */ /* 0x004fc4000ff1e0ff */
[----:B------:R-:W-:Y:S01]  /*70a0*/  SHF.R.S32.HI R4, RZ, 0x1f, R17 ;  /* 0x0000001fff047819 */ /* 0x000fe20000011411 */
[----:B------:R-:W-:Y:S02]  /*70b0*/  IMAD.MOV.U32 R17, RZ, RZ, R24 ;  /* 0x000000ffff117224 */ /* 0x000fe400078e0018 */
[----:B------:R4:W-:Y:S04]  /*70c0*/  STL [R1+0x850], R3 ;  /* 0x0008500301007387 */ /* 0x0009e80000100800 */
[----:B------:R-:W2:Y:S04]  /*70d0*/  LDL.LU R24, [R1+0x24] ;  /* 0x0000240001187983 */ /* 0x000ea80000300800 */
[----:B------:R-:W-:Y:S01]  /*70e0*/  STL [R1+0x714], R2 ;  /* 0x0007140201007387 */ /* 0x000fe20000100800 */
[----:B----4-:R-:W-:-:S02]  /*70f0*/  SHF.R.S32.HI R3, RZ, 0x1f, R25 ;  /* 0x0000001fff037819 */ /* 0x010fc40000011419 */
[----:B------:R-:W-:-:S05]  /*7100*/  IADD3 R25, P4, PT, R25, UR14, RZ ;  /* 0x0000000e19197c10 */ /* 0x000fca000ff9e0ff */
[----:B------:R0:W-:Y:S04]  /*7110*/  STL [R1+0x734], R25 ;  /* 0x0007341901007387 */ /* 0x0001e80000100800 */
[----:B0-----:R-:W4:Y:S01]  /*7120*/  LDL.LU R25, [R1+0x20] ;  /* 0x0000200001197983 */ /* 0x001f220000300800 */
[----:B------:R-:W-:Y:S02]  /*7130*/  IADD3.X R9, PT, PT, R9, UR15, RZ, P6, !PT ;  /* 0x0000000f09097c10 */ /* 0x000fe4000b7fe4ff */
[----:B------:R-:W-:Y:S02]  /*7140*/  IADD3.X R8, PT, PT, R8, UR15, RZ, P5, !PT ;  /* 0x0000000f08087c10 */ /* 0x000fe4000affe4ff */
[----:B------:R-:W-:Y:S01]  /*7150*/  SHF.R.S32.HI R2, RZ, 0x1f, R23 ;  /* 0x0000001fff027819 */ /* 0x000fe20000011417 */
[----:B------:R-:W-:Y:S01]  /*7160*/  STL [R1+0x718], R9 ;  /* 0x0007180901007387 */ /* 0x000fe20000100800 */
[----:B------:R-:W-:-:S02]  /*7170*/  IADD3 R23, P6, PT, R23, UR14, RZ ;  /* 0x0000000e17177c10 */ /* 0x000fc4000ffde0ff */
[----:B------:R-:W-:-:S03]  /*7180*/  IADD3.X R7, PT, PT, R7, UR15, RZ, P3, !PT ;  /* 0x0000000f07077c10 */ /* 0x000fc60009ffe4ff */
[----:B------:R0:W-:Y:S01]  /*7190*/  STL [R1+0x73c], R23 ;  /* 0x00073c1701007387 */ /* 0x0001e20000100800 */
[----:B------:R-:W-:-:S03]  /*71a0*/  IADD3.X R6, PT, PT, R6, UR15, RZ, P2, !PT ;  /* 0x0000000f06067c10 */ /* 0x000fc600097fe4ff */
[----:B0-----:R-:W4:Y:S01]  /*71b0*/  LDL.LU R23, [R1+0x18] ;  /* 0x0000180001177983 */ /* 0x001f220000300800 */
[----:B------:R-:W-:Y:S02]  /*71c0*/  SHF.R.S32.HI R9, RZ, 0x1f, R22 ;  /* 0x0000001fff097819 */ /* 0x000fe40000011416 */
[----:B------:R-:W-:Y:S01]  /*71d0*/  IADD3 R22, P5, PT, R22, UR14, RZ ;  /* 0x0000000e16167c10 */ /* 0x000fe2000ffbe0ff */
[----:B------:R0:W-:Y:S04]  /*71e0*/  STL [R1+0x71c], R8 ;  /* 0x00071c0801007387 */ /* 0x0001e80000100800 */
[----:B------:R1:W-:Y:S01]  /*71f0*/  STL [R1+0x744], R22 ;  /* 0x0007441601007387 */ /* 0x0003e20000100800 */
[----:B------:R-:W-:Y:S02]  /*7200*/  IADD3.X R5, PT, PT, R5, UR15, RZ, P1, !PT ;  /* 0x0000000f05057c10 */ /* 0x000fe40008ffe4ff */
[----:B------:R-:W-:-:S02]  /*7210*/  IADD3.X R4, PT, PT, R4, UR15, RZ, P0, !PT ;  /* 0x0000000f04047c10 */ /* 0x000fc400087fe4ff */
[----:B0-----:R-:W-:Y:S02]  /*7220*/  SHF.R.S32.HI R8, RZ, 0x1f, R19 ;  /* 0x0000001fff087819 */ /* 0x001fe40000011413 */
[----:B-1----:R-:W-:Y:S02]  /*7230*/  IADD3 R22, P3, PT, R19, UR14, RZ ;  /* 0x0000000e13167c10 */ /* 0x002fe4000ff7e0ff */
[----:B------:R-:W4:Y:S04]  /*7240*/  LDL.LU R19, [R1+0x14] ;  /* 0x0000140001137983 */ /* 0x000f280000300800 */
[----:B------:R-:W-:Y:S04]  /*7250*/  STL [R1+0x720], R7 ;  /* 0x0007200701007387 */ /* 0x000fe80000100800 */
[----:B------:R0:W-:Y:S04]  /*7260*/  STL [R1+0x74c], R22 ;  /* 0x00074c1601007387 */ /* 0x0001e80000100800 */
[----:B0-----:R-:W4:Y:S01]  /*7270*/  LDL.LU R22, [R1+0x10] ;  /* 0x0000100001167983 */ /* 0x001f220000300800 */
[----:B------:R-:W-:-:S02]  /*7280*/  SHF.R.S32.HI R7, RZ, 0x1f, R21 ;  /* 0x0000001fff077819 */ /* 0x000fc40000011415 */
[----:B------:R-:W-:Y:S01]  /*7290*/  IADD3 R21, P2, PT, R21, UR14, RZ ;  /* 0x0000000e15157c10 */ /* 0x000fe2000ff5e0ff */
[----:B------:R-:W-:Y:S04]  /*72a0*/  STL [R1+0x724], R6 ;  /* 0x0007240601007387 */ /* 0x000fe80000100800 */
[----:B------:R0:W-:Y:S04]  /*72b0*/  STL [R1+0x754], R21 ;  /* 0x0007541501007387 */ /* 0x0001e80000100800 */
[----:B0-----:R-:W4:Y:S04]  /*72c0*/  LDL.LU R21, [R1+0xc] ;  /* 0x00000c0001157983 */ /* 0x001f280000300800 */
[----:B------:R0:W-:Y:S01]  /*72d0*/  STL [R1+0x728], R5 ;  /* 0x0007280501007387 */ /* 0x0001e20000100800 */
[----:B------:R-:W-:-:S02]  /*72e0*/  SHF.R.S32.HI R6, RZ, 0x1f, R20 ;  /* 0x0000001fff067819 */ /* 0x000fc40000011414 */
[----:B0-----:R-:W-:Y:S02]  /*72f0*/  IADD3 R5, P1, PT, R20, UR14, RZ ;  /* 0x0000000e14057c10 */ /* 0x001fe4000ff3e0ff */
[----:B------:R-:W4:Y:S01]  /*7300*/  LDL.LU R20, [R1+0x8] ;  /* 0x0000080001147983 */ /* 0x000f220000300800 */
[----:B------:R-:W-:-:S03]  /*7310*/  IADD3.X R3, PT, PT, R3, UR15, RZ, P4, !PT ;  /* 0x0000000f03037c10 */ /* 0x000fc6000a7fe4ff */
[----:B------:R-:W-:Y:S04]  /*7320*/  STL [R1+0x75c], R5 ;  /* 0x00075c0501007387 */ /* 0x000fe80000100800 */
[----:B------:R3:W-:Y:S01]  /*7330*/  STL [R1+0x72c], R4 ;  /* 0x00072c0401007387 */ /* 0x0007e20000100800 */
[----:B------:R-:W-:Y:S02]  /*7340*/  IADD3.X R2, PT, PT, R2, UR15, RZ, P6, !PT ;  /* 0x0000000f02027c10 */ /* 0x000fe4000b7fe4ff */
[----:B------:R-:W-:Y:S02]  /*7350*/  IADD3.X R9, PT, PT, R9, UR15, RZ, P5, !PT ;  /* 0x0000000f09097c10 */ /* 0x000fe4000affe4ff */
[----:B------:R-:W-:Y:S02]  /*7360*/  IADD3.X R8, PT, PT, R8, UR15, RZ, P3, !PT ;  /* 0x0000000f08087c10 */ /* 0x000fe40009ffe4ff */
[----:B---3--:R-:W-:-:S02]  /*7370*/  IADD3 R4, P0, PT, R18, UR14, RZ ;  /* 0x0000000e12047c10 */ /* 0x008fc4000ff1e0ff */
[----:B------:R-:W-:Y:S02]  /*7380*/  SHF.R.S32.HI R5, RZ, 0x1f, R18 ;  /* 0x0000001fff057819 */ /* 0x000fe40000011412 */
[----:B------:R-:W3:Y:S04]  /*7390*/  LDL.LU R18, [R1+0x4] ;  /* 0x0000040001127983 */ /* 0x000ee80000300800 */
[----:B------:R-:W-:Y:S04]  /*73a0*/  STL [R1+0x764], R4 ;  /* 0x0007640401007387 */ /* 0x000fe80000100800 */
[----:B------:R0:W-:Y:S02]  /*73b0*/  STL [R1+0x730], R3 ;  /* 0x0007300301007387 */ /* 0x0001e40000100800 */
[--C-:B0-----:R-:W-:Y:S01]  /*73c0*/  IMAD.MOV.U32 R3, RZ, RZ, R17.reuse ;  /* 0x000000ffff037224 */ /* 0x101fe200078e0011 */
[----:B------:R-:W-:-:S02]  /*73d0*/  SHF.R.S32.HI R4, RZ, 0x1f, R17 ;  /* 0x0000001fff047819 */ /* 0x000fc40000011411 */
[----:B------:R-:W3:Y:S02]  /*73e0*/  LDL.LU R17, [R1] ;  /* 0x0000000001117983 */ /* 0x000ee40000300800 */
[----:B------:R-:W-:-:S05]  /*73f0*/  IADD3 R3, P4, PT, R3, UR14, RZ ;  /* 0x0000000e03037c10 */ /* 0x000fca000ff9e0ff */
[----:B------:R2:W-:Y:S04]  /*7400*/  STL [R1+0x76c], R3 ;  /* 0x00076c0301007387 */ /* 0x0005e80000100800 */
[----:B------:R0:W-:Y:S01]  /*7410*/  STL [R1+0x738], R2 ;  /* 0x0007380201007387 */ /* 0x0001e20000100800 */
[----:B--2---:R-:W-:Y:S02]  /*7420*/  SHF.R.S32.HI R3, RZ, 0x1f, R24 ;  /* 0x0000001fff037819 */ /* 0x004fe40000011418 */
[----:B0-----:R-:W-:Y:S02]  /*7430*/  IADD3 R2, P6, PT, R24, UR14, RZ ;  /* 0x0000000e18027c10 */ /* 0x001fe4000ffde0ff */
[----:B------:R-:W2:Y:S04]  /*7440*/  LDL.LU R24, [R1+0xc0c] ;  /* 0x000c0c0001187983 */ /* 0x000ea80000300800 */
[----:B------:R4:W-:Y:S04]  /*7450*/  STL [R1+0x774], R2 ;  /* 0x0007740201007387 */ /* 0x0009e80000100800 */
[----:B------:R0:W-:Y:S01]  /*7460*/  STL [R1+0x740], R9 ;  /* 0x0007400901007387 */ /* 0x0001e20000100800 */
[----:B----4-:R-:W-:-:S02]  /*7470*/  SHF.R.S32.HI R2, RZ, 0x1f, R25 ;  /* 0x0000001fff027819 */ /* 0x010fc40000011419 */
[----:B0-----:R-:W-:Y:S02]  /*7480*/  IADD3 R9, P5, PT, R25, UR14, RZ ;  /* 0x0000000e19097c10 */ /* 0x001fe4000ffbe0ff */
[----:B------:R-:W4:Y:S04]  /*7490*/  LDL.LU R25, [R1+0xc08] ;  /* 0x000c080001197983 */ /* 0x000f280000300800 */
[----:B------:R0:W-:Y:S04]  /*74a0*/  STL [R1+0x77c], R9 ;  /* 0x00077c0901007387 */ /* 0x0001e80000100800 */
[----:B------:R1:W-:Y:S01]  /*74b0*/  STL [R1+0x748], R8 ;  /* 0x0007480801007387 */ /* 0x0003e20000100800 */
[--C-:B0-----:R-:W-:Y:S01]  /*74c0*/  SHF.R.S32.HI R9, RZ, 0x1f, R16.reuse ;  /* 0x0000001fff097819 */ /* 0x101fe20000011410 */
[----:B-1----:R-:W-:-:S02]  /*74d0*/  IMAD.MOV.U32 R8, RZ, RZ, R16 ;  /* 0x000000ffff087224 */ /* 0x002fc400078e0010 */
[----:B------:R-:W2:Y:S03]  /*74e0*/  LDL.LU R16, [R1+0x94] ;  /* 0x0000940001107983 */ /* 0x000ea60000300800 */
[----:B------:R-:W-:Y:S02]  /*74f0*/  IADD3 R8, P3, PT, R8, UR14, RZ ;  /* 0x0000000e08087c10 */ /* 0x000fe4000ff7e0ff */
[----:B------:R-:W-:-:S03]  /*7500*/  IADD3.X R7, PT, PT, R7, UR15, RZ, P2, !PT ;  /* 0x0000000f07077c10 */ /* 0x000fc600097fe4ff */
[----:B------:R0:W-:Y:S01]  /*7510*/  STL [R1+0x784], R8 ;  /* 0x0007840801007387 */ /* 0x0001e20000100800 */
[----:B------:R-:W-:-:S03]  /*7520*/  IADD3.X R6, PT, PT, R6, UR15, RZ, P1, !PT ;  /* 0x0000000f06067c10 */ /* 0x000fc60008ffe4ff */
[----:B------:R1:W-:Y:S01]  /*7530*/  STL [R1+0x750], R7 ;  /* 0x0007500701007387 */ /* 0x0003e20000100800 */
[----:B0-----:R-:W-:Y:S02]  /*7540*/  SHF.R.S32.HI R8, RZ, 0x1f, R23 ;  /* 0x0000001fff087819 */ /* 0x001fe40000011417 */
[----:B------:R-:W-:-:S05]  /*7550*/  IADD3 R23, P2, PT, R23, UR14, RZ ;  /* 0x0000000e17177c10 */ /* 0x000fca000ff5e0ff */
[----:B------:R0:W-:Y:S01]  /*7560*/  STL [R1+0x78c], R23 ;  /* 0x00078c1701007387 */ /* 0x0001e20000100800 */
[----:B-1----:R-:W-:Y:S02]  /*7570*/  SHF.R.S32.HI R7, RZ, 0x1f, R19 ;  /* 0x0000001fff077819 */ /* 0x002fe40000011413 */
[----:B0-----:R-:W-:Y:S02]  /*7580*/  IADD3 R23, P1, PT, R19, UR14, RZ ;  /* 0x0000000e13177c10 */ /* 0x001fe4000ff3e0ff */
[----:B------:R-:W2:Y:S01]  /*7590*/  LDL.LU R19, [R1+0x9c] ;  /* 0x00009c0001137983 */ /* 0x000ea20000300800 */
[----:B------:R-:W-:-:S03]  /*75a0*/  IADD3.X R5, PT, PT, R5, UR15, RZ, P0, !PT ;  /* 0x0000000f05057c10 */ /* 0x000fc600087fe4ff */
[----:B------:R0:W-:Y:S04]  /*75b0*/  STL [R1+0x758], R6 ;  /* 0x0007580601007387 */ /* 0x0001e80000100800 */
[----:B------:R1:W-:Y:S04]  /*75c0*/  STL [R1+0x794], R23 ;  /* 0x0007941701007387 */ /* 0x0003e80000100800 */
[----:B------:R1:W-:Y:S01]  /*75d0*/  STL [R1+0x760], R5 ;  /* 0x0007600501007387 */ /* 0x0003e20000100800 */
[----:B0-----:R-:W-:Y:S02]  /*75e0*/  SHF.R.S32.HI R6, RZ, 0x1f, R22 ;  /* 0x0000001fff067819 */ /* 0x001fe40000011416 */
[----:B-1----:R-:W-:-:S02]  /*75f0*/  IADD3 R23, P0, PT, R22, UR14, RZ ;  /* 0x0000000e16177c10 */ /* 0x002fc4000ff1e0ff */
[----:B------:R-:W-:Y:S02]  /*7600*/  IADD3.X R22, PT, PT, R4, UR15, RZ, P4, !PT ;  /* 0x0000000f04167c10 */ /* 0x000fe4000a7fe4ff */
[----:B------:R-:W-:Y:S02]  /*7610*/  SHF.R.S32.HI R5, RZ, 0x1f, R21 ;  /* 0x0000001fff057819 */ /* 0x000fe40000011415 */
[----:B------:R-:W-:Y:S01]  /*7620*/  IADD3 R21, P4, PT, R21, UR14, RZ ;  /* 0x0000000e15157c10 */ /* 0x000fe2000ff9e0ff */
[----:B------:R-:W-:Y:S04]  /*7630*/  STL [R1+0x79c], R23 ;  /* 0x00079c1701007387 */ /* 0x000fe80000100800 */
[----:B------:R0:W-:Y:S04]  /*7640*/  STL [R1+0x768], R22 ;  /* 0x0007681601007387 */ /* 0x0001e80000100800 */
[----:B------:R1:W-:Y:S01]  /*7650*/  STL [R1+0x7a4], R21 ;  /* 0x0007a41501007387 */ /* 0x0003e20000100800 */
[----:B------:R-:W-:-:S02]  /*7660*/  IADD3.X R9, PT, PT, R9, UR15, RZ, P3, !PT ;  /* 0x0000000f09097c10 */ /* 0x000fc40009ffe4ff */
[----:B------:R-:W-:Y:S02]  /*7670*/  SHF.R.S32.HI R4, RZ, 0x1f, R20 ;  /* 0x0000001fff047819 */ /* 0x000fe40000011414 */
[----:B0-----:R-:W-:Y:S02]  /*7680*/  IADD3.X R22, PT, PT, R3, UR15, RZ, P6, !PT ;  /* 0x0000000f03167c10 */ /* 0x001fe4000b7fe4ff */
[----:B-1----:R-:W-:Y:S02]  /*7690*/  IADD3 R21, P6, PT, R20, UR14, RZ ;  /* 0x0000000e14157c10 */ /* 0x002fe4000ffde0ff */
[----:B------:R-:W-:Y:S01]  /*76a0*/  IADD3.X R20, PT, PT, R2, UR15, RZ, P5, !PT ;  /* 0x0000000f02147c10 */ /* 0x000fe2000affe4ff */
[----:B------:R-:W-:Y:S04]  /*76b0*/  STL [R1+0x770], R22 ;  /* 0x0007701601007387 */ /* 0x000fe80000100800 */
[----:B------:R-:W-:Y:S04]  /*76c0*/  STL [R1+0x7ac], R21 ;  /* 0x0007ac1501007387 */ /* 0x000fe80000100800 */
[----:B------:R0:W-:Y:S01]  /*76d0*/  STL [R1+0x778], R20 ;  /* 0x0007781401007387 */ /* 0x0001e20000100800 */
[----:B------:R-:W-:-:S02]  /*76e0*/  IADD3.X R6, PT, PT, R6, UR15, RZ, P0, !PT ;  /* 0x0000000f06067c10 */ /* 0x000fc400087fe4ff */
[----:B0-----:R-:W-:Y:S02]  /*76f0*/  IADD3.X R20, PT, PT, R8, UR15, RZ, P2, !PT ;  /* 0x0000000f08147c10 */ /* 0x001fe400097fe4ff */
[----:B---3--:R-:W-:Y:S02]  /*7700*/  SHF.R.S32.HI R3, RZ, 0x1f, R18 ;  /* 0x0000001fff037819 */ /* 0x008fe40000011412 */
[----:B------:R-:W-:-:S05]  /*7710*/  IADD3 R18, P5, PT, R18, UR14, RZ ;  /* 0x0000000e12127c10 */ /* 0x000fca000ffbe0ff */
[----:B------:R0:W-:Y:S04]  /*7720*/  STL [R1+0x7b4], R18 ;  /* 0x0007b41201007387 */ /* 0x0001e80000100800 */
[----:B0-----:R-:W3:Y:S01]  /*7730*/  LDL.LU R18, [R1+0xa0] ;  /* 0x0000a00001127983 */ /* 0x001ee20000300800 */
[----:B------:R-:W-:Y:S02]  /*7740*/  SHF.R.S32.HI R2, RZ, 0x1f, R17 ;  /* 0x0000001fff027819 */ /* 0x000fe40000011411 */
[----:B------:R-:W-:Y:S01]  /*7750*/  IADD3 R17, P3, PT, R17, UR14, RZ ;  /* 0x0000000e11117c10 */ /* 0x000fe2000ff7e0ff */
[----:B------:R-:W-:Y:S04]  /*7760*/  STL [R1+0x780], R9 ;  /* 0x0007800901007387 */ /* 0x000fe80000100800 */
[----:B------:R-:W-:Y:S04]  /*7770*/  STL [R1+0x7bc], R17 ;  /* 0x0007bc1101007387 */ /* 0x000fe80000100800 */
[----:B------:R0:W-:Y:S02]  /*7780*/  STL [R1+0x788], R20 ;  /* 0x0007881401007387 */ /* 0x0001e40000100800 */
[----:B0-----:R-:W-:-:S02]  /*7790*/  IADD3.X R20, PT, PT, R7, UR15, RZ, P1, !PT ;  /* 0x0000000f07147c10 */ /* 0x001fc40008ffe4ff */
[----:B----4-:R-:W-:-:S05]  /*77a0*/  IADD3 R17, P2, PT, R25, UR14, RZ ;  /* 0x0000000e19117c10 */ /* 0x010fca000ff5e0ff */
[----:B------:R2:W-:Y:S04]  /*77b0*/  STL [R1+0x7c4], R17 ;  /* 0x0007c41101007387 */ /* 0x0005e80000100800 */
[----:B------:R0:W-:Y:S01]  /*77c0*/  STL [R1+0x790], R20 ;  /* 0x0007901401007387 */ /* 0x0001e20000100800 */
[----:B--2---:R-:W-:-:S05]  /*77d0*/  IADD3 R17, P1, PT, R24, UR14, RZ ;  /* 0x0000000e18117c10 */ /* 0x004fca000ff3e0ff */
[----:B------:R1:W-:Y:S01]  /*77e0*/  STL [R1+0x7cc], R17 ;  /* 0x0007cc1101007387 */ /* 0x0003e20000100800 */
[----:B------:R-:W-:Y:S02]  /*77f0*/  SHF.R.S32.HI R7, RZ, 0x1f, R16 ;  /* 0x0000001fff077819 */ /* 0x000fe40000011410 */
[----:B0-----:R-:W-:Y:S01]  /*7800*/  IADD3 R20, P0, PT, R16, UR14, RZ ;  /* 0x0000000e10147c10 */ /* 0x001fe2000ff1e0ff */
[----:B-1----:R-:W2:Y:S04]  /*7810*/  LDL.LU R17, [R1+0xb0] ;  /* 0x0000b00001117983 */ /* 0x002ea80000300800 */
[----:B------:R-:W-:Y:S04]  /*7820*/  STL [R1+0x798], R6 ;  /* 0x0007980601007387 */ /* 0x000fe80000100800 */
[----:B------:R-:W4:Y:S04]  /*7830*/  LDL.LU R16, [R1+0xac] ;  /* 0x0000ac0001107983 */ /* 0x000f280000300800 */
[----:B------:R0:W-:Y:S02]  /*7840*/  STL [R1+0x7d4], R20 ;  /* 0x0007d41401007387 */ /* 0x0001e40000100800 */
[----:B0-----:R-:W-:-:S02]  /*7850*/  IADD3.X R20, PT, PT, R5, UR15, RZ, P4, !PT ;  /* 0x0000000f05147c10 */ /* 0x001fc4000a7fe4ff */
[----:B------:R-:W-:-:S03]  /*7860*/  IADD3 R21, P4, PT, R28, UR14, RZ ;  /* 0x0000000e1c157c10 */ /* 0x000fc6000ff9e0ff */
[----:B------:R0:W-:Y:S01]  /*7870*/  STL [R1+0x7a0], R20 ;  /* 0x0007a01401007387 */ /* 0x0001e20000100800 */
[----:B------:R-:W-:-:S03]  /*7880*/  SHF.R.S32.HI R5, RZ, 0x1f, R19 ;  /* 0x0000001fff057819 */ /* 0x000fc60000011413 */
[----:B------:R-:W-:Y:S01]  /*7890*/  STL [R1+0x7dc], R21 ;  /* 0x0007dc1501007387 */ /* 0x000fe20000100800 */
[----:B0-----:R-:W-:Y:S02]  /*78a0*/  IADD3.X R20, PT, PT, R4, UR15, RZ, P6, !PT ;  /* 0x0000000f04147c10 */ /* 0x001fe4000b7fe4ff */
[----:B------:R-:W-:-:S03]  /*78b0*/  IADD3 R19, P6, PT, R19, UR14, RZ ;  /* 0x0000000e13137c10 */ /* 0x000fc6000ffde0ff */
[----:B------:R0:W-:Y:S04]  /*78c0*/  STL [R1+0x7a8], R20 ;  /* 0x0007a81401007387 */ /* 0x0001e80000100800 */
[----:B------:R1:W-:Y:S01]  /*78d0*/  STL [R1+0x7e4], R19 ;  /* 0x0007e41301007387 */ /* 0x0003e20000100800 */
[----:B------:R-:W-:Y:S02]  /*78e0*/  SHF.R.S32.HI R9, RZ, 0x1f, R25 ;  /* 0x0000001fff097819 */ /* 0x000fe40000011419 */
[----:B0-----:R-:W-:Y:S02]  /*78f0*/  IADD3.X R20, PT, PT, R3, UR15, RZ, P5, !PT ;  /* 0x0000000f03147c10 */ /* 0x001fe4000affe4ff */
[----:B-1----:R-:W-:-:S03]  /*7900*/  IADD3 R19, P5, PT, R27, UR14, RZ ;  /* 0x0000000e1b137c10 */ /* 0x002fc6000ffbe0ff */
[----:B------:R0:W-:Y:S01]  /*7910*/  STL [R1+0x7b0], R20 ;  /* 0x0007b01401007387 */ /* 0x0001e20000100800 */
[----:B------:R-:W-:-:S03]  /*7920*/  SHF.R.S32.HI R3, RZ, 0x1f, R10 ;  /* 0x0000001fff037819 */ /* 0x000fc6000001140a */
[----:B------:R1:W-:Y:S01]  /*7930*/  STL [R1+0x7ec], R19 ;  /* 0x0007ec1301007387 */ /* 0x0003e20000100800 */
[----:B------:R-:W-:Y:S02]  /*7940*/  SHF.R.S32.HI R8, RZ, 0x1f, R24 ;  /* 0x0000001fff087819 */ /* 0x000fe40000011418 */
[----:B0-----:R-:W-:Y:S02]  /*7950*/  IADD3.X R20, PT, PT, R2, UR15, RZ, P3, !PT ;  /* 0x0000000f02147c10 */ /* 0x001fe40009ffe4ff */
[----:B-1----:R-:W-:Y:S02]  /*7960*/  IADD3 R19, P3, PT, R10, UR14, RZ ;  /* 0x0000000e0a137c10 */ /* 0x002fe4000ff7e0ff */
[----:B------:R-:W-:Y:S01]  /*7970*/  IADD3.X R10, PT, PT, R9, UR15, RZ, P2, !PT ;  /* 0x0000000f090a7c10 */ /* 0x000fe200097fe4ff */
[----:B------:R-:W-:Y:S04]  /*7980*/  STL [R1+0x7b8], R20 ;  /* 0x0007b81401007387 */ /* 0x000fe80000100800 */
[----:B------:R0:W-:Y:S04]  /*7990*/  STL [R1+0x7f4], R19 ;  /* 0x0007f41301007387 */ /* 0x0001e80000100800 */
[----:B------:R1:W-:Y:S01]  /*79a0*/  STL [R1+0x7c0], R10 ;  /* 0x0007c00a01007387 */ /* 0x0003e20000100800 */
[----:B------:R-:W-:-:S02]  /*79b0*/  SHF.R.S32.HI R9, RZ, 0x1f, R11 ;  /* 0x0000001fff097819 */ /* 0x000fc4000001140b */
[----:B0-----:R-:W-:Y:S02]  /*79c0*/  IADD3 R19, P2, PT, R26, UR14, RZ ;  /* 0x0000000e1a137c10 */ /* 0x001fe4000ff5e0ff */
[----:B-1----:R-:W-:-:S03]  /*79d0*/  IADD3.X R10, PT, PT, R8, UR15, RZ, P1, !PT ;  /* 0x0000000f080a7c10 */ /* 0x002fc60008ffe4ff */
[----:B------:R-:W-:Y:S01]  /*79e0*/  STL [R1+0x7fc], R19 ;  /* 0x0007fc1301007387 */ /* 0x000fe20000100800 */
[----:B------:R-:W-:-:S03]  /*79f0*/  IADD3 R11, P1, PT, R11, UR14, RZ ;  /* 0x0000000e0b0b7c10 */ /* 0x000fc6000ff3e0ff */
[----:B------:R0:W-:Y:S01]  /*7a00*/  STL [R1+0x7c8], R10 ;  /* 0x0007c80a01007387 */ /* 0x0001e20000100800 */
[----:B------:R-:W-:-:S03]  /*7a10*/  SHF.R.S32.HI R6, RZ, 0x1f, R28 ;  /* 0x0000001fff067819 */ /* 0x000fc6000001141c */
[----:B------:R-:W-:Y:S01]  /*7a20*/  STL [R1+0x804], R11 ;  /* 0x0008040b01007387 */ /* 0x000fe20000100800 */
[----:B0-----:R-:W-:-:S05]  /*7a30*/  IADD3.X R10, PT, PT, R7, UR15, RZ, P0, !PT ;  /* 0x0000000f070a7c10 */ /* 0x001fca00087fe4ff */
[----:B------:R0:W-:Y:S01]  /*7a40*/  STL [R1+0x7d0], R10 ;  /* 0x0007d00a01007387 */ /* 0x0001e20000100800 */
[----:B------:R-:W-:Y:S02]  /*7a50*/  SHF.R.S32.HI R4, RZ, 0x1f, R27 ;  /* 0x0000001fff047819 */ /* 0x000fe4000001141b */
[----:B0-----:R-:W-:Y:S02]  /*7a60*/  IADD3.X R10, PT, PT, R6, UR15, RZ, P4, !PT ;  /* 0x0000000f060a7c10 */ /* 0x001fe4000a7fe4ff */
[----:B------:R-:W-:Y:S02]  /*7a70*/  SHF.R.S32.HI R6, RZ, 0x1f, R0 ;  /* 0x0000001fff067819 */ /* 0x000fe40000011400 */
[----:B------:R-:W-:Y:S01]  /*7a80*/  SHF.R.S32.HI R2, RZ, 0x1f, R26 ;  /* 0x0000001fff027819 */ /* 0x000fe2000001141a */
[----:B------:R-:W-:Y:S01]  /*7a90*/  IMAD R15, R15, UR6, RZ ;  /* 0x000000060f0f7c24 */ /* 0x000fe2000f8e02ff */
[----:B------:R-:W-:Y:S02]  /*7aa0*/  SHF.R.S32.HI R7, RZ, 0x1f, R12 ;  /* 0x0000001fff077819 */ /* 0x000fe4000001140c */
[----:B---3--:R-:W-:-:S05]  /*7ab0*/  IADD3 R11, P0, PT, R18, UR14, RZ ;  /* 0x0000000e120b7c10 */ /* 0x008fca000ff1e0ff */
[----:B------:R0:W-:Y:S04]  /*7ac0*/  STL [R1+0x80c], R11 ;  /* 0x00080c0b01007387 */ /* 0x0001e80000100800 */
[----:B------:R1:W-:Y:S01]  /*7ad0*/  STL [R1+0x7d8], R10 ;  /* 0x0007d80a01007387 */ /* 0x0003e20000100800 */
[----:B0-----:R-:W-:Y:S02]  /*7ae0*/  IADD3 R11, P4, PT, R12, UR14, RZ ;  /* 0x0000000e0c0b7c10 */ /* 0x001fe4000ff9e0ff */
[----:B-1----:R-:W-:-:S03]  /*7af0*/  IADD3.X R10, PT, PT, R5, UR15, RZ, P6, !PT ;  /* 0x0000000f050a7c10 */ /* 0x002fc6000b7fe4ff */
[----:B------:R-:W-:Y:S01]  /*7b00*/  STL [R1+0x814], R11 ;  /* 0x0008140b01007387 */ /* 0x000fe20000100800 */
[----:B------:R-:W-:-:S03]  /*7b10*/  IADD3 R5, P6, PT, R0, UR14, RZ ;  /* 0x0000000e00057c10 */ /* 0x000fc6000ffde0ff */
[----:B------:R-:W3:Y:S04]  /*7b20*/  LDL.LU R0, [R1+0xc04] ;  /* 0x000c040001007983 */ /* 0x000ee80000300800 */
[----:B------:R0:W-:Y:S04]  /*7b30*/  STL [R1+0x7e0], R10 ;  /* 0x0007e00a01007387 */ /* 0x0001e80000100800 */
[----:B------:R1:W-:Y:S01]  /*7b40*/  STL [R1+0x81c], R5 ;  /* 0x00081c0501007387 */ /* 0x0003e20000100800 */
[----:B0-----:R-:W-:Y:S02]  /*7b50*/  IADD3.X R10, PT, PT, R4, UR15, RZ, P5, !PT ;  /* 0x0000000f040a7c10 */ /* 0x001fe4000affe4ff */
[----:B-1----:R-:W-:-:S03]  /*7b60*/  IADD3.X R5, PT, PT, R3, UR15, RZ, P3, !PT ;  /* 0x0000000f03057c10 */ /* 0x002fc60009ffe4ff */
[----:B------:R-:W-:Y:S01]  /*7b70*/  STL [R1+0x7e8], R10 ;  /* 0x0007e80a01007387 */ /* 0x000fe20000100800 */
[----:B------:R-:W-:Y:S02]  /*7b80*/  SHF.R.S32.HI R8, RZ, 0x1f, R18 ;  /* 0x0000001fff087819 */ /* 0x000fe40000011412 */
[----:B--2---:R-:W-:-:S05]  /*7b90*/  IADD3 R4, P5, PT, R17, UR14, RZ ;  /* 0x0000000e11047c10 */ /* 0x004fca000ffbe0ff */
[----:B------:R0:W-:Y:S01]  /*7ba0*/  STL [R1+0x824], R4 ;  /* 0x0008240401007387 */ /* 0x0001e20000100800 */
[----:B----4-:R-:W-:-:S03]  /*7bb0*/  IADD3 R3, P3, PT, R16, UR14, RZ ;  /* 0x0000000e10037c10 */ /* 0x010fc6000ff7e0ff */
[----:B------:R-:W-:Y:S04]  /*7bc0*/  STL [R1+0x7f0], R5 ;  /* 0x0007f00501007387 */ /* 0x000fe80000100800 */
[----:B------:R1:W-:Y:S01]  /*7bd0*/  STL [R1+0x82c], R3 ;  /* 0x00082c0301007387 */ /* 0x0003e20000100800 */
[----:B0-----:R-:W-:Y:S02]  /*7be0*/  IADD3.X R4, PT, PT, R2, UR15, RZ, P2, !PT ;  /* 0x0000000f02047c10 */ /* 0x001fe400097fe4ff */
[----:B------:R-:W-:-:S03]  /*7bf0*/  IADD3 R2, P2, PT, R29, UR14, RZ ;  /* 0x0000000e1d027c10 */ /* 0x000fc6000ff5e0ff */
[----:B------:R0:W-:Y:S01]  /*7c00*/  STL [R1+0x7f8], R4 ;  /* 0x0007f80401007387 */ /* 0x0001e20000100800 */
[----:B-1----:R-:W-:-:S03]  /*7c10*/  IADD3.X R3, PT, PT, R9, UR15, RZ, P1, !PT ;  /* 0x0000000f09037c10 */ /* 0x002fc60008ffe4ff */
[----:B------:R1:W-:Y:S04]  /*7c20*/  STL [R1+0x834], R2 ;  /* 0x0008340201007387 */ /* 0x0003e80000100800 */
[----:B------:R2:W-:Y:S01]  /*7c30*/  STL [R1+0x800], R3 ;  /* 0x0008000301007387 */ /* 0x0005e20000100800 */
[----:B0-----:R-:W-:Y:S02]  /*7c40*/  IADD3 R4, P1, PT, R13, UR14, RZ ;  /* 0x0000000e0d047c10 */ /* 0x001fe4000ff3e0ff */
[----:B-1----:R-:W-:-:S03]  /*7c50*/  IADD3.X R2, PT, PT, R8, UR15, RZ, P0, !PT ;  /* 0x0000000f08027c10 */ /* 0x002fc600087fe4ff */
[----:B------:R0:W-:Y:S01]  /*7c60*/  STL [R1+0x83c], R4 ;  /* 0x00083c0401007387 */ /* 0x0001e20000100800 */
[----:B--2---:R-:W-:-:S03]  /*7c70*/  IADD3 R3, P0, PT, R15, UR14, RZ ;  /* 0x0000000e0f037c10 */ /* 0x004fc6000ff1e0ff */
[----:B------:R1:W-:Y:S04]  /*7c80*/  STL [R1+0x808], R2 ;  /* 0x0008080201007387 */ /* 0x0003e80000100800 */
[----:B------:R2:W-:Y:S01]  /*7c90*/  STL [R1+0x844], R3 ;  /* 0x0008440301007387 */ /* 0x0005e20000100800 */
[----:B0-----:R-:W-:Y:S02]  /*7ca0*/  IADD3.X R4, PT, PT, R7, UR15, RZ, P4, !PT ;  /* 0x0000000f07047c10 */ /* 0x001fe4000a7fe4ff */
[----:B-1----:R-:W-:-:S03]  /*7cb0*/  IADD3 R2, P4, PT, R14, UR14, RZ ;  /* 0x0000000e0e027c10 */ /* 0x002fc6000ff9e0ff */
[----:B------:R0:W-:Y:S01]  /*7cc0*/  STL [R1+0x810], R4 ;  /* 0x0008100401007387 */ /* 0x0001e20000100800 */
[----:B--2---:R-:W-:-:S03]  /*7cd0*/  IADD3.X R3, PT, PT, R6, UR15, RZ, P6, !PT ;  /* 0x0000000f06037c10 */ /* 0x004fc6000b7fe4ff */
[----:B------:R1:W-:Y:S04]  /*7ce0*/  STL [R1+0x84c], R2 ;  /* 0x00084c0201007387 */ /* 0x0003e80000100800 */
[----:B------:R2:W-:Y:S01]  /*7cf0*/  STL [R1+0x818], R3 ;  /* 0x0008180301007387 */ /* 0x0005e20000100800 */
[----:B0-----:R-:W-:-:S03]  /*7d00*/  SHF.R.S32.HI R4, RZ, 0x1f, R29 ;  /* 0x0000001fff047819 */ /* 0x001fc6000001141d */
[----:B------:R-:W4:Y:S01]  /*7d10*/  LDL.LU R29, [R1+0xc00] ;  /* 0x000c0000011d7983 */ /* 0x000f220000300800 */
[----:B------:R-:W4:Y:S01]  /*7d20*/  S2R R18, SR_TID.X ;  /* 0x0000000000127919 */ /* 0x000f220000002100 */
[----:B-1----:R-:W-:Y:S02]  /*7d30*/  SHF.R.S32.HI R2, RZ, 0x1f, R17 ;  /* 0x0000001fff027819 */ /* 0x002fe40000011411 */
[----:B--2---:R-:W-:Y:S02]  /*7d40*/  SHF.R.S32.HI R3, RZ, 0x1f, R16 ;  /* 0x0000001fff037819 */ /* 0x004fe40000011410 */
[----:B------:R-:W-:Y:S02]  /*7d50*/  IADD3.X R2, PT, PT, R2, UR15, RZ, P5, !PT ;  /* 0x0000000f02027c10 */ /* 0x000fe4000affe4ff */
[----:B------:R-:W-:Y:S02]  /*7d60*/  SHF.R.S32.HI R5, RZ, 0x1f, R13 ;  /* 0x0000001fff057819 */ /* 0x000fe4000001140d */
[----:B------:R-:W-:Y:S01]  /*7d70*/  IADD3.X R8, PT, PT, R3, UR15, RZ, P3, !PT ;  /* 0x0000000f03087c10 */ /* 0x000fe20009ffe4ff */
[----:B------:R0:W-:Y:S01]  /*7d80*/  STL [R1+0x820], R2 ;  /* 0x0008200201007387 */ /* 0x0001e20000100800 */
[----:B------:R-:W-:-:S02]  /*7d90*/  IADD3.X R3, PT, PT, R4, UR15, RZ, P2, !PT ;  /* 0x0000000f04037c10 */ /* 0x000fc400097fe4ff */
[----:B------:R-:W-:Y:S01]  /*7da0*/  SHF.R.S32.HI R6, RZ, 0x1f, R15 ;  /* 0x0000001fff067819 */ /* 0x000fe2000001140f */
[----:B------:R-:W-:Y:S01]  /*7db0*/  STL [R1+0x828], R8 ;  /* 0x0008280801007387 */ /* 0x000fe20000100800 */
[----:B------:R-:W-:Y:S02]  /*7dc0*/  SHF.R.S32.HI R7, RZ, 0x1f, R14 ;  /* 0x0000001fff077819 */ /* 0x000fe4000001140e */
[----:B0-----:R-:W-:Y:S01]  /*7dd0*/  IADD3.X R2, PT, PT, R5, UR15, RZ, P1, !PT ;  /* 0x0000000f05027c10 */ /* 0x001fe20008ffe4ff */
[----:B------:R0:W-:Y:S04]  /*7de0*/  STL [R1+0x830], R3 ;  /* 0x0008300301007387 */ /* 0x0001e80000100800 */
[----:B------:R1:W-:Y:S01]  /*7df0*/  STL [R1+0x838], R2 ;  /* 0x0008380201007387 */ /* 0x0003e20000100800 */
[----:B0-----:R-:W-:-:S02]  /*7e00*/  IADD3.X R3, PT, PT, R6, UR15, RZ, P0, !PT ;  /* 0x0000000f06037c10 */ /* 0x001fc400087fe4ff */
[----:B-1----:R-:W-:-:S03]  /*7e10*/  IADD3.X R2, PT, PT, R7, UR15, RZ, P4, !PT ;  /* 0x0000000f07027c10 */ /* 0x002fc6000a7fe4ff */
[----:B------:R-:W-:Y:S04]  /*7e20*/  STL [R1+0x840], R3 ;  /* 0x0008400301007387 */ /* 0x000fe80000100800 */
[----:B------:R0:W-:Y:S01]  /*7e30*/  STL [R1+0x848], R2 ;  /* 0x0008480201007387 */ /* 0x0001e20000100800 */
[C---:B---3--:R-:W-:Y:S01]  /*7e40*/  IADD3 R28, P6, PT, R0.reuse, UR12, RZ ;  /* 0x0000000c001c7c10 */ /* 0x048fe2000ffde0ff */
[----:B------:R-:W1:Y:S01]  /*7e50*/  S2R R17, SR_TID.X ;  /* 0x0000000000117919 */ /* 0x000e620000002100 */
[----:B0-----:R-:W0:Y:S02]  /*7e60*/  LDC R2, c[0x0][0x3a8] ;  /* 0x0000ea00ff027b82 */ /* 0x001e240000000800 */
[----:B------:R-:W-:Y:S02]  /*7e70*/  LEA.HI.X.SX32 R23, R0, UR13, 0x1, P6 ;  /* 0x0000000d00177c11 */ /* 0x000fe4000b0f0eff */
[----:B------:R-:W2:Y:S01]  /*7e80*/  LDL.LU R0, [R1+0xbfc] ;  /* 0x000bfc0001007983 */ /* 0x000ea20000300800 */
[----:B----4-:R-:W-:-:S03]  /*7e90*/  LOP3.LUT R3, R29, 0xff, R18, 0x78, !PT ;  /* 0x000000ff1d037812 */ /* 0x010fc600078e7812 */
[----:B------:R3:W5:Y:S04]  /*7ea0*/  LDL.LU R29, [R1+0xbf8] ;  /* 0x000bf800011d7983 */ /* 0x0007680000300800 */
[----:B------:R-:W-:Y:S04]  /*7eb0*/  STL [R1+0x10], RZ ;  /* 0x000010ff01007387 */ /* 0x000fe80000100800 */
        /* <DEDUP_REMOVED lines=201> */
[----:B------:R-:W-:Y:S01]  /*8b50*/  STL [R1+0x188], RZ ;  /* 0x000188ff01007387 */ /* 0x000fe20000100800 */
[----:B------:R-:W4:Y:S03]  /*8b60*/  S2R R16, SR_TID.X ;  /* 0x0000000000107919 */ /* 0x000f260000002100 */
        /* <DEDUP_REMOVED lines=19> */
[----:B-1----:R-:W-:-:S03]  /*8ca0*/  SHF.R.U32.HI R19, RZ, 0x8, R17 ;  /* 0x00000008ff137819 */ /* 0x002fc60000011611 */
[----:B------:R-:W-:Y:S04]  /*8cb0*/  STL [R1+0xc8], RZ ;  /* 0x0000c8ff01007387 */ /* 0x000fe80000100800 */
[----:B------:R-:W-:Y:S04]  /*8cc0*/  STL [R1+0xcc], RZ ;  /* 0x0000ccff01007387 */ /* 0x000fe80000100800 */
[----:B------:R-:W-:Y:S04]  /*8cd0*/  STL [R1+0xb0], RZ ;  /* 0x0000b0ff01007387 */ /* 0x000fe80000100800 */
[----:B------:R-:W-:Y:S01]  /*8ce0*/  STL [R1+0xb4], RZ ;  /* 0x0000b4ff01007387 */ /* 0x000fe20000100800 */
[----:B------:R-:W-:-:S03]  /*8cf0*/  SGXT.U32 R19, R19, 0x1 ;  /* 0x000000011313781a */ /* 0x000fc60000000000 */
[----:B------:R-:W-:Y:S04]  /*8d00*/  STL [R1+0xb8], RZ ;  /* 0x0000b8ff01007387 */ /* 0x000fe80000100800 */
[----:B------:R-:W-:Y:S04]  /*8d10*/  STL [R1+0xbc], RZ ;  /* 0x0000bcff01007387 */ /* 0x000fe80000100800 */
[----:B------:R-:W-:Y:S04]  /*8d20*/  STL [R1+0x90], RZ ;  /* 0x000090ff01007387 */ /* 0x000fe80000100800 */
[----:B------:R-:W-:Y:S01]  /*8d30*/  STL [R1+0x94], RZ ;  /* 0x000094ff01007387 */ /* 0x000fe20000100800 */
[----:B------:R-:W-:-:S03]  /*8d40*/  LOP3.LUT R20, R19, 0x3e, RZ, 0xfc, !PT ;  /* 0x0000003e13147812 */ /* 0x000fc600078efcff */
[----:B------:R-:W-:Y:S04]  /*8d50*/  STL [R1+0x98], RZ ;  /* 0x000098ff01007387 */ /* 0x000fe80000100800 */
[----:B------:R-:W-:Y:S01]  /*8d60*/  STL [R1+0x9c], RZ ;  /* 0x00009cff01007387 */ /* 0x000fe20000100800 */
[----:B----4-:R-:W-:-:S03]  /*8d70*/  SHF.R.U32.HI R16, RZ, 0x3, R16 ;  /* 0x00000003ff107819 */ /* 0x010fc60000011610 */
[----:B------:R-:W-:Y:S04]  /*8d80*/  STL [R1+0x70], RZ ;  /* 0x000070ff01007387 */ /* 0x000fe80000100800 */
[----:B------:R-:W-:Y:S04]  /*8d90*/  STL [R1+0x74], RZ ;  /* 0x000074ff01007387 */ /* 0x000fe80000100800 */
[----:B------:R-:W-:Y:S01]  /*8da0*/  STL [R1+0x78], RZ ;  /* 0x000078ff01007387 */ /* 0x000fe20000100800 */
[----:B0-----:R-:W-:-:S03]  /*8db0*/  IMAD R5, R20, R2, RZ ;  /* 0x0000000214057224 */ /* 0x001fc600078e02ff */
[----:B------:R-:W-:Y:S01]  /*8dc0*/  STL [R1+0x7c], RZ ;  /* 0x00007cff01007387 */ /* 0x000fe20000100800 */
[----:B------:R-:W-:-:S03]  /*8dd0*/  LOP3.LUT R16, R16, 0x30, RZ, 0xc0, !PT ;  /* 0x0000003010107812 */ /* 0x000fc600078ec0ff */
[----:B------:R-:W-:Y:S01]  /*8de0*/  STL [R1+0x50], RZ ;  /* 0x000050ff01007387 */ /* 0x000fe20000100800 */
[----:B------:R-:W-:-:S03]  /*8df0*/  LOP3.LUT R19, R19, 0x3c, RZ, 0xfc, !PT ;  /* 0x0000003c13137812 */ /* 0x000fc600078efcff */
[----:B------:R-:W-:Y:S01]  /*8e00*/  STL [R1+0x54], RZ ;  /* 0x000054ff01007387 */ /* 0x000fe20000100800 */
[----:B------:R-:W-:-:S03]  /*8e10*/  SHF.R.U32.HI R20, RZ, 0x8, R17 ;  /* 0x00000008ff147819 */ /* 0x000fc60000011611 */
[----:B------:R-:W-:Y:S04]  /*8e20*/  STL [R1+0x58], RZ ;  /* 0x000058ff01007387 */ /* 0x000fe80000100800 */
[----:B------:R-:W-:Y:S01]  /*8e30*/  STL [R1+0x5c], RZ ;  /* 0x00005cff01007387 */ /* 0x000fe20000100800 */
[----:B------:R-:W-:-:S03]  /*8e40*/  LOP3.LUT R22, R16, 0x1ff, R18, 0x78, !PT ;  /* 0x000001ff10167812 */ /* 0x000fc600078e7812 */
[----:B------:R-:W-:Y:S01]  /*8e50*/  STL [R1+0x30], RZ ;  /* 0x000030ff01007387 */ /* 0x000fe20000100800 */
[----:B------:R-:W-:-:S03]  /*8e60*/  SHF.R.U32.HI R16, RZ, 0x8, R18 ;  /* 0x00000008ff107819 */ /* 0x000fc60000011612 */
[----:B------:R-:W-:Y:S01]  /*8e70*/  STL [R1+0x34], RZ ;  /* 0x000034ff01007387 */ /* 0x000fe20000100800 */
[----:B------:R-:W-:-:S03]  /*8e80*/  SGXT.U32 R20, R20, 0x1 ;  /* 0x000000011414781a */ /* 0x000fc60000000000 */
[----:B------:R-:W-:Y:S04]  /*8e90*/  STL [R1+0x38], RZ ;  /* 0x000038ff01007387 */ /* 0x000fe80000100800 */
[----:B------:R0:W-:Y:S01]  /*8ea0*/  STL [R1+0xbec], R5 ;  /* 0x000bec0501007387 */ /* 0x0001e20000100800 */
[----:B------:R-:W-:Y:S02]  /*8eb0*/  SGXT.U32 R16, R16, 0x1 ;  /* 0x000000011010781a */ /* 0x000fe40000000000 */
[----:B------:R-:W-:Y:S01]  /*8ec0*/  LOP3.LUT R21, R20, 0x3a, RZ, 0xfc, !PT ;  /* 0x0000003a14157812 */ /* 0x000fe200078efcff */
[-C--:B0-----:R-:W-:Y:S01]  /*8ed0*/  IMAD R5, R19, R2.reuse, RZ ;  /* 0x0000000213057224 */ /* 0x081fe200078e02ff */
[--C-:B------:R-:W-:Y:S02]  /*8ee0*/  SHF.R.U32.HI R19, RZ, 0x8, R17.reuse ;  /* 0x00000008ff137819 */ /* 0x100fe40000011611 */
[----:B------:R-:W-:Y:S01]  /*8ef0*/  SHF.R.U32.HI R17, RZ, 0x8, R17 ;  /* 0x00000008ff117819 */ /* 0x000fe20000011611 */
[----:B------:R-:W-:-:S03]  /*8f00*/  IMAD R6, R16, R2, RZ ;  /* 0x0000000210067224 */ /* 0x000fc600078e02ff */
[----:B------:R-:W-:Y:S01]  /*8f10*/  SGXT.U32 R17, R17, 0x1 ;  /* 0x000000011111781a */ /* 0x000fe20000000000 */
[----:B------:R-:W-:-:S03]  /*8f20*/  IMAD R6, R21, R2, RZ ;  /* 0x0000000215067224 */ /* 0x000fc600078e02ff */
[C---:B------:R-:W-:Y:S02]  /*8f30*/  LOP3.LUT R25, R17.reuse, 0x36, RZ, 0xfc, !PT ;  /* 0x0000003611197812 */ /* 0x040fe400078efcff */
[----:B------:R-:W-:Y:S02]  /*8f40*/  LOP3.LUT R21, R17, 0x34, RZ, 0xfc, !PT ;  /* 0x0000003411157812 */ /* 0x000fe400078efcff */
[----:B------:R-:W0:Y:S01]  /*8f50*/  S2R R17, SR_TID.X ;  /* 0x0000000000117919 */ /* 0x000e220000002100 */
[----:B------:R-:W-:Y:S02]  /*8f60*/  LOP3.LUT R20, R20, 0x38, RZ, 0xfc, !PT ;  /* 0x0000003814147812 */ /* 0x000fe400078efcff */
[----:B------:R-:W-:Y:S01]  /*8f70*/  SGXT.U32 R19, R19, 0x1 ;  /* 0x000000011313781a */ /* 0x000fe20000000000 */
[----:B------:R1:W-:Y:S04]  /*8f80*/  STL [R1+0xbe8], R5 ;  /* 0x000be80501007387 */ /* 0x0003e80000100800 */
[----:B------:R4:W-:Y:S01]  /*8f90*/  STL [R1+0xbe4], R6 ;  /* 0x000be40601007387 */ /* 0x0009e20000100800 */
[-C--:B-1----:R-:W-:Y:S01]  /*8fa0*/  IMAD R5, R20, R2.reuse, RZ ;  /* 0x0000000214057224 */ /* 0x082fe200078e02ff */
[----:B------:R-:W-:Y:S01]  /*8fb0*/  LOP3.LUT R20, R19, 0x32, RZ, 0xfc, !PT ;  /* 0x0000003213147812 */ /* 0x000fe200078efcff */
[----:B------:R-:W-:-:S02]  /*8fc0*/  IMAD R5, R25, R2, RZ ;  /* 0x0000000219057224 */ /* 0x000fc400078e02ff */
[-C--:B----4-:R-:W-:Y:S01]  /*8fd0*/  IMAD R6, R21, R2.reuse, RZ ;  /* 0x0000000215067224 */ /* 0x090fe200078e02ff */
[----:B------:R-:W-:Y:S02]  /*8fe0*/  LOP3.LUT R19, R19, 0x30, RZ, 0xfc, !PT ;  /* 0x0000003013137812 */ /* 0x000fe400078efcff */
[----:B------:R1:W-:Y:S04]  /*8ff0*/  STL [R1+0xbdc], R5 ;  /* 0x000bdc0501007387 */ /* 0x0003e80000100800 */
[----:B------:R-:W-:Y:S01]  /*9000*/  STL [R1+0xbd8], R6 ;  /* 0x000bd80601007387 */ /* 0x000fe20000100800 */
[----:B-1----:R-:W-:Y:S01]  /*9010*/  IMAD R5, R20, R2, RZ ;  /* 0x0000000214057224 */ /* 0x002fe200078e02ff */
[----:B0-----:R-:W-:-:S04]  /*9020*/  SHF.R.U32.HI R20, RZ, 0x8, R17 ;  /* 0x00000008ff147819 */ /* 0x001fc80000011611 */
[----:B------:R0:W-:Y:S01]  /*9030*/  STL [R1+0xbd4], R5 ;  /* 0x000bd40501007387 */ /* 0x0001e20000100800 */
[----:B------:R-:W-:-:S04]  /*9040*/  SGXT.U32 R20, R20, 0x1 ;  /* 0x000000011414781a */ /* 0x000fc80000000000 */
[----:B------:R-:W-:Y:S01]  /*9050*/  LOP3.LUT R21, R20, 0x2e, RZ, 0xfc, !PT ;  /* 0x0000002e14157812 */ /* 0x000fe200078efcff */
[----:B0-----:R-:W-:Y:S01]  /*9060*/  IMAD R5, R19, R2, RZ ;  /* 0x0000000213057224 */ /* 0x001fe200078e02ff */
[--C-:B------:R-:W-:Y:S02]  /*9070*/  SHF.R.U32.HI R19, RZ, 0x8, R17.reuse ;  /* 0x00000008ff137819 */ /* 0x100fe40000011611 */
[----:B------:R-:W-:-:S04]  /*9080*/  SHF.R.U32.HI R17, RZ, 0x8, R17 ;  /* 0x00000008ff117819 */ /* 0x000fc80000011611 */
[----:B------:R-:W-:Y:S01]  /*9090*/  SGXT.U32 R17, R17, 0x1 ;  /* 0x000000011111781a */ /* 0x000fe20000000000 */
[----:B------:R-:W-:-:S03]  /*90a0*/  IMAD R6, R21, R2, RZ ;  /* 0x0000000215067224 */ /* 0x000fc600078e02ff */
[C---:B------:R-:W-:Y:S02]  /*90b0*/  LOP3.LUT R25, R17.reuse, 0x2a, RZ, 0xfc, !PT ;  /* 0x0000002a11197812 */ /* 0x040fe400078efcff */
[----:B------:R-:W-:Y:S02]  /*90c0*/  LOP3.LUT R21, R17, 0x28, RZ, 0xfc, !PT ;  /* 0x0000002811157812 */ /* 0x000fe400078efcff */
[----:B------:R-:W0:Y:S01]  /*90d0*/  S2R R17, SR_TID.X ;  /* 0x0000000000117919 */ /* 0x000e220000002100 */
[----:B------:R-:W-:Y:S01]  /*90e0*/  LOP3.LUT R20, R20, 0x2c, RZ, 0xfc, !PT ;  /* 0x0000002c14147812 */ /* 0x000fe200078efcff */
[----:B------:R1:W-:Y:S01]  /*90f0*/  STL [R1+0xbd0], R5 ;  /* 0x000bd00501007387 */ /* 0x0003e20000100800 */
[----:B------:R-:W-:-:S03]  /*9100*/  SGXT.U32 R19, R19, 0x1 ;  /* 0x000000011313781a */ /* 0x000fc60000000000 */
[----:B------:R4:W-:Y:S01]  /*9110*/  STL [R1+0xbcc], R6 ;  /* 0x000bcc0601007387 */ /* 0x0009e20000100800 */
[----:B-1----:R-:W-:Y:S01]  /*9120*/  IMAD R5, R20, R2, RZ ;  /* 0x0000000214057224 */ /* 0x002fe200078e02ff */
[----:B------:R-:W-:-:S04]  /*9130*/  LOP3.LUT R20, R19, 0x26, RZ, 0xfc, !PT ;  /* 0x0000002613147812 */ /* 0x000fc800078efcff */
[----:B------:R1:W-:Y:S01]  /*9140*/  STL [R1+0xbc8], R5 ;  /* 0x000bc80501007387 */ /* 0x0003e20000100800 */
[-C--:B----4-:R-:W-:Y:S01]  /*9150*/  IMAD R6, R21, R2.reuse, RZ ;  /* 0x0000000215067224 */ /* 0x090fe200078e02ff */
[----:B------:R-:W-:Y:S01]  /*9160*/  LOP3.LUT R19, R19, 0x24, RZ, 0xfc, !PT ;  /* 0x0000002413137812 */ /* 0x000fe200078efcff */
[----:B-1----:R-:W-:Y:S01]  /*9170*/  IMAD R5, R25, R2, RZ ;  /* 0x0000000219057224 */ /* 0x002fe200078e02ff */
[----:B0-----:R-:W-:-:S04]  /*9180*/  SHF.R.U32.HI R21, RZ, 0x8, R17 ;  /* 0x00000008ff157819 */ /* 0x001fc80000011611 */
[----:B------:R0:W-:Y:S01]  /*9190*/  STL [R1+0xbc4], R5 ;  /* 0x000bc40501007387 */ /* 0x0001e20000100800 */
[----:B------:R-:W-:-:S03]  /*91a0*/  SGXT.U32 R21, R21, 0x1 ;  /* 0x000000011515781a */ /* 0x000fc60000000000 */
[----:B------:R-:W-:Y:S01]  /*91b0*/  STL [R1+0xbc0], R6 ;  /* 0x000bc00601007387 */ /* 0x000fe20000100800 */
[----:B0-----:R-:W-:Y:S01]  /*91c0*/  IMAD R5, R20, R2, RZ ;  /* 0x0000000214057224 */ /* 0x001fe200078e02ff */
[----:B------:R-:W-:-:S04]  /*91d0*/  SHF.R.U32.HI R20, RZ, 0x8, R17 ;  /* 0x00000008ff147819 */ /* 0x000fc80000011611 */
[----:B------:R0:W-:Y:S01]  /*91e0*/  STL [R1+0xbbc], R5 ;  /* 0x000bbc0501007387 */ /* 0x0001e20000100800 */
[----:B------:R-:W-:Y:S02]  /*91f0*/  SGXT.U32 R20, R20, 0x1 ;  /* 0x000000011414781a */ /* 0x000fe40000000000 */
[----:B------:R-:W-:Y:S01]  /*9200*/  SHF.R.U32.HI R17, RZ, 0x8, R17 ;  /* 0x00000008ff117819 */ /* 0x000fe20000011611 */
[-C--:B0-----:R-:W-:Y:S01]  /*9210*/  IMAD R5, R19, R2.reuse, RZ ;  /* 0x0000000213057224 */ /* 0x081fe200078e02ff */
[C---:B------:R-:W-:Y:S02]  /*9220*/  LOP3.LUT R19, R21.reuse, 0x22, RZ, 0xfc, !PT ;  /* 0x0000002215137812 */ /* 0x040fe400078efcff */
[----:B------:R-:W-:Y:S02]  /*9230*/  LOP3.LUT R21, R21, 0x20, RZ, 0xfc, !PT ;  /* 0x0000002015157812 */ /* 0x000fe400078efcff */
[----:B------:R0:W-:Y:S01]  /*9240*/  STL [R1+0xbb8], R5 ;  /* 0x000bb80501007387 */ /* 0x0001e20000100800 */
[----:B------:R-:W-:Y:S01]  /*9250*/  IMAD R6, R19, R2, RZ ;  /* 0x0000000213067224 */ /* 0x000fe200078e02ff */
[----:B------:R-:W-:-:S02]  /*9260*/  LOP3.LUT R19, R20, 0x1e, RZ, 0xfc, !PT ;  /* 0x0000001e14137812 */ /* 0x000fc400078efcff */
[----:B------:R-:W-:Y:S02]  /*9270*/  SGXT.U32 R17, R17, 0x1 ;  /* 0x000000011111781a */ /* 0x000fe40000000000 */
[----:B------:R1:W-:Y:S01]  /*9280*/  STL [R1+0xbb4], R6 ;  /* 0x000bb40601007387 */ /* 0x0003e20000100800 */
[-C--:B0-----:R-:W-:Y:S01]  /*9290*/  IMAD R5, R21, R2.reuse, RZ ;  /* 0x0000000215057224 */ /* 0x081fe200078e02ff */
[C---:B------:R-:W-:Y:S02]  /*92a0*/  LOP3.LUT R21, R20.reuse, 0x1c, RZ, 0xfc, !PT ;  /* 0x0000001c14157812 */ /* 0x040fe400078efcff */
[----:B------:R-:W-:Y:S02]  /*92b0*/  LOP3.LUT R20, R20, 0x1a, RZ, 0xfc, !PT ;  /* 0x0000001a14147812 */ /* 0x000fe400078efcff */
[----:B------:R0:W-:Y:S01]  /*92c0*/  STL [R1+0xbb0], R5 ;  /* 0x000bb00501007387 */ /* 0x0001e20000100800 */
[----:B-1----:R-:W-:Y:S01]  /*92d0*/  IMAD R6, R19, R2, RZ ;  /* 0x0000000213067224 */ /* 0x002fe200078e02ff */
[----:B------:R-:W-:-:S04]  /*92e0*/  LOP3.LUT R19, R17, 0x18, RZ, 0xfc, !PT ;  /* 0x0000001811137812 */ /* 0x000fc800078efcff */
[----:B------:R1:W-:Y:S01]  /*92f0*/  STL [R1+0xbac], R6 ;  /* 0x000bac0601007387 */ /* 0x0003e20000100800 */
[----:B0-----:R-:W-:Y:S01]  /*9300*/  IMAD R5, R21, R2, RZ ;  /* 0x0000000215057224 */ /* 0x001fe200078e02ff */
[----:B------:R-:W-:-:S04]  /*9310*/  LOP3.LUT R17, R17, 0x16, RZ, 0xfc, !PT ;  /* 0x0000001611117812 */ /* 0x000fc800078efcff */
[----:B------:R0:W-:Y:S01]  /*9320*/  STL [R1+0xba8], R5 ;  /* 0x000ba80501007387 */ /* 0x0001e20000100800 */
[----:B-1----:R-:W-:Y:S01]  /*9330*/  IMAD R6, R20, R2, RZ ;  /* 0x0000000214067224 */ /* 0x002fe200078e02ff */
[----:B------:R-:W-:-:S04]  /*9340*/  SHF.R.U32.HI R20, RZ, 0x8, R18 ;  /* 0x00000008ff147819 */ /* 0x000fc80000011612 */
[----:B------:R-:W-:Y:S01]  /*9350*/  SGXT.U32 R20, R20, 0x1 ;  /* 0x000000011414781a */ /* 0x000fe20000000000 */
[----:B0-----:R-:W-:Y:S01]  /*9360*/  IMAD R5, R19, R2, RZ ;  /* 0x0000000213057224 */ /* 0x001fe200078e02ff */
[----:B------:R-:W-:Y:S01]  /*9370*/  STL [R1+0xba4], R6 ;  /* 0x000ba40601007387 */ /* 0x000fe20000100800 */
[----:B------:R-:W-:-:S03]  /*9380*/  SHF.R.U32.HI R19, RZ, 0x8, R18 ;  /* 0x00000008ff137819 */ /* 0x000fc60000011612 */
[----:B------:R0:W-:Y:S01]  /*9390*/  STL [R1+0xba0], R5 ;  /* 0x000ba00501007387 */ /* 0x0001e20000100800 */
[----:B------:R-:W-:Y:S02]  /*93a0*/  SGXT.U32 R19, R19, 0x1 ;  /* 0x000000011313781a */ /* 0x000fe40000000000 */
[----:B------:R-:W-:Y:S01]  /*93b0*/  LOP3.LUT R4, R18, 0x3f, RZ, 0xc0, !PT ;  /* 0x0000003f12047812 */ /* 0x000fe200078ec0ff */
[-C--:B0-----:R-:W-:Y:S01]  /*93c0*/  IMAD R5, R17, R2.reuse, RZ ;  /* 0x0000000211057224 */ /* 0x081fe200078e02ff */
[C---:B------:R-:W-:Y:S02]  /*93d0*/  LOP3.LUT R17, R20.reuse, 0x14, RZ, 0xfc, !PT ;  /* 0x0000001414117812 */ /* 0x040fe400078efcff */
[----:B------:R-:W-:Y:S02]  /*93e0*/  SHF.R.U32.HI R18, RZ, 0x8, R18 ;  /* 0x00000008ff127819 */ /* 0x000fe40000011612 */
[----:B------:R-:W-:Y:S01]  /*93f0*/  LOP3.LUT R20, R20, 0x12, RZ, 0xfc, !PT ;  /* 0x0000001214147812 */ /* 0x000fe200078efcff */
[----:B------:R-:W-:Y:S01]  /*9400*/  IMAD R6, R17, R2, RZ ;  /* 0x0000000211067224 */ /* 0x000fe200078e02ff */
[----:B------:R-:W-:Y:S01]  /*9410*/  LOP3.LUT R17, R19, 0x10, RZ, 0xfc, !PT ;  /* 0x0000001013117812 */ /* 0x000fe200078efcff */
[----:B------:R0:W-:Y:S01]  /*9420*/  STL [R1+0xb9c], R5 ;  /* 0x000b9c0501007387 */ /* 0x0001e20000100800 */
[----:B------:R-:W-:-:S03]  /*9430*/  SGXT.U32 R18, R18, 0x1 ;  /* 0x000000011212781a */ /* 0x000fc60000000000 */
[----:B------:R1:W-:Y:S01]  /*9440*/  STL [R1+0xb98], R6 ;  /* 0x000b980601007387 */ /* 0x0003e20000100800 */
[-C--:B0-----:R-:W-:Y:S01]  /*9450*/  IMAD R5, R20, R2.reuse, RZ ;  /* 0x0000000214057224 */ /* 0x081fe200078e02ff */
[C---:B------:R-:W-:Y:S02]  /*9460*/  LOP3.LUT R20, R19.reuse, 0xe, RZ, 0xfc, !PT ;  /* 0x0000000e13147812 */ /* 0x040fe400078efcff */
[----:B------:R-:W-:Y:S01]  /*9470*/  LOP3.LUT R19, R19, 0xc, RZ, 0xfc, !PT ;  /* 0x0000000c13137812 */ /* 0x000fe200078efcff */
[-C--:B-1----:R-:W-:Y:S01]  /*9480*/  IMAD R6, R17, R2.reuse, RZ ;  /* 0x0000000211067224 */ /* 0x082fe200078e02ff */
[----:B------:R-:W-:Y:S01]  /*9490*/  LOP3.LUT R17, R18, 0xa, RZ, 0xfc, !PT ;  /* 0x0000000a12117812 */ /* 0x000fe200078efcff */
[----:B------:R0:W-:Y:S04]  /*94a0*/  STL [R1+0xb94], R5 ;  /* 0x000b940501007387 */ /* 0x0001e80000100800 */
[----:B------:R1:W-:Y:S01]  /*94b0*/  STL [R1+0xb90], R6 ;  /* 0x000b900601007387 */ /* 0x0003e20000100800 */
[----:B0-----:R-:W-:-:S02]  /*94c0*/  IMAD R5, R20, R2, RZ ;  /* 0x0000000214057224 */ /* 0x001fc400078e02ff */
[-C--:B------:R-:W-:Y:S02]  /*94d0*/  IMAD R5, R17, R2.reuse, RZ ;  /* 0x0000000211057224 */ /* 0x080fe400078e02ff */
[----:B-1----:R-:W-:Y:S01]  /*94e0*/  IMAD R6, R19, R2, RZ ;  /* 0x0000000213067224 */ /* 0x002fe200078e02ff */
[----:B------:R-:W-:Y:S02]  /*94f0*/  LOP3.LUT R19, R18, 0x8, RZ, 0xfc, !PT ;  /* 0x0000000812137812 */ /* 0x000fe400078efcff */
[C---:B------:R-:W-:Y:S02]  /*9500*/  LOP3.LUT R18, R16.reuse, 0x6, RZ, 0xfc, !PT ;  /* 0x0000000610127812 */ /* 0x040fe400078efcff */
[----:B------:R-:W-:Y:S01]  /*9510*/  STL [R1+0xb88], R6 ;  /* 0x000b880601007387 */ /* 0x000fe20000100800 */
[----:B------:R-:W-:-:S03]  /*9520*/  LOP3.LUT R17, R16, 0x4, RZ, 0xfc, !PT ;  /* 0x0000000410117812 */ /* 0x000fc600078efcff */
[----:B------:R0:W-:Y:S01]  /*9530*/  STL [R1+0xb84], R5 ;  /* 0x000b840501007387 */ /* 0x0001e20000100800 */
[----:B------:R-:W-:Y:S01]  /*9540*/  LOP3.LUT R16, R16, 0x2, RZ, 0xfc, !PT ;  /* 0x0000000210107812 */ /* 0x000fe200078efcff */
[-C--:B0-----:R-:W-:Y:S02]  /*9550*/  IMAD R5, R19, R2.reuse, RZ ;  /* 0x0000000213057224 */ /* 0x081fe400078e02ff */
[----:B------:R-:W-:-:S03]  /*9560*/  IMAD R6, R18, R2, RZ ;  /* 0x0000000212067224 */ /* 0x000fc600078e02ff */
[----:B------:R0:W-:Y:S04]  /*9570*/  STL [R1+0xb80], R5 ;  /* 0x000b800501007387 */ /* 0x0001e80000100800 */
[----:B------:R-:W-:Y:S01]  /*9580*/  STL [R1+0xb7c], R6 ;  /* 0x000b7c0601007387 */ /* 0x000fe20000100800 */
[-C--:B0-----:R-:W-:Y:S02]  /*9590*/  IMAD R5, R17, R2.reuse, RZ ;  /* 0x0000000211057224 */ /* 0x081fe400078e02ff */
[----:B------:R-:W-:-:S03]  /*95a0*/  IMAD R2, R16, R2, RZ ;  /* 0x0000000210027224 */ /* 0x000fc600078e02ff */
[----:B------:R-:W-:Y:S04]  /*95b0*/  STL [R1+0xb78], R5 ;  /* 0x000b780501007387 */ /* 0x000fe80000100800 */
[----:B------:R0:W-:Y:S04]  /*95c0*/  STL [R1+0xb58], R2 ;  /* 0x000b580201007387 */ /* 0x0001e80000100800 */
        /* <DEDUP_REMOVED lines=9> */
[----:B0-----:R-:W-:Y:S01]  /*9660*/  IMAD R2, R4, UR11, RZ ;  /* 0x0000000b04027c24 */ /* 0x001fe2000f8e02ff */
[----:B------:R-:W-:Y:S01]  /*9670*/  USHF.R.S32.HI UR6, URZ, 0x1f, UR4 ;  /* 0x0000001fff067899 */ /* 0x000fe20008011404 */
[----:B------:R-:W-:-:S03]  /*9680*/  LOP3.LUT R5, R3, 0x10, RZ, 0x3c, !PT ;  /* 0x0000001003057812 */ /* 0x000fc600078e3cff */
[----:B------:R-:W-:Y:S02]  /*9690*/  SHF.R.S32.HI R4, RZ, 0x1f, R2 ;  /* 0x0000001fff047819 */ /* 0x000fe40000011402 */
[C---:B------:R-:W-:Y:S02]  /*96a0*/  LOP3.LUT R2, R3.reuse, 0x20, RZ, 0x3c, !PT ;  /* 0x0000002003027812 */ /* 0x040fe400078e3cff */
[C---:B------:R-:W-:Y:S01]  /*96b0*/  LOP3.LUT R4, R3.reuse, 0x30, RZ, 0x3c, !PT ;  /* 0x0000003003047812 */ /* 0x040fe200078e3cff */
[----:B------:R-:W-:Y:S01]  /*96c0*/  ULEA.HI UR6, UR6, UR4, URZ, 0x6 ;  /* 0x0000000406067291 */ /* 0x000fe2000f8f30ff */
[C---:B------:R-:W-:Y:S02]  /*96d0*/  LOP3.LUT R5, R3.reuse, 0x40, RZ, 0x3c, !PT ;  /* 0x0000004003057812 */ /* 0x040fe400078e3cff */
[C---:B------:R-:W-:Y:S02]  /*96e0*/  LOP3.LUT R2, R3.reuse, 0x50, RZ, 0x3c, !PT ;  /* 0x0000005003027812 */ /* 0x040fe400078e3cff */
[C---:B------:R-:W-:Y:S01]  /*96f0*/  LOP3.LUT R4, R3.reuse, 0x60, RZ, 0x3c, !PT ;  /* 0x0000006003047812 */ /* 0x040fe200078e3cff */
[----:B------:R-:W-:Y:S01]  /*9700*/  USHF.L.U32 UR4, UR11, 0x6, URZ ;  /* 0x000000060b047899 */ /* 0x000fe200080006ff */
[----:B------:R-:W-:-:S02]  /*9710*/  LOP3.LUT R3, R3, 0x70, RZ, 0x3c, !PT ;  /* 0x0000007003037812 */ /* 0x000fc400078e3cff */
[C---:B--2---:R-:W-:Y:S02]  /*9720*/  LOP3.LUT R2, R0.reuse, 0x210, RZ, 0x3c, !PT ;  /* 0x0000021000027812 */ /* 0x044fe400078e3cff */
[----:B------:R-:W-:Y:S02]  /*9730*/  CS2R R24, SRZ ;  /* 0x0000000000187805 */ /* 0x000fe4000001ff00 */
[C---:B------:R-:W-:Y:S02]  /*9740*/  LOP3.LUT R4, R0.reuse, 0x20, RZ, 0x3c, !PT ;  /* 0x0000002000047812 */ /* 0x040fe400078e3cff */
[----:B------:R-:W-:Y:S02]  /*9750*/  CS2R R26, SRZ ;  /* 0x00000000001a7805 */ /* 0x000fe4000001ff00 */
[C---:B------:R-:W-:Y:S02]  /*9760*/  LOP3.LUT R3, R0.reuse, 0x230, RZ, 0x3c, !PT ;  /* 0x0000023000037812 */ /* 0x040fe400078e3cff */
[----:B------:R-:W-:-:S02]  /*9770*/  LOP3.LUT R2, R0, 0x40, RZ, 0x3c, !PT ;  /* 0x0000004000027812 */ /* 0x000fc400078e3cff */
[C---:B------:R-:W-:Y:S02]  /*9780*/  LOP3.LUT R4, R0.reuse, 0x250, RZ, 0x3c, !PT ;  /* 0x0000025000047812 */ /* 0x040fe400078e3cff */
[C---:B------:R-:W-:Y:S02]  /*9790*/  LOP3.LUT R3, R0.reuse, 0x60, RZ, 0x3c, !PT ;  /* 0x0000006000037812 */ /* 0x040fe400078e3cff */
[----:B------:R-:W-:Y:S01]  /*97a0*/  LOP3.LUT R2, R0, 0x270, RZ, 0x3c, !PT ;  /* 0x0000027000027812 */ /* 0x000fe200078e3cff */
[----:B------:R-:W-:Y:S02]  /*97b0*/  USHF.R.S32.HI UR6, URZ, 0x6, UR6 ;  /* 0x00000006ff067899 */ /* 0x000fe40008011406 */
[----:B---3--:R-:W-:-:S12]  /*97c0*/  USHF.R.S32.HI UR10, URZ, 0x1f, UR4 ;  /* 0x0000001fff0a7899 */ /* 0x008fd80008011404 */
.L_x_2:
[----:B------:R-:W-:Y:S01]  /*97d0*/  STL [R1+0x1b64], R16 ;  /* 0x001b641001007387 */ /* 0x000fe20000100800 */
[----:B------:R-:W0:Y:S01]  /*97e0*/  S2R R2, SR_TID.X ;  /* 0x0000000000027919 */ /* 0x000e220000002100 */
[----:B-1----:R-:W1:Y:S01]  /*97f0*/  S2R R7, SR_TID.X ;  /* 0x0000000000077919 */ /* 0x002e620000002100 */
[----:B------:R-:W-:Y:S01]  /*9800*/  PRMT R21, RZ, 0x7610, R21 ;  /* 0x00007610ff157816 */ /* 0x000fe20000000015 */
[----:B------:R-:W2:Y:S01]  /*9810*/  LDCU UR12, c[0x0][0x3ac] ;  /* 0x00007580ff0c77ac */ /* 0x000ea20008000800 */
[----:B------:R-:W-:Y:S01]  /*9820*/  STL [R1+0x1b60], R15 ;  /* 0x001b600f01007387 */ /* 0x000fe20000100800 */
[----:B------:R-:W-:Y:S01]  /*9830*/  PRMT R20, RZ, 0x7610, R20 ;  /* 0x00007610ff147816 */ /* 0x000fe20000000014 */
[----:B------:R-:W3:Y:S02]  /*9840*/  LDCU UR11, c[0x0][0x3ac] ;  /* 0x00007580ff0b77ac */ /* 0x000ee40008000800 */
[----:B------:R4:W-:Y:S04]  /*9850*/  STL [R1+0x1b5c], R14 ;  /* 0x001b5c0e01007387 */ /* 0x0009e80000100800 */
[----:B------:R-:W-:Y:S04]  /*9860*/  STL [R1+0x1b58], R13 ;  /* 0x001b580d01007387 */ /* 0x000fe80000100800 */
[----:B------:R-:W-:Y:S01]  /*9870*/  STL [R1+0x1b54], R12 ;  /* 0x001b540c01007387 */ /* 0x000fe20000100800 */
[----:B----4-:R-:W4:Y:S03]  /*9880*/  LDC R14, c[0x0][0x3a8] ;  /* 0x0000ea00ff0e7b82 */ /* 0x010f260000000800 */
[----:B------:R-:W-:Y:S04]  /*9890*/  STL [R1+0x1b50], R11 ;  /* 0x001b500b01007387 */ /* 0x000fe80000100800 */
[----:B------:R-:W-:Y:S04]  /*98a0*/  STL [R1+0x1b4c], R10 ;  /* 0x001b4c0a01007387 */ /* 0x000fe80000100800 */
[----:B------:R0:W-:Y:S04]  /*98b0*/  STL [R1+0x1b48], R9 ;  /* 0x001b480901007387 */ /* 0x0001e80000100800 */
[----:B------:R-:W-:Y:S01]  /*98c0*/  STL [R1+0x1b44], R8 ;  /* 0x001b440801007387 */ /* 0x000fe20000100800 */
[----:B-1----:R-:W-:-:S03]  /*98d0*/  SHF.R.U32.HI R6, RZ, 0x8, R7 ;  /* 0x00000008ff067819 */ /* 0x002fc60000011607 */
[----:B-----5:R-:W-:Y:S01]  /*98e0*/  STL [R1+0x1a60], R0 ;  /* 0x001a600001007387 */ /* 0x020fe20000100800 */
[----:B------:R-:W-:Y:S02]  /*98f0*/  SGXT.U32 R6, R6, 0x1 ;  /* 0x000000010606781a */ /* 0x000fe40000000000 */
[--C-:B0-----:R-:W-:Y:S01]  /*9900*/  SHF.R.U32.HI R9, RZ, 0x8, R2.reuse ;  /* 0x00000008ff097819 */ /* 0x101fe20000011602 */
[----:B------:R-:W-:Y:S01]  /*9910*/  STL [R1+0x1a6c], R0 ;  /* 0x001a6c0001007387 */ /* 0x000fe20000100800 */
[----:B------:R-:W-:Y:S02]  /*9920*/  SHF.R.U32.HI R2, RZ, 0x8, R2 ;  /* 0x00000008ff027819 */ /* 0x000fe40000011602 */
[----:B------:R-:W-:Y:S01]  /*9930*/  SGXT.U32 R9, R9, 0x1 ;  /* 0x000000010909781a */ /* 0x000fe20000000000 */
[----:B------:R-:W-:Y:S01]  /*9940*/  STL [R1+0x1a78], R0 ;  /* 0x001a780001007387 */ /* 0x000fe20000100800 */
[----:B------:R-:W-:Y:S02]  /*9950*/  SGXT.U32 R2, R2, 0x1 ;  /* 0x000000010202781a */ /* 0x000fe40000000000 */
[----:B------:R-:W-:Y:S01]  /*9960*/  ISETP.GE.AND P1, PT, R6, UR7, PT ;  /* 0x0000000706007c0c */ /* 0x000fe2000bf26270 */
[----:B------:R-:W-:Y:S01]  /*9970*/  STL [R1+0x1a84], R0 ;  /* 0x001a840001007387 */ /* 0x000fe20000100800 */
[----:B------:R-:W-:Y:S01]  /*9980*/  LOP3.LUT R2, R2, 0x2, RZ, 0xfc, !PT ;  /* 0x0000000202027812 */ /* 0x000fe200078efcff */
[----:B----4-:R-:W-:-:S02]  /*9990*/  IMAD R14, R9, R14, RZ ;  /* 0x0000000e090e7224 */ /* 0x010fc400078e02ff */
[----:B------:R-:W-:Y:S01]  /*99a0*/  STL [R1+0x1a8c], R0 ;  /* 0x001a8c0001007387 */ /* 0x000fe20000100800 */
[----:B------:R-:W-:-:S03]  /*99b0*/  ISETP.GE.AND P4, PT, R2, UR7, PT ;  /* 0x0000000702007c0c */ /* 0x000fc6000bf86270 */
[----:B------:R-:W-:Y:S04]  /*99c0*/  STL [R1+0x1a98], R0 ;  /* 0x001a980001007387 */ /* 0x000fe80000100800 */
        /* <DEDUP_REMOVED lines=29> */
[----:B------:R-:W-:Y:S04]  /*9ba0*/  STL.64 [R1+0x1780], R26 ;  /* 0x0017801a01007387 */ /* 0x000fe80000100a00 */
        /* <DEDUP_REMOVED lines=17> */
[----:B-----5:R-:W-:Y:S04]  /*9cc0*/  STL [R1+0xbf8], R29 ;  /* 0x000bf81d01007387 */ /* 0x020fe80000100800 */
[----:B------:R-:W4:Y:S01]  /*9cd0*/  LDL R3, [R1+0xb58] ;  /* 0x000b580001037983 */ /* 0x000f220000100800 */
[----:B------:R-:W-:-:S02]  /*9ce0*/  IADD3 R2, P0, PT, R14, R28, RZ ;  /* 0x0000001c0e027210 */ /* 0x000fc40007f1e0ff */
[----:B------:R-:W-:Y:S01]  /*9cf0*/  PRMT R16, RZ, 0x7610, R16 ;  /* 0x00007610ff107816 */ /* 0x000fe20000000010 */
[----:B------:R-:W2:Y:S01]  /*9d00*/  LDL R12, [R1+0xb7c] ;  /* 0x000b7c00010c7983 */ /* 0x000ea20000100800 */
[----:B----4-:R-:W-:Y:S01]  /*9d10*/  IADD3 R4, P2, PT, R3, R28, RZ ;  /* 0x0000001c03047210 */ /* 0x010fe20007f5e0ff */
[----:B------:R-:W-:Y:S01]  /*9d20*/  IMAD.MOV.U32 R5, RZ, RZ, R3 ;  /* 0x000000ffff057224 */ /* 0x000fe200078e0003 */
[----:B------:R-:W-:-:S05]  /*9d30*/  LEA.HI.X.SX32 R3, R14, R23, 0x1, P0 ;  /* 0x000000170e037211 */ /* 0x000fca00000f0eff */
[----:B------:R-:W4:Y:S01]  /*9d40*/  @!P1 LDG.E.U8 R16, desc[UR8][R2.64] ;  /* 0x0000000802109981 */ /* 0x000f22000c1e1100 */
[----:B------:R-:W-:-:S04]  /*9d50*/  LOP3.LUT R9, R9, 0x4, RZ, 0xfc, !PT ;  /* 0x0000000409097812 */ /* 0x000fc800078efcff */
[----:B------:R-:W-:Y:S02]  /*9d60*/  ISETP.GE.AND P0, PT, R9, UR7, PT ;  /* 0x0000000709007c0c */ /* 0x000fe4000bf06270 */
[----:B------:R-:W2:Y:S01]  /*9d70*/  LDL R9, [R1+0xb80] ;  /* 0x000b800001097983 */ /* 0x000ea20000100800 */
[----:B------:R-:W0:Y:S03]  /*9d80*/  S2R R14, SR_TID.X ;  /* 0x00000000000e7919 */ /* 0x000e260000002100 */
[----:B----4-:R1:W-:Y:S04]  /*9d90*/  STL [R1+0x434], R16 ;  /* 0x0004341001007387 */ /* 0x0103e80000100800 */
[----:B-1----:R-:W4:Y:S04]  /*9da0*/  LDL.LU R16, [R1+0x1b64] ;  /* 0x001b640001107983 */ /* 0x002f280000300800 */
[----:B------:R-:W2:Y:S01]  /*9db0*/  LDL R3, [R1+0xb78] ;  /* 0x000b780001037983 */ /* 0x000ea20000100800 */
[----:B0-----:R-:W-:-:S04]  /*9dc0*/  SHF.R.U32.HI R14, RZ, 0x8, R14 ;  /* 0x00000008ff0e7819 */ /* 0x001fc8000001160e */
[----:B------:R-:W-:-:S04]  /*9dd0*/  SGXT.U32 R14, R14, 0x1 ;  /* 0x000000010e0e781a */ /* 0x000fc80000000000 */
[----:B------:R-:W-:Y:S02]  /*9de0*/  LOP3.LUT R2, R14, 0x6, RZ, 0xfc, !PT ;  /* 0x000000060e027812 */ /* 0x000fe400078efcff */
[----:B------:R-:W-:Y:S02]  /*9df0*/  LEA.HI.X.SX32 R5, R5, R23, 0x1, P2 ;  /* 0x0000001705057211 */ /* 0x000fe400010f0eff */
[----:B------:R-:W-:Y:S02]  /*9e00*/  ISETP.GE.AND P3, PT, R2, UR7, PT ;  /* 0x0000000702007c0c */ /* 0x000fe4000bf66270 */
[----:B--2---:R-:W-:Y:S02]  /*9e10*/  IADD3 R2, P2, PT, R3, R28, RZ ;  /* 0x0000001c03027210 */ /* 0x004fe40007f5e0ff */
[----:B------:R-:W2:Y:S01]  /*9e20*/  LDL R3, [R1+0xb78] ;  /* 0x000b780001037983 */ /* 0x000ea20000100800 */
[----:B------:R-:W-:Y:S02]  /*9e30*/  PRMT R15, RZ, 0x7610, R15 ;  /* 0x00007610ff0f7816 */ /* 0x000fe4000000000f */
[----:B------:R-:W-:-:S04]  /*9e40*/  PRMT R8, RZ, 0x7610, R8 ;  /* 0x00007610ff087816 */ /* 0x000fc80000000008 */
[----:B------:R0:W3:Y:S01]  /*9e50*/  @!P4 LDG.E.U8 R15, desc[UR8][R4.64] ;  /* 0x00000008040fc981 */ /* 0x0000e2000c1e1100 */
[----:B------:R-:W1:Y:S01]  /*9e60*/  S2R R14, SR_TID.X ;  /* 0x00000000000e7919 */ /* 0x000e620000002100 */
[----:B0-----:R-:W-:Y:S01]  /*9e70*/  IADD3 R4, P1, PT, R12, R28, RZ ;  /* 0x0000001c0c047210 */ /* 0x001fe20007f3e0ff */
[----:B------:R-:W-:Y:S02]  /*9e80*/  IMAD.MOV.U32 R5, RZ, RZ, R12 ;  /* 0x000000ffff057224 */ /* 0x000fe400078e000c */
[----:B------:R-:W0:Y:S01]  /*9e90*/  S2R R12, SR_TID.X ;  /* 0x00000000000c7919 */ /* 0x000e220000002100 */
[----:B--2---:R-:W-:-:S05]  /*9ea0*/  LEA.HI.X.SX32 R3, R3, R23, 0x1, P2 ;  /* 0x0000001703037211 */ /* 0x004fca00010f0eff */
[----:B------:R2:W4:Y:S01]  /*9eb0*/  @!P0 LDG.E.U8 R8, desc[UR8][R2.64] ;  /* 0x0000000802088981 */ /* 0x000522000c1e1100 */
[----:B-1----:R-:W-:Y:S02]  /*9ec0*/  SHF.R.U32.HI R14, RZ, 0x8, R14 ;  /* 0x00000008ff0e7819 */ /* 0x002fe4000001160e */
[----:B0-----:R-:W-:Y:S02]  /*9ed0*/  SHF.R.U32.HI R12, RZ, 0x8, R12 ;  /* 0x00000008ff0c7819 */ /* 0x001fe4000001160c */
[----:B------:R-:W-:Y:S02]  /*9ee0*/  SGXT.U32 R14, R14, 0x1 ;  /* 0x000000010e0e781a */ /* 0x000fe40000000000 */
[----:B------:R-:W-:Y:S02]  /*9ef0*/  SGXT.U32 R12, R12, 0x1 ;  /* 0x000000010c0c781a */ /* 0x000fe40000000000 */
[----:B------:R-:W-:Y:S01]  /*9f00*/  LOP3.LUT R14, R14, 0x8, RZ, 0xfc, !PT ;  /* 0x000000080e0e7812 */ /* 0x000fe200078efcff */
[----:B---3--:R0:W-:Y:S01]  /*9f10*/  STL [R1+0x430], R15 ;  /* 0x0004300f01007387 */ /* 0x0081e20000100800 */
[----:B--2---:R-:W-:-:S02]  /*9f20*/  LOP3.LUT R3, R12, 0xa, RZ, 0xfc, !PT ;  /* 0x0000000a0c037812 */ /* 0x004fc400078efcff */
[----:B------:R-:W-:Y:S02]  /*9f30*/  ISETP.GE.AND P2, PT, R14, UR7, PT ;  /* 0x000000070e007c0c */ /* 0x000fe4000bf46270 */
[----:B------:R-:W-:Y:S02]  /*9f40*/  LEA.HI.X.SX32 R5, R5, R23, 0x1, P1 ;  /* 0x0000001705057211 */ /* 0x000fe400008f0eff */
[----:B------:R-:W-:Y:S01]  /*9f50*/  ISETP.GE.AND P1, PT, R3, UR7, PT ;  /* 0x0000000703007c0c */ /* 0x000fe2000bf26270 */
[----:B0-----:R-:W2:Y:S04]  /*9f60*/  LDL.LU R15, [R1+0x1b60] ;  /* 0x001b6000010f7983 */ /* 0x001ea80000300800 */
[----:B------:R-:W3:Y:S04]  /*9f70*/  LDL.LU R14, [R1+0x1b5c] ;  /* 0x001b5c00010e7983 */ /* 0x000ee80000300800 */
[----:B------:R-:W2:Y:S04]  /*9f80*/  LDL R12, [R1+0xb88] ;  /* 0x000b8800010c7983 */ /* 0x000ea80000100800 */
[----:B----4-:R0:W-:Y:S04]  /*9f90*/  STL [R1+0x42c], R8 ;  /* 0x00042c0801007387 */ /* 0x0101e80000100800 */
[----:B------:R-:W4:Y:S01]  /*9fa0*/  LDL R3, [R1+0xb84] ;  /* 0x000b840001037983 */ /* 0x000f220000100800 */
[----:B0-----:R-:W0:Y:S01]  /*9fb0*/  S2R R8, SR_TID.X ;  /* 0x0000000000087919 */ /* 0x001e220000002100 */
[----:B------:R-:W-:-:S02]  /*9fc0*/  PRMT R13, RZ, 0x7610, R13 ;  /* 0x00007610ff0d7816 */ /* 0x000fc4000000000d */
[----:B------:R-:W-:Y:S02]  /*9fd0*/  IADD3 R2, P0, PT, R9, R28, RZ ;  /* 0x0000001c09027210 */ /* 0x000fe40007f1e0ff */
[----:B------:R-:W-:Y:S02]  /*9fe0*/  PRMT R25, RZ, 0x7610, R25 ;  /* 0x00007610ff197816 */ /* 0x000fe40000000019 */
[----:B------:R4:W2:Y:S01]  /*9ff0*/  @!P3 LDG.E.U8 R13, desc[UR8][R4.64] ;  /* 0x00000008040db981 */ /* 0x0008a2000c1e1100 */
[----:B------:R-:W-:Y:S02]  /*a000*/  PRMT R27, RZ, 0x7610, R27 ;  /* 0x00007610ff1b7816 */ /* 0x000fe4000000001b */
[----:B------:R-:W-:Y:S02]  /*a010*/  PRMT R26, RZ, 0x7610, R26 ;  /* 0x00007610ff1a7816 */ /* 0x000fe4000000001a */
[----:B0-----:R-:W-:-:S04]  /*a020*/  SHF.R.U32.HI R8, RZ, 0x8, R8 ;  /* 0x00000008ff087819 */ /* 0x001fc80000011608 */
[----:B------:R-:W-:-:S04]  /*a030*/  SGXT.U32 R8, R8, 0x1 ;  /* 0x000000010808781a */ /* 0x000fc80000000000 */
[----:B------:R-:W-:Y:S02]  /*a040*/  LOP3.LUT R8, R8, 0xc, RZ, 0xfc, !PT ;  /* 0x0000000c08087812 */ /* 0x000fe400078efcff */
[----:B----4-:R-:W-:Y:S01]  /*a050*/  IADD3 R4, P3, PT, R3, R28, RZ ;  /* 0x0000001c03047210 */ /* 0x010fe20007f7e0ff */
[----:B------:R-:W-:Y:S01]  /*a060*/  IMAD.MOV.U32 R5, RZ, RZ, R3 ;  /* 0x000000ffff057224 */ /* 0x000fe200078e0003 */
[----:B------:R-:W-:Y:S02]  /*a070*/  LEA.HI.X.SX32 R3, R9, R23, 0x1, P0 ;  /* 0x0000001709037211 */ /* 0x000fe400000f0eff */
[----:B------:R-:W-:-:S03]  /*a080*/  ISETP.GE.AND P0, PT, R8, UR7, PT ;  /* 0x0000000708007c0c */ /* 0x000fc6000bf06270 */
[----:B------:R2:W4:Y:S01]  /*a090*/  @!P2 LDG.E.U8 R25, desc[UR8][R2.64] ;  /* 0x000000080219a981 */ /* 0x000522000c1e1100 */
[----:B------:R-:W-:-:S05]  /*a0a0*/  LEA.HI.X.SX32 R5, R5, R23, 0x1, P3 ;  /* 0x0000001705057211 */ /* 0x000fca00018f0eff */
[----:B------:R0:W3:Y:S01]  /*a0b0*/  @!P1 LDG.E.U8 R27, desc[UR8][R4.64] ;  /* 0x00000008041b9981 */ /* 0x0000e2000c1e1100 */
[----:B--2---:R-:W-:-:S04]  /*a0c0*/  IADD3 R2, P4, PT, R12, R28, RZ ;  /* 0x0000001c0c027210 */ /* 0x004fc80007f9e0ff */
[----:B------:R-:W-:-:S05]  /*a0d0*/  LEA.HI.X.SX32 R3, R12, R23, 0x1, P4 ;  /* 0x000000170c037211 */ /* 0x000fca00020f0eff */
[----:B------:R-:W2:Y:S01]  /*a0e0*/  @!P0 LDG.E.U8 R26, desc[UR8][R2.64] ;  /* 0x00000008021a8981 */ /* 0x000ea2000c1e1100 */
[----:B------:R-:W1:Y:S01]  /*a0f0*/  S2R R9, SR_TID.X ;  /* 0x0000000000097919 */ /* 0x000e620000002100 */
[----:B------:R-:W0:Y:S01]  /*a100*/  S2R R8, SR_TID.X ;  /* 0x0000000000087919 */ /* 0x000e220000002100 */
[----:B-1----:R-:W-:-:S04]  /*a110*/  SHF.R.U32.HI R9, RZ, 0x8, R9 ;  /* 0x00000008ff097819 */ /* 0x002fc80000011609 */
[----:B------:R-:W-:-:S04]  /*a120*/  SGXT.U32 R9, R9, 0x1 ;  /* 0x000000010909781a */ /* 0x000fc80000000000 */
[----:B------:R-:W-:-:S04]  /*a130*/  LOP3.LUT R9, R9, 0xe, RZ, 0xfc, !PT ;  /* 0x0000000e09097812 */ /* 0x000fc800078efcff */
[----:B------:R-:W-:Y:S02]  /*a140*/  ISETP.GE.AND P2, PT, R9, UR7, PT ;  /* 0x0000000709007c0c */ /* 0x000fe4000bf46270 */
[----:B------:R-:W1:Y:S01]  /*a150*/  LDC R9, c[0x0][0x3a8] ;  /* 0x0000ea00ff097b82 */ /* 0x000e620000000800 */
[----:B0-----:R-:W-:-:S04]  /*a160*/  SHF.R.U32.HI R8, RZ, 0x8, R8 ;  /* 0x00000008ff087819 */ /* 0x001fc80000011608 */
[----:B------:R-:W-:-:S04]  /*a170*/  SGXT.U32 R8, R8, 0x1 ;  /* 0x000000010808781a */ /* 0x000fc80000000000 */
[----:B------:R-:W-:-:S05]  /*a180*/  LOP3.LUT R8, R8, 0xe, RZ, 0xfc, !PT ;  /* 0x0000000e08087812 */ /* 0x000fca00078efcff */
[----:B-1----:R-:W-:Y:S02]  /*a190*/  IMAD R8, R8, R9, RZ ;  /* 0x0000000908087224 */ /* 0x002fe400078e02ff */
[----:B------:R-:W0:Y:S03]  /*a1a0*/  S2R R9, SR_TID.X ;  /* 0x0000000000097919 */ /* 0x000e260000002100 */
[C---:B------:R-:W-:Y:S01]  /*a1b0*/  IADD3 R4, P3, PT, R8.reuse, R28, RZ ;  /* 0x0000001c08047210 */ /* 0x040fe20007f7e0ff */
[----:B------:R1:W-:Y:S01]  /*a1c0*/  STL [R1+0x428], R13 ;  /* 0x0004280d01007387 */ /* 0x0003e20000100800 */
[----:B------:R-:W-:Y:S02]  /*a1d0*/  PRMT R29, RZ, 0x7610, R29 ;  /* 0x00007610ff1d7816 */ /* 0x000fe4000000001d */
[----:B------:R-:W-:-:S05]  /*a1e0*/  LEA.HI.X.SX32 R5, R8, R23, 0x1, P3 ;  /* 0x0000001708057211 */ /* 0x000fca00018f0eff */
[----:B------:R-:W2:Y:S04]  /*a1f0*/  @!P2 LDG.E.U8 R29, desc[UR8][R4.64] ;  /* 0x00000008041da981 */ /* 0x000ea8000c1e1100 */
[----:B-1----:R-:W2:Y:S01]  /*a200*/  LDL.LU R13, [R1+0x1b58] ;  /* 0x001b5800010d7983 */ /* 0x002ea20000300800 */
[----:B0-----:R-:W-:-:S04]  /*a210*/  SHF.R.U32.HI R9, RZ, 0x8, R9 ;  /* 0x00000008ff097819 */ /* 0x001fc80000011609 */
[----:B------:R-:W-:-:S04]  /*a220*/  SGXT.U32 R9, R9, 0x1 ;  /* 0x000000010909781a */ /* 0x000fc80000000000 */
[----:B------:R-:W-:-:S04]  /*a230*/  LOP3.LUT R9, R9, 0x10, RZ, 0xfc, !PT ;  /* 0x0000001009097812 */ /* 0x000fc800078efcff */
[----:B------:R-:W-:Y:S01]  /*a240*/  ISETP.GE.AND P1, PT, R9, UR7, PT ;  /* 0x0000000709007c0c */ /* 0x000fe2000bf26270 */
[----:B----4-:R-:W-:Y:S04]  /*a250*/  STL [R1+0x1b2c], R25 ;  /* 0x001b2c1901007387 */ /* 0x010fe80000100800 */
[----:B---3--:R-:W-:Y:S04]  /*a260*/  STL [R1+0x1b28], R27 ;  /* 0x001b281b01007387 */ /* 0x008fe80000100800 */
[----:B------:R-:W3:Y:S04]  /*a270*/  LDL R9, [R1+0xb98] ;  /* 0x000b980001097983 */ /* 0x000ee80000100800 */
[----:B------:R-:W4:Y:S04]  /*a280*/  LDL R8, [R1+0xb9c] ;  /* 0x000b9c0001087983 */ /* 0x000f280000100800 */
[----:B------:R-:W3:Y:S04]  /*a290*/  LDL R3, [R1+0xb90] ;  /* 0x000b900001037983 */ /* 0x000ee80000100800 */
[----:B--2---:R0:W-:Y:S04]  /*a2a0*/  STL [R1+0x1b30], R26 ;  /* 0x001b301a01007387 */ /* 0x0041e80000100800 */
[----:B------:R-:W2:Y:S01]  /*a2b0*/  LDL R5, [R1+0xb94] ;  /* 0x000b940001057983 */ /* 0x000ea20000100800 */
[----:B------:R-:W1:Y:S02]  /*a2c0*/  S2R R12, SR_TID.X ;  /* 0x00000000000c7919 */ /* 0x000e640000002100 */
[----:B-1----:R-:W-:-:S04]  /*a2d0*/  SHF.R.U32.HI R12, RZ, 0x8, R12 ;  /* 0x00000008ff0c7819 */ /* 0x002fc8000001160c */
[----:B------:R-:W-:-:S04]  /*a2e0*/  SGXT.U32 R12, R12, 0x1 ;  /* 0x000000010c0c781a */ /* 0x000fc80000000000 */
[----:B------:R-:W-:-:S04]  /*a2f0*/  LOP3.LUT R2, R12, 0x12, RZ, 0xfc, !PT ;  /* 0x000000120c027812 */ /* 0x000fc800078efcff */
[----:B------:R-:W-:Y:S02]  /*a300*/  ISETP.GE.AND P0, PT, R2, UR7, PT ;  /* 0x0000000702007c0c */ /* 0x000fe4000bf06270 */
[-C--:B---3--:R-:W-:Y:S02]  /*a310*/  IADD3 R2, P4, PT, R3, R28.reuse, RZ ;  /* 0x0000001c03027210 */ /* 0x088fe40007f9e0ff */
[----:B------:R-:W3:Y:S04]  /*a320*/  LDL R3, [R1+0xb90] ;  /* 0x000b900001037983 */ /* 0x000ee80000100800 */
[----:B------:R-:W-:Y:S01]  /*a330*/  STL [R1+0x1b34], R29 ;  /* 0x001b341d01007387 */ /* 0x000fe20000100800 */
[----:B--2---:R-:W-:-:S03]  /*a340*/  IADD3 R4, P3, PT, R5, R28, RZ ;  /* 0x0000001c05047210 */ /* 0x004fc60007f7e0ff */
[----:B------:R-:W2:Y:S01]  /*a350*/  LDL R5, [R1+0xb94] ;  /* 0x000b940001057983 */ /* 0x000ea20000100800 */
[----:B------:R-:W-:Y:S02]  /*a360*/  PRMT R11, RZ, 0x7610, R11 ;  /* 0x00007610ff0b7816 */ /* 0x000fe4000000000b */
[----:B------:R-:W-:Y:S01]  /*a370*/  PRMT R10, RZ, 0x7610, R10 ;  /* 0x00007610ff0a7816 */ /* 0x000fe2000000000a */
[----:B------:R-:W1:Y:S01]  /*a380*/  S2R R12, SR_TID.X ;  /* 0x00000000000c7919 */ /* 0x000e620000002100 */
[----:B---3--:R-:W-:-:S05]  /*a390*/  LEA.HI.X.SX32 R3, R3, R23, 0x1, P4 ;  /* 0x0000001703037211 */ /* 0x008fca00020f0eff */
[----:B------:R3:W4:Y:S01]  /*a3a0*/  @!P1 LDG.E.U8 R11, desc[UR8][R2.64] ;  /* 0x00000008020b9981 */ /* 0x000722000c1e1100 */
[----:B--2---:R-:W-:-:S05]  /*a3b0*/  LEA.HI.X.SX32 R5, R5, R23, 0x1, P3 ;  /* 0x0000001705057211 */ /* 0x004fca00018f0eff */
[----:B------:R-:W2:Y:S01]  /*a3c0*/  @!P0 LDG.E.U8 R10, desc[UR8][R4.64] ;  /* 0x00000008040a8981 */ /* 0x000ea2000c1e1100 */
[----:B---3--:R-:W3:Y:S01]  /*a3d0*/  S2R R3, SR_TID.X ;  /* 0x0000000000037919 */ /* 0x008ee20000002100 */
[----:B-1----:R-:W-:-:S04]  /*a3e0*/  SHF.R.U32.HI R12, RZ, 0x8, R12 ;  /* 0x00000008ff0c7819 */ /* 0x002fc8000001160c */
[----:B------:R-:W-:-:S04]  /*a3f0*/  SGXT.U32 R12, R12, 0x1 ;  /* 0x000000010c0c781a */ /* 0x000fc80000000000 */
[----:B------:R-:W-:-:S04]  /*a400*/  LOP3.LUT R12, R12, 0x14, RZ, 0xfc, !PT ;  /* 0x000000140c0c7812 */ /* 0x000fc800078efcff */
[----:B------:R-:W-:Y:S02]  /*a410*/  ISETP.GE.AND P2, PT, R12, UR7, PT ;  /* 0x000000070c007c0c */ /* 0x000fe4000bf46270 */
[----:B------:R-:W-:Y:S01]  /*a420*/  IADD3 R2, P4, PT, R9, R28, RZ ;  /* 0x0000001c09027210 */ /* 0x000fe20007f9e0ff */
[----:B------:R-:W2:Y:S01]  /*a430*/  LDL.LU R12, [R1+0x1b54] ;  /* 0x001b5400010c7983 */ /* 0x000ea20000300800 */
[----:B---3--:R-:W-:-:S04]  /*a440*/  SHF.R.U32.HI R3, RZ, 0x8, R3 ;  /* 0x00000008ff037819 */ /* 0x008fc80000011603 */
[----:B------:R-:W-:-:S04]  /*a450*/  SGXT.U32 R3, R3, 0x1 ;  /* 0x000000010303781a */ /* 0x000fc80000000000 */
[----:B------:R-:W-:-:S04]  /*a460*/  LOP3.LUT R3, R3, 0x16, RZ, 0xfc, !PT ;  /* 0x0000001603037812 */ /* 0x000fc800078efcff */
[----:B------:R-:W-:Y:S01]  /*a470*/  ISETP.GE.AND P1, PT, R3, UR7, PT ;  /* 0x0000000703007c0c */ /* 0x000fe2000bf26270 */
[----:B------:R-:W-:Y:S01]  /*a480*/  IMAD.MOV.U32 R3, RZ, RZ, R9 ;  /* 0x000000ffff037224 */ /* 0x000fe200078e0009 */
[----:B0-----:R-:W-:-:S04]  /*a490*/  PRMT R26, RZ, 0x7610, R26 ;  /* 0x00007610ff1a7816 */ /* 0x001fc8000000001a */
[----:B------:R-:W-:-:S05]  /*a4a0*/  LEA.HI.X.SX32 R3, R3, R23, 0x1, P4 ;  /* 0x0000001703037211 */ /* 0x000fca00020f0eff */
[----:B------:R-:W3:Y:S04]  /*a4b0*/  @!P2 LDG.E.U8 R26, desc[UR8][R2.64] ;  /* 0x00000008021aa981 */ /* 0x000ee8000c1e1100 */
[----:B----4-:R0:W-:Y:S04]  /*a4c0*/  STL [R1+0x414], R11 ;  /* 0x0004140b01007387 */ /* 0x0101e80000100800 */
[----:B0-----:R-:W4:Y:S04]  /*a4d0*/  LDL.LU R11, [R1+0x1b50] ;  /* 0x001b5000010b7983 */ /* 0x001f280000300800 */
[----:B--2---:R0:W-:Y:S04]  /*a4e0*/  STL [R1+0x410], R10 ;  /* 0x0004100a01007387 */ /* 0x0041e80000100800 */
[----:B0-----:R-:W2:Y:S04]  /*a4f0*/  LDL.LU R10, [R1+0x1b4c] ;  /* 0x001b4c00010a7983 */ /* 0x001ea80000300800 */
[----:B------:R-:W2:Y:S01]  /*a500*/  LDL R3, [R1+0xba0] ;  /* 0x000ba00001037983 */ /* 0x000ea20000100800 */
[----:B------:R-:W0:Y:S01]  /*a510*/  S2R R9, SR_TID.X ;  /* 0x0000000000097919 */ /* 0x000e220000002100 */
[----:B------:R-:W-:-:S02]  /*a520*/  IADD3 R4, P3, PT, R8, R28, RZ ;  /* 0x0000001c08047210 */ /* 0x000fc40007f7e0ff */
[----:B------:R-:W-:Y:S02]  /*a530*/  PRMT R27, RZ, 0x7610, R27 ;  /* 0x00007610ff1b7816 */ /* 0x000fe4000000001b */
[----:B0-----:R-:W-:-:S04]  /*a540*/  SHF.R.U32.HI R5, RZ, 0x8, R9 ;  /* 0x00000008ff057819 */ /* 0x001fc80000011609 */
[----:B------:R-:W-:-:S04]  /*a550*/  SGXT.U32 R5, R5, 0x1 ;  /* 0x000000010505781a */ /* 0x000fc80000000000 */
[----:B------:R-:W-:-:S04]  /*a560*/  LOP3.LUT R5, R5, 0x18, RZ, 0xfc, !PT ;  /* 0x0000001805057812 */ /* 0x000fc800078efcff */
[----:B------:R-:W-:Y:S02]  /*a570*/  ISETP.GE.AND P0, PT, R5, UR7, PT ;  /* 0x0000000705007c0c */ /* 0x000fe4000bf06270 */
[----:B------:R-:W-:Y:S01]  /*a580*/  LEA.HI.X.SX32 R5, R8, R23, 0x1, P3 ;  /* 0x0000001708057211 */ /* 0x000fe200018f0eff */
[----:B---3--:R-:W-:Y:S04]  /*a590*/  STL [R1+0x1b38], R26 ;  /* 0x001b381a01007387 */ /* 0x008fe80000100800 */
[----:B------:R-:W3:Y:S01]  /*a5a0*/  @!P1 LDG.E.U8 R27, desc[UR8][R4.64] ;  /* 0x00000008041b9981 */ /* 0x000ee2000c1e1100 */
[----:B--2---:R-:W-:-:S03]  /*a5b0*/  IADD3 R2, P4, PT, R3, R28, RZ ;  /* 0x0000001c03027210 */ /* 0x004fc60007f9e0ff */
[----:B------:R-:W2:Y:S01]  /*a5c0*/  LDL R3, [R1+0xba0] ;  /* 0x000ba00001037983 */ /* 0x000ea20000100800 */
[----:B------:R-:W-:-:S04]  /*a5d0*/  SHF.R.U32.HI R9, RZ, 0x8, R9 ;  /* 0x00000008ff097819 */ /* 0x000fc80000011609 */
[----:B------:R-:W-:-:S04]  /*a5e0*/  SGXT.U32 R9, R9, 0x1 ;  /* 0x000000010909781a */ /* 0x000fc80000000000 */
[----:B------:R-:W-:Y:S02]  /*a5f0*/  LOP3.LUT R8, R9, 0x1a, RZ, 0xfc, !PT ;  /* 0x0000001a09087812 */ /* 0x000fe400078efcff */
[----:B------:R-:W4:Y:S01]  /*a600*/  LDL R9, [R1+0xba8] ;  /* 0x000ba80001097983 */ /* 0x000f220000100800 */
[----:B------:R-:W-:-:S03]  /*a610*/  PRMT R24, RZ, 0x7610, R24 ;  /* 0x00007610ff187816 */ /* 0x000fc60000000018 */
[----:B---3--:R0:W-:Y:S04]  /*a620*/  STL [R1+0x1b3c], R27 ;  /* 0x001b3c1b01007387 */ /* 0x0081e80000100800 */
[----:B0-----:R-:W3:Y:S01]  /*a630*/  LDL R27, [R1+0xba4] ;  /* 0x000ba400011b7983 */ /* 0x001ee20000100800 */
[----:B--2---:R-:W-:-:S05]  /*a640*/  LEA.HI.X.SX32 R3, R3, R23, 0x1, P4 ;  /* 0x0000001703037211 */ /* 0x004fca00020f0eff */
[----:B------:R-:W2:Y:S01]  /*a650*/  @!P0 LDG.E.U8 R24, desc[UR8][R2.64] ;  /* 0x0000000802188981 */ /* 0x000ea2000c1e1100 */
[----:B------:R-:W-:Y:S02]  /*a660*/  ISETP.GE.AND P2, PT, R8, UR7, PT ;  /* 0x0000000708007c0c */ /* 0x000fe4000bf46270 */
[----:B------:R-:W0:Y:S01]  /*a670*/  S2R R8, SR_TID.X ;  /* 0x0000000000087919 */ /* 0x000e220000002100 */
[----:B------:R-:W-:Y:S02]  /*a680*/  PRMT R22, RZ, 0x7610, R22 ;  /* 0x00007610ff167816 */ /* 0x000fe40000000016 */
[----:B0-----:R-:W-:-:S04]  /*a690*/  SHF.R.U32.HI R8, RZ, 0x8, R8 ;  /* 0x00000008ff087819 */ /* 0x001fc80000011608 */
[----:B------:R-:W-:-:S04]  /*a6a0*/  SGXT.U32 R8, R8, 0x1 ;  /* 0x000000010808781a */ /* 0x000fc80000000000 */
[----:B------:R-:W-:-:S04]  /*a6b0*/  LOP3.LUT R5, R8, 0x1c, RZ, 0xfc, !PT ;  /* 0x0000001c08057812 */ /* 0x000fc800078efcff */
[----:B------:R-:W-:Y:S02]  /*a6c0*/  ISETP.GE.AND P1, PT, R5, UR7, PT ;  /* 0x0000000705007c0c */ /* 0x000fe4000bf26270 */
[----:B---3--:R-:W-:-:S04]  /*a6d0*/  IADD3 R4, P3, PT, R27, R28, RZ ;  /* 0x0000001c1b047210 */ /* 0x008fc80007f7e0ff */
[----:B------:R-:W-:Y:S02]  /*a6e0*/  LEA.HI.X.SX32 R5, R27, R23, 0x1, P3 ;  /* 0x000000171b057211 */ /* 0x000fe400018f0eff */
[----:B------:R-:W3:Y:S04]  /*a6f0*/  LDL R27, [R1+0xbb4] ;  /* 0x000bb400011b7983 */ /* 0x000ee80000100800 */
[----:B------:R0:W3:Y:S04]  /*a700*/  @!P2 LDG.E.U8 R22, desc[UR8][R4.64] ;  /* 0x000000080416a981 */ /* 0x0000e8000c1e1100 */
[----:B--2---:R1:W-:Y:S04]  /*a710*/  STL [R1+0x1b40], R24 ;  /* 0x001b401801007387 */ /* 0x0043e80000100800 */
[----:B------:R-:W0:Y:S04]  /*a720*/  LDL R5, [R1+0xbb0] ;  /* 0x000bb00001057983 */ /* 0x000e280000100800 */
[----:B-1----:R-:W2:Y:S01]  /*a730*/  LDL R24, [R1+0xbb8] ;  /* 0x000bb80001187983 */ /* 0x002ea20000100800 */
[----:B------:R-:W1:Y:S02]  /*a740*/  S2R R8, SR_TID.X ;  /* 0x0000000000087919 */ /* 0x000e640000002100 */
[----:B-1----:R-:W-:-:S04]  /*a750*/  SHF.R.U32.HI R8, RZ, 0x8, R8 ;  /* 0x00000008ff087819 */ /* 0x002fc80000011608 */
[----:B------:R-:W-:-:S04]  /*a760*/  SGXT.U32 R8, R8, 0x1 ;  /* 0x000000010808781a */ /* 0x000fc80000000000 */
[----:B------:R-:W-:-:S04]  /*a770*/  LOP3.LUT R8, R8, 0x20, RZ, 0xfc, !PT ;  /* 0x0000002008087812 */ /* 0x000fc800078efcff */
[----:B------:R-:W-:Y:S02]  /*a780*/  ISETP.GE.AND P0, PT, R8, UR7, PT ;  /* 0x0000000708007c0c */ /* 0x000fe4000bf06270 */
[----:B------:R-:W1:Y:S01]  /*a790*/  S2R R8, SR_TID.X ;  /* 0x0000000000087919 */ /* 0x000e620000002100 */
[-C--:B----4-:R-:W-:Y:S02]  /*a7a0*/  IADD3 R2, P4, PT, R9, R28.reuse, RZ ;  /* 0x0000001c09027210 */ /* 0x090fe40007f9e0ff */
[----:B0-----:R-:W-:Y:S02]  /*a7b0*/  IADD3 R4, P3, PT, R5, R28, RZ ;  /* 0x0000001c05047210 */ /* 0x001fe40007f7e0ff */
[----:B------:R-:W4:Y:S01]  /*a7c0*/  LDL R5, [R1+0xbb0] ;  /* 0x000bb00001057983 */ /* 0x000f220000100800 */
[----:B------:R-:W-:Y:S01]  /*a7d0*/  IMAD.MOV.U32 R3, RZ, RZ, R9 ;  /* 0x000000ffff037224 */ /* 0x000fe200078e0009 */
[----:B-1----:R-:W-:-:S04]  /*a7e0*/  SHF.R.U32.HI R9, RZ, 0x8, R8 ;  /* 0x00000008ff097819 */ /* 0x002fc80000011608 */
[----:B------:R-:W-:Y:S02]  /*a7f0*/  SGXT.U32 R9, R9, 0x1 ;  /* 0x000000010909781a */ /* 0x000fe40000000000 */
[----:B------:R-:W-:Y:S02]  /*a800*/  PRMT R0, RZ, 0x7610, R0 ;  /* 0x00007610ff007816 */ /* 0x000fe40000000000 */
[----:B------:R-:W-:Y:S02]  /*a810*/  LOP3.LUT R9, R9, 0x22, RZ, 0xfc, !PT ;  /* 0x0000002209097812 */ /* 0x000fe400078efcff */
[----:B------:R-:W-:Y:S02]  /*a820*/  LEA.HI.X.SX32 R3, R3, R23, 0x1, P4 ;  /* 0x0000001703037211 */ /* 0x000fe400020f0eff */
[----:B------:R-:W-:Y:S02]  /*a830*/  ISETP.GE.AND P2, PT, R9, UR7, PT ;  /* 0x0000000709007c0c */ /* 0x000fe4000bf46270 */
[----:B------:R-:W-:Y:S01]  /*a840*/  PRMT R29, RZ, 0x7610, R29 ;  /* 0x00007610ff1d7816 */ /* 0x000fe2000000001d */
[----:B------:R3:W2:Y:S04]  /*a850*/  @!P1 LDG.E.U8 R0, desc[UR8][R2.64] ;  /* 0x0000000802009981 */ /* 0x0006a8000c1e1100 */
[----:B------:R-:W2:Y:S01]  /*a860*/  LDL.LU R9, [R1+0x1b48] ;  /* 0x001b480001097983 */ /* 0x000ea20000300800 */
[----:B---3--:R-:W-:Y:S01]  /*a870*/  IMAD.MOV.U32 R3, RZ, RZ, R27 ;  /* 0x000000ffff037224 */ /* 0x008fe200078e001b */
[----:B------:R-:W-:-:S04]  /*a880*/  IADD3 R2, P4, PT, R27, R28, RZ ;  /* 0x0000001c1b027210 */ /* 0x000fc80007f9e0ff */
[----:B------:R-:W-:-:S05]  /*a890*/  LEA.HI.X.SX32 R3, R3, R23, 0x1, P4 ;  /* 0x0000001703037211 */ /* 0x000fca00020f0eff */
[----:B------:R-:W3:Y:S04]  /*a8a0*/  @!P2 LDG.E.U8 R29, desc[UR8][R2.64] ;  /* 0x00000008021da981 */ /* 0x000ee8000c1e1100 */
[----:B------:R-:W3:Y:S01]  /*a8b0*/  LDL R3, [R1+0xbbc] ;  /* 0x000bbc0001037983 */ /* 0x000ee20000100800 */
[----:B------:R-:W-:-:S04]  /*a8c0*/  SHF.R.U32.HI R8, RZ, 0x8, R8 ;  /* 0x00000008ff087819 */ /* 0x000fc80000011608 */
[----:B------:R-:W-:Y:S02]  /*a8d0*/  SGXT.U32 R8, R8, 0x1 ;  /* 0x000000010808781a */ /* 0x000fe40000000000 */
[----:B------:R-:W-:Y:S02]  /*a8e0*/  PRMT R26, RZ, 0x7610, R26 ;  /* 0x00007610ff1a7816 */ /* 0x000fe4000000001a */
[----:B------:R-:W-:-:S04]  /*a8f0*/  LOP3.LUT R8, R8, 0x24, RZ, 0xfc, !PT ;  /* 0x0000002408087812 */ /* 0x000fc800078efcff */
[----:B------:R-:W-:Y:S02]  /*a900*/  ISETP.GE.AND P1, PT, R8, UR7, PT ;  /* 0x0000000708007c0c */ /* 0x000fe4000bf26270 */
[----:B------:R-:W-:Y:S02]  /*a910*/  PRMT R25, RZ, 0x7610, R25 ;  /* 0x00007610ff197816 */ /* 0x000fe40000000019 */
[----:B----4-:R-:W-:-:S05]  /*a920*/  LEA.HI.X.SX32 R5, R5, R23, 0x1, P3 ;  /* 0x0000001705057211 */ /* 0x010fca00018f0eff */
[----:B------:R2:W4:Y:S02]  /*a930*/  @!P0 LDG.E.U8 R26, desc[UR8][R4.64] ;  /* 0x00000008041a8981 */ /* 0x000524000c1e1100 */
[----:B--2---:R-:W-:-:S04]  /*a940*/  IADD3 R4, P3, PT, R24, R28, RZ ;  /* 0x0000001c18047210 */ /* 0x004fc80007f7e0ff */
[----:B------:R-:W-:Y:S02]  /*a950*/  LEA.HI.X.SX32 R5, R24, R23, 0x1, P3 ;  /* 0x0000001718057211 */ /* 0x000fe400018f0eff */
[----:B------:R-:W2:Y:S04]  /*a960*/  LDL R24, [R1+0xbc8] ;  /* 0x000bc80001187983 */ /* 0x000ea80000100800 */
[----:B------:R0:W2:Y:S04]  /*a970*/  @!P1 LDG.E.U8 R25, desc[UR8][R4.64] ;  /* 0x0000000804199981 */ /* 0x0000a8000c1e1100 */
[----:B------:R-:W0:Y:S01]  /*a980*/  LDL R5, [R1+0xbc0] ;  /* 0x000bc00001057983 */ /* 0x000e220000100800 */
[----:B---3--:R-:W-:-:S03]  /*a990*/  IADD3 R2, P4, PT, R3, R28, RZ ;  /* 0x0000001c03027210 */ /* 0x008fc60007f9e0ff */
[----:B------:R-:W3:Y:S01]  /*a9a0*/  LDL R3, [R1+0xbbc] ;  /* 0x000bbc0001037983 */ /* 0x000ee20000100800 */
[----:B------:R-:W1:Y:S02]  /*a9b0*/  S2R R8, SR_TID.X ;  /* 0x0000000000087919 */ /* 0x000e640000002100 */
[----:B-1----:R-:W-:-:S04]  /*a9c0*/  SHF.R.U32.HI R27, RZ, 0x8, R8 ;  /* 0x00000008ff1b7819 */ /* 0x002fc80000011608 */
[----:B------:R-:W-:-:S04]  /*a9d0*/  SGXT.U32 R27, R27, 0x1 ;  /* 0x000000011b1b781a */ /* 0x000fc80000000000 */
[----:B------:R-:W-:Y:S02]  /*a9e0*/  LOP3.LUT R27, R27, 0x26, RZ, 0xfc, !PT ;  /* 0x000000261b1b7812 */ /* 0x000fe400078efcff */
[----:B0-----:R-:W-:Y:S02]  /*a9f0*/  IADD3 R4, P3, PT, R5, R28, RZ ;  /* 0x0000001c05047210 */ /* 0x001fe40007f7e0ff */
[----:B------:R-:W2:Y:S01]  /*aa00*/  LDL R5, [R1+0xbc0] ;  /* 0x000bc00001057983 */ /* 0x000ea20000100800 */
[----:B------:R-:W-:Y:S02]  /*aa10*/  ISETP.GE.AND P0, PT, R27, UR7, PT ;  /* 0x000000071b007c0c */ /* 0x000fe4000bf06270 */
[----:B---3--:R-:W-:Y:S01]  /*aa20*/  LEA.HI.X.SX32 R3, R3, R23, 0x1, P4 ;  /* 0x0000001703037211 */ /* 0x008fe200020f0eff */
[----:B------:R-:W3:Y:S10]  /*aa30*/  LDL R27, [R1+0xbc4] ;  /* 0x000bc400011b7983 */ /* 0x000ef40000100800 */
[----:B------:R0:W3:Y:S02]  /*aa40*/  @!P0 LDG.E.U8 R21, desc[UR8][R2.64] ;  /* 0x0000000802158981 */ /* 0x0000e4000c1e1100 */
[----:B0-----:R-:W0:Y:S01]  /*aa50*/  S2R R3, SR_TID.X ;  /* 0x0000000000037919 */ /* 0x001e220000002100 */
[----:B------:R-:W-:-:S04]  /*aa60*/  SHF.R.U32.HI R8, RZ, 0x8, R8 ;  /* 0x00000008ff087819 */ /* 0x000fc80000011608 */
[----:B------:R-:W-:-:S04]  /*aa70*/  SGXT.U32 R8, R8, 0x1 ;  /* 0x000000010808781a */ /* 0x000fc80000000000 */
[----:B------:R-:W-:-:S04]  /*aa80*/  LOP3.LUT R8, R8, 0x28, RZ, 0xfc, !PT ;  /* 0x0000002808087812 */ /* 0x000fc800078efcff */
[----:B------:R-:W-:Y:S02]  /*aa90*/  ISETP.GE.AND P2, PT, R8, UR7, PT ;  /* 0x0000000708007c0c */ /* 0x000fe4000bf46270 */
[----:B0-----:R-:W-:-:S04]  /*aaa0*/  SHF.R.U32.HI R3, RZ, 0x8, R3 ;  /* 0x00000008ff037819 */ /* 0x001fc80000011603 */
[----:B------:R-:W-:-:S04]  /*aab0*/  SGXT.U32 R3, R3, 0x1 ;  /* 0x000000010303781a */ /* 0x000fc80000000000 */
[----:B------:R-:W-:-:S04]  /*aac0*/  LOP3.LUT R3, R3, 0x2c, RZ, 0xfc, !PT ;  /* 0x0000002c03037812 */ /* 0x000fc800078efcff */
[----:B------:R-:W-:Y:S02]  /*aad0*/  ISETP.GE.AND P0, PT, R3, UR7, PT ;  /* 0x0000000703007c0c */ /* 0x000fe4000bf06270 */
[----:B------:R-:W-:Y:S02]  /*aae0*/  PRMT R18, RZ, 0x7610, R18 ;  /* 0x00007610ff127816 */ /* 0x000fe40000000012 */
[----:B--2---:R-:W-:-:S05]  /*aaf0*/  LEA.HI.X.SX32 R5, R5, R23, 0x1, P3 ;  /* 0x0000001705057211 */ /* 0x004fca00018f0eff */
[----:B------:R0:W2:Y:S02]  /*ab00*/  @!P2 LDG.E.U8 R20, desc[UR8][R4.64] ;  /* 0x000000080414a981 */ /* 0x0000a4000c1e1100 */
[----:B0-----:R-:W-:Y:S01]  /*ab10*/  IMAD.MOV.U32 R5, RZ, RZ, R24 ;  /* 0x000000ffff057224 */ /* 0x001fe200078e0018 */
[----:B------:R-:W-:-:S04]  /*ab20*/  IADD3 R4, P3, PT, R24, R28, RZ ;  /* 0x0000001c18047210 */ /* 0x000fc80007f7e0ff */
[----:B------:R-:W-:-:S05]  /*ab30*/  LEA.HI.X.SX32 R5, R5, R23, 0x1, P3 ;  /* 0x0000001705057211 */ /* 0x000fca00018f0eff */
[----:B------:R0:W2:Y:S04]  /*ab40*/  @!P0 LDG.E.U8 R18, desc[UR8][R4.64] ;  /* 0x0000000804128981 */ /* 0x0000a8000c1e1100 */
[----:B------:R-:W0:Y:S01]  /*ab50*/  LDL R5, [R1+0xbd4] ;  /* 0x000bd40001057983 */ /* 0x000e220000100800 */
[----:B------:R-:W1:Y:S02]  /*ab60*/  S2R R8, SR_TID.X ;  /* 0x0000000000087919 */ /* 0x000e640000002100 */
[----:B-1----:R-:W-:-:S04]  /*ab70*/  SHF.R.U32.HI R8, RZ, 0x8, R8 ;  /* 0x00000008ff087819 */ /* 0x002fc80000011608 */
[----:B------:R-:W-:-:S04]  /*ab80*/  SGXT.U32 R8, R8, 0x1 ;  /* 0x000000010808781a */ /* 0x000fc80000000000 */
[----:B------:R-:W-:-:S04]  /*ab90*/  LOP3.LUT R8, R8, 0x2a, RZ, 0xfc, !PT ;  /* 0x0000002a08087812 */ /* 0x000fc800078efcff */
[----:B------:R-:W-:Y:S02]  /*aba0*/  ISETP.GE.AND P1, PT, R8, UR7, PT ;  /* 0x0000000708007c0c */ /* 0x000fe4000bf26270 */
[----:B------:R-:W2:Y:S01]  /*abb0*/  LDL R8, [R1+0xbd0] ;  /* 0x000bd00001087983 */ /* 0x000ea20000100800 */
[-C--:B---3--:R-:W-:Y:S01]  /*abc0*/  IADD3 R2, P4, PT, R27, R28.reuse, RZ ;  /* 0x0000001c1b027210 */ /* 0x088fe20007f9e0ff */
[----:B------:R-:W-:Y:S02]  /*abd0*/  IMAD.MOV.U32 R3, RZ, RZ, R27 ;  /* 0x000000ffff037224 */ /* 0x000fe400078e001b */
[----:B------:R-:W1:Y:S01]  /*abe0*/  S2R R27, SR_TID.X ;  /* 0x00000000001b7919 */ /* 0x000e620000002100 */
[----:B0-----:R-:W-:Y:S02]  /*abf0*/  IADD3 R4, P3, PT, R5, R28, RZ ;  /* 0x0000001c05047210 */ /* 0x001fe40007f7e0ff */
[----:B------:R-:W3:Y:S01]  /*ac00*/  LDL R5, [R1+0xbd4] ;  /* 0x000bd40001057983 */ /* 0x000ee20000100800 */
[----:B-1----:R-:W-:-:S02]  /*ac10*/  SHF.R.U32.HI R24, RZ, 0x8, R27 ;  /* 0x00000008ff187819 */ /* 0x002fc4000001161b */
[----:B------:R-:W-:Y:S02]  /*ac20*/  SHF.R.U32.HI R27, RZ, 0x8, R27 ;  /* 0x00000008ff1b7819 */ /* 0x000fe4000001161b */
[----:B------:R-:W-:Y:S02]  /*ac30*/  PRMT R19, RZ, 0x7610, R19 ;  /* 0x00007610ff137816 */ /* 0x000fe40000000013 */
[----:B------:R-:W-:Y:S02]  /*ac40*/  SGXT.U32 R27, R27, 0x1 ;  /* 0x000000011b1b781a */ /* 0x000fe40000000000 */
[----:B------:R-:W-:Y:S02]  /*ac50*/  LEA.HI.X.SX32 R3, R3, R23, 0x1, P4 ;  /* 0x0000001703037211 */ /* 0x000fe400020f0eff */
[----:B------:R-:W-:-:S03]  /*ac60*/  LOP3.LUT R27, R27, 0x32, RZ, 0xfc, !PT ;  /* 0x000000321b1b7812 */ /* 0x000fc600078efcff */
[----:B------:R2:W4:Y:S01]  /*ac70*/  @!P1 LDG.E.U8 R19, desc[UR8][R2.64] ;  /* 0x0000000802139981 */ /* 0x000522000c1e1100 */
[----:B------:R-:W-:Y:S02]  /*ac80*/  ISETP.GE.AND P1, PT, R27, UR7, PT ;  /* 0x000000071b007c0c */ /* 0x000fe4000bf26270 */
[----:B------:R-:W0:Y:S01]  /*ac90*/  S2R R27, SR_TID.X ;  /* 0x00000000001b7919 */ /* 0x000e220000002100 */
[----:B------:R-:W-:Y:S02]  /*aca0*/  SGXT.U32 R24, R24, 0x1 ;  /* 0x000000011818781a */ /* 0x000fe40000000000 */
[----:B------:R-:W-:Y:S02]  /*acb0*/  PRMT R16, RZ, 0x7610, R16 ;  /* 0x00007610ff107816 */ /* 0x000fe40000000010 */
[----:B------:R-:W-:-:S04]  /*acc0*/  LOP3.LUT R24, R24, 0x30, RZ, 0xfc, !PT ;  /* 0x0000003018187812 */ /* 0x000fc800078efcff */
[----:B------:R-:W-:Y:S02]  /*acd0*/  ISETP.GE.AND P2, PT, R24, UR7, PT ;  /* 0x0000000718007c0c */ /* 0x000fe4000bf46270 */
[----:B------:R-:W4:Y:S01]  /*ace0*/  LDL R24, [R1+0xbd8] ;  /* 0x000bd80001187983 */ /* 0x000f220000100800 */
[----:B--2---:R-:W-:Y:S01]  /*acf0*/  IADD3 R2, P4, PT, R8, R28, RZ ;  /* 0x0000001c08027210 */ /* 0x004fe20007f9e0ff */
[----:B------:R-:W-:Y:S01]  /*ad00*/  IMAD.MOV.U32 R3, RZ, RZ, R8 ;  /* 0x000000ffff037224 */ /* 0x000fe200078e0008 */
[----:B0-----:R-:W-:-:S04]  /*ad10*/  SHF.R.U32.HI R8, RZ, 0x8, R27 ;  /* 0x00000008ff087819 */ /* 0x001fc8000001161b */
[----:B------:R-:W-:-:S04]  /*ad20*/  SGXT.U32 R8, R8, 0x1 ;  /* 0x000000010808781a */ /* 0x000fc80000000000 */
[----:B------:R-:W-:-:S04]  /*ad30*/  LOP3.LUT R8, R8, 0x34, RZ, 0xfc, !PT ;  /* 0x0000003408087812 */ /* 0x000fc800078efcff */
[----:B------:R-:W-:Y:S02]  /*ad40*/  ISETP.GE.AND P0, PT, R8, UR7, PT ;  /* 0x0000000708007c0c */ /* 0x000fe4000bf06270 */
[----:B------:R-:W2:Y:S01]  /*ad50*/  LDL.LU R8, [R1+0x1b44] ;  /* 0x001b440001087983 */ /* 0x000ea20000300800 */
[----:B---3--:R-:W-:-:S05]  /*ad60*/  LEA.HI.X.SX32 R5, R5, R23, 0x1, P3 ;  /* 0x0000001705057211 */ /* 0x008fca00018f0eff */
[----:B------:R-:W3:Y:S04]  /*ad70*/  @!P1 LDG.E.U8 R16, desc[UR8][R4.64] ;  /* 0x0000000804109981 */ /* 0x000ee8000c1e1100 */
[----:B------:R-:W2:Y:S01]  /*ad80*/  LDL R5, [R1+0xbdc] ;  /* 0x000bdc0001057983 */ /* 0x000ea20000100800 */
[----:B------:R-:W-:Y:S02]  /*ad90*/  SHF.R.U32.HI R27, RZ, 0x8, R27 ;  /* 0x00000008ff1b7819 */ /* 0x000fe4000001161b */
[----:B------:R-:W-:Y:S02]  /*ada0*/  PRMT R17, RZ, 0x7610, R17 ;  /* 0x00007610ff117816 */ /* 0x000fe40000000011 */
[----:B------:R-:W-:Y:S02]  /*adb0*/  SGXT.U32 R27, R27, 0x1 ;  /* 0x000000011b1b781a */ /* 0x000fe40000000000 */
[----:B------:R-:W-:-:S02]  /*adc0*/  LEA.HI.X.SX32 R3, R3, R23, 0x1, P4 ;  /* 0x0000001703037211 */ /* 0x000fc400020f0eff */
[----:B------:R-:W-:-:S03]  /*add0*/  LOP3.LUT R27, R27, 0x36, RZ, 0xfc, !PT ;  /* 0x000000361b1b7812 */ /* 0x000fc600078efcff */
[----:B------:R4:W3:Y:S01]  /*ade0*/  @!P2 LDG.E.U8 R17, desc[UR8][R2.64] ;  /* 0x000000080211a981 */ /* 0x0008e2000c1e1100 */
[----:B------:R-:W-:-:S03]  /*adf0*/  ISETP.GE.AND P2, PT, R27, UR7, PT ;  /* 0x000000071b007c0c */ /* 0x000fc6000bf46270 */
[----:B------:R-:W3:Y:S01]  /*ae00*/  LDL R27, [R1+0xbe4] ;  /* 0x000be400011b7983 */ /* 0x000ee20000100800 */
[----:B----4-:R-:W-:Y:S01]  /*ae10*/  IADD3 R2, P4, PT, R24, R28, RZ ;  /* 0x0000001c18027210 */ /* 0x010fe20007f9e0ff */
[----:B------:R-:W-:Y:S02]  /*ae20*/  IMAD.MOV.U32 R3, RZ, RZ, R24 ;  /* 0x000000ffff037224 */ /* 0x000fe400078e0018 */
[----:B------:R-:W0:Y:S01]  /*ae30*/  S2R R24, SR_TID.X ;  /* 0x0000000000187919 */ /* 0x000e220000002100 */
[----:B------:R-:W-:Y:S02]  /*ae40*/  SHF.R.U32.HI R7, RZ, 0x8, R7 ;  /* 0x00000008ff077819 */ /* 0x000fe40000011607 */
[----:B0-----:R-:W-:-:S04]  /*ae50*/  SHF.R.U32.HI R24, RZ, 0x8, R24 ;  /* 0x00000008ff187819 */ /* 0x001fc80000011618 */
[----:B------:R-:W-:-:S04]  /*ae60*/  SGXT.U32 R24, R24, 0x1 ;  /* 0x000000011818781a */ /* 0x000fc80000000000 */
[----:B------:R-:W-:Y:S02]  /*ae70*/  LOP3.LUT R24, R24, 0x38, RZ, 0xfc, !PT ;  /* 0x0000003818187812 */ /* 0x000fe400078efcff */
[----:B--2---:R-:W-:Y:S02]  /*ae80*/  IADD3 R4, P3, PT, R5, R28, RZ ;  /* 0x0000001c05047210 */ /* 0x004fe40007f7e0ff */
[----:B------:R-:W2:Y:S01]  /*ae90*/  LDL R5, [R1+0xbdc] ;  /* 0x000bdc0001057983 */ /* 0x000ea20000100800 */
[----:B------:R-:W-:Y:S02]  /*aea0*/  ISETP.GE.AND P1, PT, R24, UR7, PT ;  /* 0x0000000718007c0c */ /* 0x000fe4000bf26270 */
[----:B------:R-:W0:Y:S01]  /*aeb0*/  LDC R24, c[0x0][0x3a8] ;  /* 0x0000ea00ff187b82 */ /* 0x000e220000000800 */
[----:B------:R-:W-:-:S04]  /*aec0*/  SGXT.U32 R7, R7, 0x1 ;  /* 0x000000010707781a */ /* 0x000fc80000000000 */
[----:B------:R-:W-:-:S05]  /*aed0*/  LOP3.LUT R7, R7, 0x38, RZ, 0xfc, !PT ;  /* 0x0000003807077812 */ /* 0x000fca00078efcff */
[----:B0-----:R-:W-:Y:S02]  /*aee0*/  IMAD R7, R7, R24, RZ ;  /* 0x0000001807077224 */ /* 0x001fe400078e02ff */
[----:B------:R-:W0:Y:S01]  /*aef0*/  S2R R24, SR_TID.X ;  /* 0x0000000000187919 */ /* 0x000e220000002100 */
[----:B------:R-:W-:Y:S02]  /*af00*/  PRMT R15, RZ, 0x7610, R15 ;  /* 0x00007610ff0f7816 */ /* 0x000fe4000000000f */
[----:B------:R-:W-:-:S05]  /*af10*/  LEA.HI.X.SX32 R3, R3, R23, 0x1, P4 ;  /* 0x0000001703037211 */ /* 0x000fca00020f0eff */
[----:B------:R1:W4:Y:S02]  /*af20*/  @!P0 LDG.E.U8 R15, desc[UR8][R2.64] ;  /* 0x00000008020f8981 */ /* 0x000324000c1e1100 */
[----:B-1----:R-:W-:Y:S02]  /*af30*/  IADD3 R2, P0, PT, R7, R28, RZ ;  /* 0x0000001c07027210 */ /* 0x002fe40007f1e0ff */
[----:B0-----:R-:W-:-:S04]  /*af40*/  SHF.R.U32.HI R24, RZ, 0x8, R24 ;  /* 0x00000008ff187819 */ /* 0x001fc80000011618 */
[----:B------:R-:W-:-:S04]  /*af50*/  SGXT.U32 R24, R24, 0x1 ;  /* 0x000000011818781a */ /* 0x000fc80000000000 */
[----:B------:R-:W-:Y:S02]  /*af60*/  LOP3.LUT R3, R24, 0x3a, RZ, 0xfc, !PT ;  /* 0x0000003a18037812 */ /* 0x000fe400078efcff */
[----:B------:R-:W-:Y:S02]  /*af70*/  PRMT R14, RZ, 0x7610, R14 ;  /* 0x00007610ff0e7816 */ /* 0x000fe4000000000e */
[----:B------:R-:W-:Y:S02]  /*af80*/  LOP3.LUT R6, R6, 0x3c, RZ, 0xfc, !PT ;  /* 0x0000003c06067812 */ /* 0x000fe400078efcff */
[----:B------:R-:W-:Y:S02]  /*af90*/  PRMT R13, RZ, 0x7610, R13 ;  /* 0x00007610ff0d7816 */ /* 0x000fe4000000000d */
[----:B------:R-:W-:Y:S02]  /*afa0*/  PRMT R12, RZ, 0x7610, R12 ;  /* 0x00007610ff0c7816 */ /* 0x000fe4000000000c */
[----:B--2---:R-:W-:-:S02]  /*afb0*/  LEA.HI.X.SX32 R5, R5, R23, 0x1, P3 ;  /* 0x0000001705057211 */ /* 0x004fc400018f0eff */
[----:B------:R-:W-:Y:S02]  /*afc0*/  ISETP.GE.AND P3, PT, R3, UR7, PT ;  /* 0x0000000703007c0c */ /* 0x000fe4000bf66270 */
[-C--:B------:R-:W-:Y:S01]  /*afd0*/  LEA.HI.X.SX32 R3, R7, R23.reuse, 0x1, P0 ;  /* 0x0000001707037211 */ /* 0x080fe200000f0eff */
[----:B------:R3:W2:Y:S01]  /*afe0*/  @!P2 LDG.E.U8 R14, desc[UR8][R4.64] ;  /* 0x00000008040ea981 */ /* 0x0006a2000c1e1100 */
[----:B------:R-:W0:Y:S03]  /*aff0*/  LDC R7, c[0x0][0x3a8] ;  /* 0x0000ea00ff077b82 */ /* 0x000e260000000800 */
[----:B------:R1:W2:Y:S01]  /*b000*/  @!P1 LDG.E.U8 R13, desc[UR8][R2.64] ;  /* 0x00000008020d9981 */ /* 0x0002a2000c1e1100 */
[----:B---3--:R-:W-:Y:S01]  /*b010*/  IMAD.MOV.U32 R5, RZ, RZ, R27 ;  /* 0x000000ffff057224 */ /* 0x008fe200078e001b */
[----:B------:R-:W-:Y:S02]  /*b020*/  IADD3 R4, P2, PT, R27, R28, RZ ;  /* 0x0000001c1b047210 */ /* 0x000fe40007f5e0ff */
[----:B------:R-:W3:Y:S02]  /*b030*/  LDL R3, [R1+0xbac] ;  /* 0x000bac0001037983 */ /* 0x000ee40000100800 */
[----:B------:R-:W-:-:S05]  /*b040*/  LEA.HI.X.SX32 R5, R5, R23, 0x1, P2 ;  /* 0x0000001705057211 */ /* 0x000fca00010f0eff */
[----:B------:R0:W2:Y:S02]  /*b050*/  @!P3 LDG.E.U8 R12, desc[UR8][R4.64] ;  /* 0x00000008040cb981 */ /* 0x0000a4000c1e1100 */
[----:B0-----:R-:W-:Y:S02]  /*b060*/  IMAD R6, R6, R7, RZ ;  /* 0x0000000706067224 */ /* 0x001fe400078e02ff */
[----:B------:R-:W2:Y:S04]  /*b070*/  LDL R7, [R1+0xbe8] ;  /* 0x000be80001077983 */ /* 0x000ea80000100800 */
[----:B------:R-:W4:Y:S01]  /*b080*/  LDL R5, [R1+0xbcc] ;  /* 0x000bcc0001057983 */ /* 0x000f220000100800 */
[----:B------:R-:W1:Y:S01]  /*b090*/  S2R R27, SR_TID.X ;  /* 0x00000000001b7919 */ /* 0x000e620000002100 */
[----:B------:R-:W-:-:S04]  /*b0a0*/  LOP3.LUT R24, R24, 0x3c, RZ, 0xfc, !PT ;  /* 0x0000003c18187812 */ /* 0x000fc800078efcff */
[----:B------:R-:W-:Y:S02]  /*b0b0*/  ISETP.GE.AND P4, PT, R24, UR7, PT ;  /* 0x0000000718007c0c */ /* 0x000fe4000bf86270 */
[----:B------:R-:W4:Y:S01]  /*b0c0*/  LDL R24, [R1+0xbec] ;  /* 0x000bec0001187983 */ /* 0x000f220000100800 */
[----:B------:R-:W-:Y:S02]  /*b0d0*/  IADD3 R6, P0, PT, R6, R28, RZ ;  /* 0x0000001c06067210 */ /* 0x000fe40007f1e0ff */
[----:B------:R-:W-:Y:S02]  /*b0e0*/  PRMT R11, RZ, 0x7610, R11 ;  /* 0x00007610ff0b7816 */ /* 0x000fe4000000000b */
[--C-:B-1----:R-:W-:Y:S02]  /*b0f0*/  SHF.R.U32.HI R2, RZ, 0x8, R27.reuse ;  /* 0x00000008ff027819 */ /* 0x102fe4000001161b */
[----:B------:R-:W-:Y:S02]  /*b100*/  SHF.R.U32.HI R27, RZ, 0x8, R27 ;  /* 0x00000008ff1b7819 */ /* 0x000fe4000001161b */
[----:B------:R-:W-:-:S02]  /*b110*/  SGXT.U32 R2, R2, 0x1 ;  /* 0x000000010202781a */ /* 0x000fc40000000000 */
[----:B------:R-:W-:Y:S02]  /*b120*/  SGXT.U32 R27, R27, 0x1 ;  /* 0x000000011b1b781a */ /* 0x000fe40000000000 */
[----:B------:R-:W-:-:S04]  /*b130*/  LOP3.LUT R2, R2, 0x1e, RZ, 0xfc, !PT ;  /* 0x0000001e02027812 */ /* 0x000fc800078efcff */
[----:B------:R-:W-:Y:S02]  /*b140*/  ISETP.GE.AND P3, PT, R2, UR7, PT ;  /* 0x0000000702007c0c */ /* 0x000fe4000bf66270 */
[C---:B------:R-:W-:Y:S02]  /*b150*/  LOP3.LUT R2, R27.reuse, 0x3e, RZ, 0xfc, !PT ;  /* 0x0000003e1b027812 */ /* 0x040fe400078efcff */
[----:B------:R-:W-:Y:S02]  /*b160*/  LOP3.LUT R4, R27, 0x2e, RZ, 0xfc, !PT ;  /* 0x0000002e1b047812 */ /* 0x000fe400078efcff */
[----:B------:R-:W-:Y:S01]  /*b170*/  ISETP.GE.AND P5, PT, R2, UR7, PT ;  /* 0x0000000702007c0c */ /* 0x000fe2000bfa6270 */
[----:B------:R-:W4:Y:S01]  /*b180*/  LDL.LU R27, [R1+0x414] ;  /* 0x00041400011b7983 */ /* 0x000f220000300800 */
[----:B---3--:R-:W-:-:S03]  /*b190*/  IADD3 R2, P2, PT, R3, R28, RZ ;  /* 0x0000001c03027210 */ /* 0x008fc60007f5e0ff */
[----:B------:R-:W3:Y:S01]  /*b1a0*/  LDL R3, [R1+0xbac] ;  /* 0x000bac0001037983 */ /* 0x000ee20000100800 */
[----:B--2---:R-:W-:-:S05]  /*b1b0*/  LEA.HI.X.SX32 R7, R7, R23, 0x1, P0 ;  /* 0x0000001707077211 */ /* 0x004fca00000f0eff */
[----:B------:R0:W2:Y:S01]  /*b1c0*/  @!P4 LDG.E.U8 R11, desc[UR8][R6.64] ;  /* 0x00000008060bc981 */ /* 0x0000a2000c1e1100 */
[----:B------:R-:W-:Y:S02]  /*b1d0*/  ISETP.GE.AND P4, PT, R4, UR7, PT ;  /* 0x0000000704007c0c */ /* 0x000fe4000bf86270 */
[-C--:B----4-:R-:W-:Y:S02]  /*b1e0*/  IADD3 R4, P1, PT, R5, R28.reuse, RZ ;  /* 0x0000001c05047210 */ /* 0x090fe40007f3e0ff */
[----:B------:R-:W4:Y:S01]  /*b1f0*/  LDL R5, [R1+0xbcc] ;  /* 0x000bcc0001057983 */ /* 0x000f220000100800 */
[----:B------:R-:W-:Y:S02]  /*b200*/  PRMT R8, RZ, 0x7610, R8 ;  /* 0x00007610ff087816 */ /* 0x000fe40000000008 */
[----:B0-----:R-:W-:-:S04]  /*b210*/  IADD3 R6, P0, PT, R24, R28, RZ ;  /* 0x0000001c18067210 */ /* 0x001fc80007f1e0ff */
[----:B------:R-:W-:-:S05]  /*b220*/  LEA.HI.X.SX32 R7, R24, R23, 0x1, P0 ;  /* 0x0000001718077211 */ /* 0x000fca00000f0eff */
[----:B------:R0:W2:Y:S02]  /*b230*/  @!P5 LDG.E.U8 R8, desc[UR8][R6.64] ;  /* 0x000000080608d981 */ /* 0x0000a4000c1e1100 */
[----:B0-----:R-:W0:Y:S01]  /*b240*/  S2R R7, SR_TID.X ;  /* 0x0000000000077919 */ /* 0x001e220000002100 */
[----:B------:R-:W-:Y:S02]  /*b250*/  PRMT R10, RZ, 0x7610, R10 ;  /* 0x00007610ff0a7816 */ /* 0x000fe4000000000a */
[----:B------:R-:W-:Y:S01]  /*b260*/  PRMT R9, RZ, 0x7610, R9 ;  /* 0x00007610ff097816 */ /* 0x000fe20000000009 */
[----:B------:R-:W-:Y:S04]  /*b270*/  STL [R1+0xc04], R28 ;  /* 0x000c041c01007387 */ /* 0x000fe80000100800 */
[----:B------:R1:W-:Y:S01]  /*b280*/  STL [R1+0xbfc], R23 ;  /* 0x000bfc1701007387 */ /* 0x0003e20000100800 */
[----:B0-----:R-:W-:-:S02]  /*b290*/  LOP3.LUT R6, R7, 0x100, RZ, 0xc0, !PT ;  /* 0x0000010007067812 */ /* 0x001fc400078ec0ff */
[----:B---3--:R-:W-:-:S05]  /*b2a0*/  LEA.HI.X.SX32 R3, R3, R23, 0x1, P2 ;  /* 0x0000001703037211 */ /* 0x008fca00010f0eff */
[----:B------:R-:W3:Y:S04]  /*b2b0*/  @!P3 LDG.E.U8 R10, desc[UR8][R2.64] ;  /* 0x00000008020ab981 */ /* 0x000ee8000c1e1100 */
[----:B------:R-:W2:Y:S04]  /*b2c0*/  LDL.LU R2, [R1+0x410] ;  /* 0x0004100001027983 */ /* 0x000ea80000300800 */
[----:B------:R-:W2:Y:S01]  /*b2d0*/  LDL.LU R3, [R1+0x42c] ;  /* 0x00042c0001037983 */ /* 0x000ea20000300800 */
[----:B----4-:R-:W-:-:S05]  /*b2e0*/  LEA.HI.X.SX32 R5, R5, R23, 0x1, P1 ;  /* 0x0000001705057211 */ /* 0x010fca00008f0eff */
[----:B------:R0:W4:Y:S04]  /*b2f0*/  @!P4 LDG.E.U8 R9, desc[UR8][R4.64] ;  /* 0x000000080409c981 */ /* 0x000128000c1e1100 */
[----:B------:R-:W2:Y:S04]  /*b300*/  LDL.LU R4, [R1+0x430] ;  /* 0x0004300001047983 */ /* 0x000ea80000300800 */
[----:B------:R-:W2:Y:S04]  /*b310*/  LDL.LU R5, [R1+0x428] ;  /* 0x0004280001057983 */ /* 0x000ea80000300800 */
[----:B------:R-:W2:Y:S01]  /*b320*/  LDL.LU R7, [R1+0x434] ;  /* 0x0004340001077983 */ /* 0x000ea20000300800 */
[----:B------:R-:W1:Y:S01]  /*b330*/  S2R R24, SR_TID.X ;  /* 0x0000000000187919 */ /* 0x000e620000002100 */
[----:B------:R-:W-:Y:S01]  /*b340*/  BAR.SYNC.DEFER_BLOCKING 0x0 ;  /* 0x0000000000007b1d */ /* 0x000fe20000010000 */
[----:B------:R-:W-:-:S04]  /*b350*/  ISETP.NE.U32.AND P1, PT, R6, RZ, PT ;  /* 0x000000ff0600720c */ /* 0x000fc80003f25070 */
[----:B------:R-:W-:Y:S02]  /*b360*/  SEL R6, RZ, 0x108, !P1 ;  /* 0x00000108ff067807 */ /* 0x000fe40004800000 */
[----:B-1----:R-:W-:Y:S02]  /*b370*/  LOP3.LUT R23, R24, 0x100, RZ, 0xc0, !PT ;  /* 0x0000010018177812 */ /* 0x002fe400078ec0ff */
[----:B------:R-:W-:Y:S02]  /*b380*/  LOP3.LUT R6, R6, 0xff, R24, 0x78, !PT ;  /* 0x000000ff06067812 */ /* 0x000fe400078e7818 */
[----:B------:R-:W-:-:S03]  /*b390*/  ISETP.NE.U32.AND P0, PT, R23, RZ, PT ;  /* 0x000000ff1700720c */ /* 0x000fc60003f05070 */
[----:B--2---:R1:W-:Y:S04]  /*b3a0*/  STS.U8 [R6+UR5], R7 ;  /* 0x0000000706007988 */ /* 0x0043e80008000005 */
[----:B------:R2:W-:Y:S01]  /*b3b0*/  STS.U8 [R6+UR5+0x1000], R27 ;  /* 0x0010001b06007988 */ /* 0x0005e20008000005 */
[----:B-1----:R-:W-:-:S03]  /*b3c0*/  SEL R7, RZ, 0x108, !P0 ;  /* 0x00000108ff077807 */ /* 0x002fc60004000000 */
[----:B------:R1:W-:Y:S01]  /*b3d0*/  STS.U8 [R6+UR5+0x2000], R26 ;  /* 0x0020001a06007988 */ /* 0x0003e20008000005 */
[----:B------:R-:W-:-:S03]  /*b3e0*/  LOP3.LUT R7, R7, 0xff, R24, 0x78, !PT ;  /* 0x000000ff07077812 */ /* 0x000fc600078e7818 */
[----:B------:R-:W3:Y:S04]  /*b3f0*/  LDL.LU R24, [R1+0x1b40] ;  /* 0x001b400001187983 */ /* 0x000ee80000300800 */
[----:B--2---:R-:W2:Y:S04]  /*b400*/  LDL.LU R27, [R1+0x1b3c] ;  /* 0x001b3c00011b7983 */ /* 0x004ea80000300800 */
[----:B-1----:R-:W2:Y:S01]  /*b410*/  LDL.LU R26, [R1+0x1b38] ;  /* 0x001b3800011a7983 */ /* 0x002ea20000300800 */
[----:B------:R-:W-:-:S03]  /*b420*/  LOP3.LUT R7, R7, 0x10, RZ, 0x3c, !PT ;  /* 0x0000001007077812 */ /* 0x000fc600078e3cff */
[----:B------:R-:W-:Y:S04]  /*b430*/  STS.U8 [R6+UR5+0x3000], R17 ;  /* 0x0030001106007988 */ /* 0x000fe80008000005 */
[----:B------:R0:W-:Y:S02]  /*b440*/  STS.U8 [R7+UR5+0x200], R4 ;  /* 0x0002000407007988 */ /* 0x0001e40008000005 */
[----:B0-----:R-:W0:Y:S01]  /*b450*/  S2R R4, SR_TID.X ;  /* 0x0000000000047919 */ /* 0x001e220000002100 */
[----:B------:R-:W-:-:S04]  /*b460*/  ISETP.NE.U32.AND P1, PT, R23, RZ, PT ;  /* 0x000000ff1700720c */ /* 0x000fc80003f25070 */
[----:B------:R-:W-:Y:S01]  /*b470*/  SEL R23, RZ, 0x108, !P1 ;  /* 0x00000108ff177807 */ /* 0x000fe20004800000 */
[----:B------:R-:W-:Y:S04]  /*b480*/  STS.U8 [R7+UR5+0x1200], R2 ;  /* 0x0012000207007988 */ /* 0x000fe80008000005 */
[----:B------:R1:W-:Y:S04]  /*b490*/  STS.U8 [R7+UR5+0x2200], R29 ;  /* 0x0022001d07007988 */ /* 0x0003e80008000005 */
[----:B------:R-:W-:Y:S04]  /*b4a0*/  STS.U8 [R7+UR5+0x3200], R16 ;  /* 0x0032001007007988 */ /* 0x000fe80008000005 */
[----:B-1----:R-:W3:Y:S01]  /*b4b0*/  LDL.LU R29, [R1+0x1b34] ;  /* 0x001b3400011d7983 */ /* 0x002ee20000300800 */
[----:B0-----:R-:W-:-:S02]  /*b4c0*/  LOP3.LUT R23, R23, 0xff, R4, 0x78, !PT ;  /* 0x000000ff17177812 */ /* 0x001fc400078e7804 */
[----:B------:R-:W-:Y:S02]  /*b4d0*/  LOP3.LUT R2, R4, 0x100, RZ, 0xc0, !PT ;  /* 0x0000010004027812 */ /* 0x000fe400078ec0ff */
[----:B------:R-:W-:Y:S02]  /*b4e0*/  LOP3.LUT R23, R23, 0x20, RZ, 0x3c, !PT ;  /* 0x0000002017177812 */ /* 0x000fe400078e3cff */
[----:B------:R-:W-:-:S03]  /*b4f0*/  ISETP.NE.U32.AND P0, PT, R2, RZ, PT ;  /* 0x000000ff0200720c */ /* 0x000fc60003f05070 */
[----:B------:R0:W-:Y:S02]  /*b500*/  STS.U8 [R23+UR5+0x400], R3 ;  /* 0x0004000317007988 */ /* 0x0001e40008000005 */
[----:B0-----:R-:W-:-:S04]  /*b510*/  SEL R3, RZ, 0x108, !P0 ;  /* 0x00000108ff037807 */ /* 0x001fc80004000000 */
[----:B------:R-:W-:-:S04]  /*b520*/  LOP3.LUT R3, R3, 0xff, R4, 0x78, !PT ;  /* 0x000000ff03037812 */ /* 0x000fc800078e7804 */
[----:B------:R-:W-:Y:S01]  /*b530*/  LOP3.LUT R3, R3, 0x30, RZ, 0x3c, !PT ;  /* 0x0000003003037812 */ /* 0x000fe200078e3cff */
[----:B--2---:R0:W-:Y:S04]  /*b540*/  STS.U8 [R23+UR5+0x1400], R26 ;  /* 0x0014001a17007988 */ /* 0x0041e80008000005 */
[----:B------:R1:W-:Y:S04]  /*b550*/  STS.U8 [R23+UR5+0x2400], R25 ;  /* 0x0024001917007988 */ /* 0x0003e80008000005 */
[----:B0-----:R-:W2:Y:S04]  /*b560*/  LDL.LU R26, [R1+0x1b30] ;  /* 0x001b3000011a7983 */ /* 0x001ea80000300800 */
[----:B-1----:R-:W2:Y:S04]  /*b570*/  LDL.LU R25, [R1+0x1b2c] ;  /* 0x001b2c0001197983 */ /* 0x002ea80000300800 */
[----:B------:R-:W-:Y:S04]  /*b580*/  STS.U8 [R23+UR5+0x3400], R15 ;  /* 0x0034000f17007988 */ /* 0x000fe80008000005 */
[----:B------:R-:W-:Y:S04]  /*b590*/  STS.U8 [R3+UR5+0x600], R5 ;  /* 0x0006000503007988 */ /* 0x000fe80008000005 */
[----:B------:R0:W-:Y:S04]  /*b5a0*/  STS.U8 [R3+UR5+0x1600], R27 ;  /* 0x0016001b03007988 */ /* 0x0001e80008000005 */
[----:B0-----:R-:W4:Y:S01]  /*b5b0*/  LDL.LU R27, [R1+0x1b28] ;  /* 0x001b2800011b7983 */ /* 0x001f220000300800 */
[----:B------:R-:W0:Y:S01]  /*b5c0*/  S2R R23, SR_TID.X ;  /* 0x0000000000177919 */ /* 0x000e220000002100 */
[----:B------:R-:W-:-:S04]  /*b5d0*/  ISETP.NE.U32.AND P1, PT, R2, RZ, PT ;  /* 0x000000ff0200720c */ /* 0x000fc80003f25070 */
[----:B------:R-:W-:Y:S01]  /*b5e0*/  SEL R5, RZ, 0x108, !P1 ;  /* 0x00000108ff057807 */ /* 0x000fe20004800000 */
[----:B------:R-:W-:Y:S04]  /*b5f0*/  STS.U8 [R3+UR5+0x2600], R21 ;  /* 0x0026001503007988 */ /* 0x000fe80008000005 */
[----:B------:R1:W-:Y:S01]  /*b600*/  STS.U8 [R3+UR5+0x3600], R14 ;  /* 0x0036000e03007988 */ /* 0x0003e20008000005 */
[----:B0-----:R-:W-:Y:S02]  /*b610*/  LOP3.LUT R5, R5, 0xff, R23, 0x78, !PT ;  /* 0x000000ff05057812 */ /* 0x001fe400078e7817 */
[----:B-1----:R-:W-:Y:S02]  /*b620*/  LOP3.LUT R3, R23, 0x100, RZ, 0xc0, !PT ;  /* 0x0000010017037812 */ /* 0x002fe400078ec0ff */
[----:B------:R-:W-:-:S02]  /*b630*/  LOP3.LUT R5, R5, 0x40, RZ, 0x3c, !PT ;  /* 0x0000004005057812 */ /* 0x000fc400078e3cff */
[C---:B------:R-:W-:Y:S02]  /*b640*/  ISETP.NE.U32.AND P0, PT, R3.reuse, RZ, PT ;  /* 0x000000ff0300720c */ /* 0x040fe40003f05070 */
[----:B------:R-:W-:Y:S02]  /*b650*/  ISETP.NE.U32.AND P1, PT, R3, RZ, PT ;  /* 0x000000ff0300720c */ /* 0x000fe40003f25070 */
[----:B------:R-:W-:-:S04]  /*b660*/  SEL R2, RZ, 0x108, !P0 ;  /* 0x00000108ff027807 */ /* 0x000fc80004000000 */
[----:B------:R-:W-:-:S04]  /*b670*/  LOP3.LUT R2, R2, 0xff, R23, 0x78, !PT ;  /* 0x000000ff02027812 */ /* 0x000fc800078e7817 */
[----:B------:R-:W-:Y:S01]  /*b680*/  LOP3.LUT R2, R2, 0x50, RZ, 0x3c, !PT ;  /* 0x0000005002027812 */ /* 0x000fe200078e3cff */
[----:B--2---:R0:W-:Y:S04]  /*b690*/  STS.U8 [R5+UR5+0x800], R25 ;  /* 0x0008001905007988 */ /* 0x0041e80008000005 */
[----:B---3--:R-:W-:Y:S04]  /*b6a0*/  STS.U8 [R5+UR5+0x1800], R24 ;  /* 0x0018001805007988 */ /* 0x008fe80008000005 */
[----:B------:R-:W-:Y:S04]  /*b6b0*/  STS.U8 [R5+UR5+0x2800], R20 ;  /* 0x0028001405007988 */ /* 0x000fe80008000005 */
[----:B------:R1:W-:Y:S04]  /*b6c0*/  STS.U8 [R5+UR5+0x3800], R13 ;  /* 0x0038000d05007988 */ /* 0x0003e80008000005 */
[----:B0-----:R-:W2:Y:S04]  /*b6d0*/  LDL.LU R25, [R1+0x1b24] ;  /* 0x001b240001197983 */ /* 0x001ea80000300800 */
[----:B------:R-:W3:Y:S01]  /*b6e0*/  LDL R4, [R1+0x8b0] ;  /* 0x0008b00001047983 */ /* 0x000ee20000100800 */
[----:B-1----:R-:W-:-:S04]  /*b6f0*/  SEL R5, RZ, 0x108, !P1 ;  /* 0x00000108ff057807 */ /* 0x002fc80004800000 */
[----:B------:R-:W-:Y:S01]  /*b700*/  LOP3.LUT R5, R5, 0xff, R23, 0x78, !PT ;  /* 0x000000ff05057812 */ /* 0x000fe200078e7817 */
[----:B----4-:R0:W-:Y:S03]  /*b710*/  STS.U8 [R2+UR5+0xa00], R27 ;  /* 0x000a001b02007988 */ /* 0x0101e60008000005 */
[----:B------:R-:W-:Y:S01]  /*b720*/  LOP3.LUT R5, R5, 0x60, RZ, 0x3c, !PT ;  /* 0x0000006005057812 */ /* 0x000fe200078e3cff */
[----:B------:R1:W-:Y:S04]  /*b730*/  STS.U8 [R2+UR5+0x1a00], R22 ;  /* 0x001a001602007988 */ /* 0x0003e80008000005 */
[----:B------:R-:W-:Y:S04]  /*b740*/  STS.U8 [R2+UR5+0x2a00], R19 ;  /* 0x002a001302007988 */ /* 0x000fe80008000005 */
[----:B------:R-:W-:Y:S04]  /*b750*/  STS.U8 [R2+UR5+0x3a00], R12 ;  /* 0x003a000c02007988 */ /* 0x000fe80008000005 */
[----:B0-----:R-:W4:Y:S04]  /*b760*/  LDL.LU R27, [R1+0x1b20] ;  /* 0x001b2000011b7983 */ /* 0x001f280000300800 */
[----:B------:R-:W-:Y:S04]  /*b770*/  STS.U8 [R5+UR5+0xc00], R26 ;  /* 0x000c001a05007988 */ /* 0x000fe80008000005 */
[----:B-1----:R-:W2:Y:S04]  /*b780*/  LDL.LU R22, [R1+0x1b1c] ;  /* 0x001b1c0001167983 */ /* 0x002ea80000300800 */
[----:B------:R0:W-:Y:S04]  /*b790*/  STS.U8 [R5+UR5+0x1c00], R0 ;  /* 0x001c000005007988 */ /* 0x0001e80008000005 */
[----:B0-----:R-:W4:Y:S04]  /*b7a0*/  LDL.LU R0, [R1+0x1b18] ;  /* 0x001b180001007983 */ /* 0x001f280000300800 */
[----:B------:R-:W4:Y:S01]  /*b7b0*/  LDL R23, [R1+0x894] ;  /* 0x0008940001177983 */ /* 0x000f220000100800 */
[----:B------:R-:W0:Y:S01]  /*b7c0*/  S2R R3, SR_TID.X ;  /* 0x0000000000037919 */ /* 0x000e220000002100 */
[----:B------:R-:W1:Y:S02]  /*b7d0*/  S2R R24, SR_TID.X ;  /* 0x0000000000187919 */ /* 0x000e640000002100 */
[----:B------:R-:W-:Y:S04]  /*b7e0*/  STS.U8 [R5+UR5+0x2c00], R18 ;  /* 0x002c001205007988 */ /* 0x000fe80008000005 */
[----:B------:R4:W-:Y:S04]  /*b7f0*/  STS.U8 [R5+UR5+0x3c00], R11 ;  /* 0x003c000b05007988 */ /* 0x0009e80008000005 */
[----:B------:R-:W4:Y:S04]  /*b800*/  LDL R2, [R1+0x8ac] ;  /* 0x0008ac0001027983 */ /* 0x000f280000100800 */
[----:B------:R-:W4:Y:S01]  /*b810*/  LDL R7, [R1+0x8a8] ;  /* 0x0008a80001077983 */ /* 0x000f220000100800 */
[----:B0-----:R-:W-:-:S04]  /*b820*/  LOP3.LUT R3, R3, 0x100, RZ, 0xc0, !PT ;  /* 0x0000010003037812 */ /* 0x001fc800078ec0ff */
[----:B------:R-:W-:-:S04]  /*b830*/  ISETP.NE.U32.AND P2, PT, R3, RZ, PT ;  /* 0x000000ff0300720c */ /* 0x000fc80003f45070 */
[----:B------:R-:W-:-:S04]  /*b840*/  SEL R3, RZ, 0x108, !P2 ;  /* 0x00000108ff037807 */ /* 0x000fc80005000000 */
[----:B-1----:R-:W-:-:S04]  /*b850*/  LOP3.LUT R3, R3, 0xff, R24, 0x78, !PT ;  /* 0x000000ff03037812 */ /* 0x002fc800078e7818 */
[----:B------:R-:W-:-:S05]  /*b860*/  LOP3.LUT R3, R3, 0x70, RZ, 0x3c, !PT ;  /* 0x0000007003037812 */ /* 0x000fca00078e3cff */
[----:B------:R0:W-:Y:S04]  /*b870*/  STS.U8 [R3+UR5+0xe00], R29 ;  /* 0x000e001d03007988 */ /* 0x0001e80008000005 */
[----:B------:R-:W-:Y:S04]  /*b880*/  STS.U8 [R3+UR5+0x1e00], R10 ;  /* 0x001e000a03007988 */ /* 0x000fe80008000005 */
[----:B------:R-:W-:Y:S04]  /*b890*/  STS.U8 [R3+UR5+0x2e00], R9 ;  /* 0x002e000903007988 */ /* 0x000fe80008000005 */
[----:B------:R1:W-:Y:S01]  /*b8a0*/  STS.U8 [R3+UR5+0x3e00], R8 ;  /* 0x003e000803007988 */ /* 0x0003e20008000005 */
[----:B------:R-:W-:-:S05]  /*b8b0*/  LOP3.LUT R6, R24, 0x3f, RZ, 0xc0, !PT ;  /* 0x0000003f18067812 */ /* 0x000fca00078ec0ff */
[C---:B------:R-:W-:Y:S02]  /*b8c0*/  IMAD R26, R6.reuse, UR12, RZ ;  /* 0x0000000c061a7c24 */ /* 0x040fe4000f8e02ff */
[C---:B------:R-:W-:Y:S01]  /*b8d0*/  IMAD R24, R6.reuse, UR11, RZ ;  /* 0x0000000b06187c24 */ /* 0x040fe2000f8e02ff */
[----:B------:R-:W-:Y:S02]  /*b8e0*/  ISETP.GE.AND P0, PT, R6, UR7, PT ;  /* 0x0000000706007c0c */ /* 0x000fe4000bf06270 */
[----:B------:R-:W4:Y:S02]  /*b8f0*/  LDL R6, [R1+0x8a4] ;  /* 0x0008a40001067983 */ /* 0x000f240000100800 */
[----:B------:R-:W-:Y:S02]  /*b900*/  SHF.R.S32.HI R24, RZ, 0x1f, R24 ;  /* 0x0000001fff187819 */ /* 0x000fe40000011418 */
[----:B---3--:R-:W-:Y:S02]  /*b910*/  IADD3 R4, P1, PT, R26, R4, RZ ;  /* 0x000000041a047210 */ /* 0x008fe40007f3e0ff */
[----:B--2---:R-:W-:-:S03]  /*b920*/  PRMT R22, RZ, 0x7610, R22 ;  /* 0x00007610ff167816 */ /* 0x004fc60000000016 */
[----:B----4-:R-:W-:Y:S01]  /*b930*/  IMAD.X R5, R24, 0x1, R23, P1 ;  /* 0x0000000118057824 */ /* 0x010fe200008e0617 */
[----:B------:R-:W-:Y:S06]  /*b940*/  BAR.SYNC.DEFER_BLOCKING 0x0 ;  /* 0x0000000000007b1d */ /* 0x000fec0000010000 */
[----:B------:R-:W2:Y:S04]  /*b950*/  LDL.LU R23, [R1+0x820] ;  /* 0x0008200001177983 */ /* 0x000ea80000300800 */
[----:B0-----:R-:W3:Y:S04]  /*b960*/  LDL.LU R29, [R1+0x848] ;  /* 0x00084800011d7983 */ /* 0x001ee80000300800 */
[----:B-1----:R-:W4:Y:S04]  /*b970*/  LDL R3, [R1+0x88c] ;  /* 0x00088c0001037983 */ /* 0x002f280000100800 */
[----:B------:R0:W2:Y:S01]  /*b980*/  @!P0 LDG.E.U8 R22, desc[UR8][R4.64] ;  /* 0x0000000804168981 */ /* 0x0000a2000c1e1100 */
[----:B------:R-:W-:-:S02]  /*b990*/  IADD3 R2, P1, PT, R26, R2, RZ ;  /* 0x000000021a027210 */ /* 0x000fc40007f3e0ff */
[----:B------:R-:W-:Y:S02]  /*b9a0*/  PRMT R0, RZ, 0x7610, R0 ;  /* 0x00007610ff007816 */ /* 0x000fe40000000000 */
[----:B0-----:R-:W-:Y:S01]  /*b9b0*/  IADD3 R4, P2, PT, R26, R7, RZ ;  /* 0x000000071a047210 */ /* 0x001fe20007f5e0ff */
[----:B----4-:R-:W-:-:S05]  /*b9c0*/  IMAD.X R3, R24, 0x1, R3, P1 ;  /* 0x0000000118037824 */ /* 0x010fca00008e0603 */
[----:B------:R-:W4:Y:S04]  /*b9d0*/  @!P0 LDG.E.U8 R0, desc[UR8][R2.64] ;  /* 0x0000000802008981 */ /* 0x000f28000c1e1100 */
[----:B--2---:R0:W-:Y:S04]  /*b9e0*/  STL [R1+0x4b8], R22 ;  /* 0x0004b81601007387 */ /* 0x0041e80000100800 */
[----:B0-----:R-:W2:Y:S04]  /*b9f0*/  LDL.LU R22, [R1+0x1b14] ;  /* 0x001b140001167983 */ /* 0x001ea80000300800 */
[----:B------:R-:W3:Y:S04]  /*ba00*/  LDL R5, [R1+0x6b4] ;  /* 0x0006b40001057983 */ /* 0x000ee80000100800 */
[----:B------:R-:W3:Y:S01]  /*ba10*/  LDL R7, [R1+0x6b8] ;  /* 0x0006b80001077983 */ /* 0x000ee20000100800 */
[----:B------:R-:W-:-:S02]  /*ba20*/  IADD3 R6, P3, PT, R26, R6, RZ ;  /* 0x000000061a067210 */ /* 0x000fc40007f7e0ff */
[----:B------:R-:W-:Y:S01]  /*ba30*/  PRMT R27, RZ, 0x7610, R27 ;  /* 0x00007610ff1b7816 */ /* 0x000fe2000000001b */
[----:B----4-:R0:W-:Y:S04]  /*ba40*/  STL [R1+0x4bc], R0 ;  /* 0x0004bc0001007387 */ /* 0x0101e80000100800 */
[----:B0-----:R-:W4:Y:S01]  /*ba50*/  LDL.LU R0, [R1+0x1b10] ;  /* 0x001b100001007983 */ /* 0x001f220000300800 */
[----:B--2---:R-:W-:-:S03]  /*ba60*/  PRMT R22, RZ, 0x7610, R22 ;  /* 0x00007610ff167816 */ /* 0x004fc60000000016 */
[----:B------:R-:W2:Y:S01]  /*ba70*/  LDL R3, [R1+0x8a0] ;  /* 0x0008a00001037983 */ /* 0x000ea20000100800 */
[C---:B---3--:R-:W-:Y:S02]  /*ba80*/  IMAD.X R5, R24.reuse, 0x1, R5, P2 ;  /* 0x0000000118057824 */ /* 0x048fe400010e0605 */
[----:B------:R-:W-:-:S03]  /*ba90*/  IMAD.X R7, R24, 0x1, R7, P3 ;  /* 0x0000000118077824 */ /* 0x000fc600018e0607 */
[----:B------:R-:W3:Y:S04]  /*baa0*/  @!P0 LDG.E.U8 R22, desc[UR8][R4.64] ;  /* 0x0000000804168981 */ /* 0x000ee8000c1e1100 */
[----:B------:R-:W4:Y:S01]  /*bab0*/  @!P0 LDG.E.U8 R27, desc[UR8][R6.64] ;  /* 0x00000008061b8981 */ /* 0x000f22000c1e1100 */
[----:B--2---:R-:W-:-:S03]  /*bac0*/  IADD3 R2, P1, PT, R26, R3, RZ ;  /* 0x000000031a027210 */ /* 0x004fc60007f3e0ff */
[----:B---3--:R0:W-:Y:S04]  /*bad0*/  STL [R1+0x4b0], R22 ;  /* 0x0004b01601007387 */ /* 0x0081e80000100800 */
[----:B0-----:R-:W2:Y:S04]  /*bae0*/  LDL.LU R22, [R1+0x1b0c] ;  /* 0x001b0c0001167983 */ /* 0x001ea80000300800 */
[----:B------:R-:W3:Y:S04]  /*baf0*/  LDL R5, [R1+0x89c] ;  /* 0x00089c0001057983 */ /* 0x000ee80000100800 */
[----:B----4-:R0:W-:Y:S04]  /*bb00*/  STL [R1+0x4b4], R27 ;  /* 0x0004b41b01007387 */ /* 0x0101e80000100800 */
[----:B0-----:R-:W4:Y:S04]  /*bb10*/  LDL.LU R27, [R1+0x1b08] ;  /* 0x001b0800011b7983 */ /* 0x001f280000300800 */
[----:B------:R-:W2:Y:S04]  /*bb20*/  LDL R7, [R1+0x898] ;  /* 0x0008980001077983 */ /* 0x000ea80000100800 */
[----:B------:R-:W4:Y:S01]  /*bb30*/  LDL R3, [R1+0x6bc] ;  /* 0x0006bc0001037983 */ /* 0x000f220000100800 */
[----:B------:R-:W-:-:S02]  /*bb40*/  PRMT R0, RZ, 0x7610, R0 ;  /* 0x00007610ff007816 */ /* 0x000fc40000000000 */
[C---:B---3--:R-:W-:Y:S02]  /*bb50*/  IADD3 R4, P2, PT, R26.reuse, R5, RZ ;  /* 0x000000051a047210 */ /* 0x048fe40007f5e0ff */
[----:B------:R-:W3:Y:S01]  /*bb60*/  LDL R5, [R1+0x6c0] ;  /* 0x0006c00001057983 */ /* 0x000ee20000100800 */
[----:B--2---:R-:W-:-:S03]  /*bb70*/  IADD3 R6, P3, PT, R26, R7, RZ ;  /* 0x000000071a067210 */ /* 0x004fc60007f7e0ff */
[----:B------:R-:W2:Y:S01]  /*bb80*/  LDL R7, [R1+0x6c4] ;  /* 0x0006c40001077983 */ /* 0x000ea20000100800 */
[----:B----4-:R-:W-:-:S05]  /*bb90*/  IMAD.X R3, R24, 0x1, R3, P1 ;  /* 0x0000000118037824 */ /* 0x010fca00008e0603 */
[----:B------:R-:W4:Y:S01]  /*bba0*/  @!P0 LDG.E.U8 R0, desc[UR8][R2.64] ;  /* 0x0000000802008981 */ /* 0x000f22000c1e1100 */
[----:B------:R-:W-:Y:S02]  /*bbb0*/  PRMT R22, RZ, 0x7610, R22 ;  /* 0x00007610ff167816 */ /* 0x000fe40000000016 */
[----:B------:R-:W-:Y:S01]  /*bbc0*/  PRMT R27, RZ, 0x7610, R27 ;  /* 0x00007610ff1b7816 */ /* 0x000fe2000000001b */
[----:B---3--:R-:W-:-:S05]  /*bbd0*/  IMAD.X R5, R24, 0x1, R5, P2 ;  /* 0x0000000118057824 */ /* 0x008fca00010e0605 */
[----:B------:R-:W3:Y:S01]  /*bbe0*/  @!P0 LDG.E.U8 R22, desc[UR8][R4.64] ;  /* 0x0000000804168981 */ /* 0x000ee2000c1e1100 */
[----:B--2---:R-:W-:-:S05]  /*bbf0*/  IMAD.X R7, R24, 0x1, R7, P3 ;  /* 0x0000000118077824 */ /* 0x004fca00018e0607 */
[----:B------:R-:W2:Y:S04]  /*bc00*/  @!P0 LDG.E.U8 R27, desc[UR8][R6.64] ;  /* 0x00000008061b8981 */ /* 0x000ea8000c1e1100 */
[----:B----4-:R0:W-:Y:S04]  /*bc10*/  STL [R1+0x4a4], R0 ;  /* 0x0004a40001007387 */ /* 0x0101e80000100800 */
[----:B0-----:R-:W4:Y:S04]  /*bc20*/  LDL.LU R0, [R1+0x1b04] ;  /* 0x001b040001007983 */ /* 0x001f280000300800 */
[----:B------:R-:W4:Y:S04]  /*bc30*/  LDL R3, [R1+0x890] ;  /* 0x0008900001037983 */ /* 0x000f280000100800 */
[----:B---3--:R0:W-:Y:S04]  /*bc40*/  STL [R1+0x4a8], R22 ;  /* 0x0004a81601007387 */ /* 0x0081e80000100800 */
[----:B0-----:R-:W3:Y:S04]  /*bc50*/  LDL.LU R22, [R1+0x1b00] ;  /* 0x001b000001167983 */ /* 0x001ee80000300800 */
[----:B------:R-:W3:Y:S04]  /*bc60*/  LDL R5, [R1+0x6d0] ;  /* 0x0006d00001057983 */ /* 0x000ee80000100800 */
[----:B--2---:R0:W-:Y:S04]  /*bc70*/  STL [R1+0x4ac], R27 ;  /* 0x0004ac1b01007387 */ /* 0x0041e80000100800 */
[----:B0-----:R-:W2:Y:S04]  /*bc80*/  LDL.LU R27, [R1+0x1afc] ;  /* 0x001afc00011b7983 */ /* 0x001ea80000300800 */
[----:B------:R-:W2:Y:S01]  /*bc90*/  LDL R7, [R1+0x6d8] ;  /* 0x0006d80001077983 */ /* 0x000ea20000100800 */
[----:B----4-:R-:W-:-:S03]  /*bca0*/  IADD3 R2, P1, PT, R26, R3, RZ ;  /* 0x000000031a027210 */ /* 0x010fc60007f3e0ff */
[----:B------:R-:W4:Y:S01]  /*bcb0*/  LDL R3, [R1+0x6c8] ;  /* 0x0006c80001037983 */ /* 0x000f220000100800 */
[----:B------:R-:W-:Y:S02]  /*bcc0*/  PRMT R0, RZ, 0x7610, R0 ;  /* 0x00007610ff007816 */ /* 0x000fe40000000000 */
        /* <DEDUP_REMOVED lines=234> */
[----:B------:R-:W3:Y:S04]  /*cb70*/  LDL R7, [R1+0x7bc] ;  /* 0x0007bc0001077983 */ /* 0x000ee80000100800 */
[----:B--2---:R0:W-:Y:S01]  /*cb80*/  STL [R1+0x42c], R28 ;  /* 0x00042c1c01007387 */ /* 0x0041e20000100800 */
[----:B----4-:R-:W-:-:S03]  /*cb90*/  PRMT R0, RZ, 0x7610, R0 ;  /* 0x00007610ff007816 */ /* 0x010fc60000000000 */
[----:B0-----:R-:W2:Y:S01]  /*cba0*/  LDL R28, [R1+0x7cc] ;  /* 0x0007cc00011c7983 */ /* 0x001ea20000100800 */
[----:B------:R-:W-:-:S03]  /*cbb0*/  IADD3 R2, P1, PT, R26, R3, RZ ;  /* 0x000000031a027210 */ /* 0x000fc60007f3e0ff */
[----:B------:R-:W4:Y:S01]  /*cbc0*/  LDL R3, [R1+0x7a8] ;  /* 0x0007a80001037983 */ /* 0x000f220000100800 */
[----:B---3--:R-:W-:-:S03]  /*cbd0*/  IADD3 R4, P2, PT, R26, R5, RZ ;  /* 0x000000051a047210 */ /* 0x008fc60007f5e0ff */
[----:B------:R-:W3:Y:S01]  /*cbe0*/  LDL R5, [R1+0x7b0] ;  /* 0x0007b00001057983 */ /* 0x000ee20000100800 */
[----:B------:R-:W-:-:S03]  /*cbf0*/  IADD3 R6, P3, PT, R26, R7, RZ ;  /* 0x000000071a067210 */ /* 0x000fc60007f7e0ff */
[----:B------:R-:W2:Y:S01]  /*cc00*/  LDL R7, [R1+0x7b8] ;  /* 0x0007b80001077983 */ /* 0x000ea20000100800 */
[----:B----4-:R-:W-:-:S05]  /*cc10*/  IMAD.X R3, R24, 0x1, R3, P1 ;  /* 0x0000000118037824 */ /* 0x010fca00008e0603 */
[----:B------:R-:W4:Y:S01]  /*cc20*/  @!P0 LDG.E.U8 R0, desc[UR8][R2.64] ;  /* 0x0000000802008981 */ /* 0x000f22000c1e1100 */
[----:B------:R-:W-:Y:S02]  /*cc30*/  PRMT R27, RZ, 0x7610, R27 ;  /* 0x00007610ff1b7816 */ /* 0x000fe4000000001b */
[----:B------:R-:W-:Y:S01]  /*cc40*/  PRMT R22, RZ, 0x7610, R22 ;  /* 0x00007610ff167816 */ /* 0x000fe20000000016 */
[C---:B---3--:R-:W-:Y:S02]  /*cc50*/  IMAD.X R5, R24.reuse, 0x1, R5, P2 ;  /* 0x0000000118057824 */ /* 0x048fe400010e0605 */
[----:B--2---:R-:W-:-:S03]  /*cc60*/  IMAD.X R7, R24, 0x1, R7, P3 ;  /* 0x0000000118077824 */ /* 0x004fc600018e0607 */
[----:B------:R-:W2:Y:S04]  /*cc70*/  @!P0 LDG.E.U8 R27, desc[UR8][R4.64] ;  /* 0x00000008041b8981 */ /* 0x000ea8000c1e1100 */
[----:B------:R-:W3:Y:S04]  /*cc80*/  @!P0 LDG.E.U8 R22, desc[UR8][R6.64] ;  /* 0x0000000806168981 */ /* 0x000ee8000c1e1100 */
[----:B----4-:R0:W-:Y:S04]  /*cc90*/  STL [R1+0x418], R0 ;  /* 0x0004180001007387 */ /* 0x0101e80000100800 */
[----:B0-----:R-:W4:Y:S04]  /*cca0*/  LDL.LU R0, [R1+0x1a84] ;  /* 0x001a840001007983 */ /* 0x001f280000300800 */
[----:B------:R-:W4:Y:S04]  /*ccb0*/  LDL R3, [R1+0x7c4] ;  /* 0x0007c40001037983 */ /* 0x000f280000100800 */
[----:B--2---:R0:W-:Y:S04]  /*ccc0*/  STL [R1+0x41c], R27 ;  /* 0x00041c1b01007387 */ /* 0x0041e80000100800 */
[----:B0-----:R-:W2:Y:S04]  /*ccd0*/  LDL.LU R27, [R1+0x1a80] ;  /* 0x001a8000011b7983 */ /* 0x001ea80000300800 */
[----:B---3--:R0:W-:Y:S04]  /*cce0*/  STL [R1+0x420], R22 ;  /* 0x0004201601007387 */ /* 0x0081e80000100800 */
[----:B0-----:R-:W3:Y:S04]  /*ccf0*/  LDL.LU R22, [R1+0x1a7c] ;  /* 0x001a7c0001167983 */ /* 0x001ee80000300800 */
[----:B------:R-:W2:Y:S04]  /*cd00*/  LDL R7, [R1+0x7d4] ;  /* 0x0007d40001077983 */ /* 0x000ea80000100800 */
[----:B------:R-:W3:Y:S01]  /*cd10*/  LDL R5, [R1+0x7c8] ;  /* 0x0007c80001057983 */ /* 0x000ee20000100800 */
[----:B----4-:R-:W-:-:S03]  /*cd20*/  IADD3 R2, P1, PT, R26, R3, RZ ;  /* 0x000000031a027210 */ /* 0x010fc60007f3e0ff */
[----:B------:R-:W4:Y:S01]  /*cd30*/  LDL R3, [R1+0x7c0] ;  /* 0x0007c00001037983 */ /* 0x000f220000100800 */
[----:B------:R-:W-:Y:S02]  /*cd40*/  PRMT R0, RZ, 0x7610, R0 ;  /* 0x00007610ff007816 */ /* 0x000fe40000000000 */
[----:B--2---:R-:W-:Y:S02]  /*cd50*/  IADD3 R6, P3, PT, R26, R7, RZ ;  /* 0x000000071a067210 */ /* 0x004fe40007f7e0ff */
[----:B------:R-:W2:Y:S01]  /*cd60*/  LDL R7, [R1+0x7d0] ;  /* 0x0007d00001077983 */ /* 0x000ea20000100800 */
[----:B----4-:R-:W-:-:S05]  /*cd70*/  IMAD.X R3, R24, 0x1, R3, P1 ;  /* 0x0000000118037824 */ /* 0x010fca00008e0603 */
[----:B------:R-:W4:Y:S01]  /*cd80*/  @!P0 LDG.E.U8 R0, desc[UR8][R2.64] ;  /* 0x0000000802008981 */ /* 0x000f22000c1e1100 */
[----:B------:R-:W-:Y:S02]  /*cd90*/  IADD3 R4, P2, PT, R26, R28, RZ ;  /* 0x0000001c1a047210 */ /* 0x000fe40007f5e0ff */
[----:B------:R-:W-:Y:S01]  /*cda0*/  PRMT R25, RZ, 0x7610, R25 ;  /* 0x00007610ff197816 */ /* 0x000fe20000000019 */
[----:B------:R-:W4:Y:S01]  /*cdb0*/  LDL R28, [R1+0x7d8] ;  /* 0x0007d800011c7983 */ /* 0x000f220000100800 */
[----:B---3--:R-:W-:Y:S01]  /*cdc0*/  PRMT R22, RZ, 0x7610, R22 ;  /* 0x00007610ff167816 */ /* 0x008fe20000000016 */
[----:B------:R-:W-:-:S05]  /*cdd0*/  IMAD.X R5, R24, 0x1, R5, P2 ;  /* 0x0000000118057824 */ /* 0x000fca00010e0605 */
[----:B------:R-:W3:Y:S01]  /*cde0*/  @!P0 LDG.E.U8 R25, desc[UR8][R4.64] ;  /* 0x0000000804198981 */ /* 0x000ee2000c1e1100 */
[----:B--2---:R-:W-:-:S05]  /*cdf0*/  IMAD.X R7, R24, 0x1, R7, P3 ;  /* 0x0000000118077824 */ /* 0x004fca00018e0607 */
[----:B------:R-:W2:Y:S04]  /*ce00*/  @!P0 LDG.E.U8 R22, desc[UR8][R6.64] ;  /* 0x0000000806168981 */ /* 0x000ea8000c1e1100 */
[----:B----4-:R0:W-:Y:S04]  /*ce10*/  STL [R1+0x40c], R0 ;  /* 0x00040c0001007387 */ /* 0x0101e80000100800 */
[----:B0-----:R-:W4:Y:S04]  /*ce20*/  LDL.LU R0, [R1+0x1a78] ;  /* 0x001a780001007983 */ /* 0x001f280000300800 */
[----:B------:R-:W4:Y:S04]  /*ce30*/  LDL R5, [R1+0x7e4] ;  /* 0x0007e40001057983 */ /* 0x000f280000100800 */
[----:B------:R-:W4:Y:S04]  /*ce40*/  LDL R3, [R1+0x7dc] ;  /* 0x0007dc0001037983 */ /* 0x000f280000100800 */
[----:B---3--:R0:W-:Y:S04]  /*ce50*/  STL [R1+0x410], R25 ;  /* 0x0004101901007387 */ /* 0x0081e80000100800 */
[----:B0-----:R-:W3:Y:S04]  /*ce60*/  LDL R25, [R1+0x804] ;  /* 0x0008040001197983 */ /* 0x001ee80000100800 */
[----:B--2---:R0:W-:Y:S04]  /*ce70*/  STL [R1+0x414], R22 ;  /* 0x0004141601007387 */ /* 0x0041e80000100800 */
[----:B0-----:R-:W2:Y:S04]  /*ce80*/  LDL.LU R22, [R1+0x1a74] ;  /* 0x001a740001167983 */ /* 0x001ea80000300800 */
[----:B------:R-:W2:Y:S01]  /*ce90*/  LDL R7, [R1+0x7f4] ;  /* 0x0007f40001077983 */ /* 0x000ea20000100800 */
[----:B----4-:R-:W-:-:S03]  /*cea0*/  IADD3 R4, P2, PT, R26, R5, RZ ;  /* 0x000000051a047210 */ /* 0x010fc60007f5e0ff */
[----:B------:R-:W4:Y:S01]  /*ceb0*/  LDL R5, [R1+0x7e0] ;  /* 0x0007e00001057983 */ /* 0x000f220000100800 */
[----:B------:R-:W-:Y:S02]  /*cec0*/  IADD3 R2, P1, PT, R26, R3, RZ ;  /* 0x000000031a027210 */ /* 0x000fe40007f3e0ff */
[----:B------:R-:W-:Y:S02]  /*ced0*/  PRMT R27, RZ, 0x7610, R27 ;  /* 0x00007610ff1b7816 */ /* 0x000fe4000000001b */
[----:B------:R-:W-:Y:S01]  /*cee0*/  PRMT R0, RZ, 0x7610, R0 ;  /* 0x00007610ff007816 */ /* 0x000fe20000000000 */
[----:B------:R-:W-:Y:S02]  /*cef0*/  IMAD.X R3, R24, 0x1, R28, P1 ;  /* 0x0000000118037824 */ /* 0x000fe400008e061c */
[----:B------:R-:W3:Y:S04]  /*cf00*/  LDL R28, [R1+0x818] ;  /* 0x00081800011c7983 */ /* 0x000ee80000100800 */
[----:B------:R-:W3:Y:S01]  /*cf10*/  @!P0 LDG.E.U8 R27, desc[UR8][R2.64] ;  /* 0x00000008021b8981 */ /* 0x000ee2000c1e1100 */
[----:B--2---:R-:W-:-:S03]  /*cf20*/  IADD3 R6, P3, PT, R26, R7, RZ ;  /* 0x000000071a067210 */ /* 0x004fc60007f7e0ff */
[----:B------:R-:W2:Y:S01]  /*cf30*/  LDL R7, [R1+0x7f0] ;  /* 0x0007f00001077983 */ /* 0x000ea20000100800 */
[----:B----4-:R-:W-:-:S05]  /*cf40*/  IMAD.X R5, R24, 0x1, R5, P2 ;  /* 0x0000000118057824 */ /* 0x010fca00010e0605 */
[----:B------:R-:W4:Y:S01]  /*cf50*/  @!P0 LDG.E.U8 R0, desc[UR8][R4.64] ;  /* 0x0000000804008981 */ /* 0x000f22000c1e1100 */
[----:B------:R-:W-:-:S03]  /*cf60*/  PRMT R22, RZ, 0x7610, R22 ;  /* 0x00007610ff167816 */ /* 0x000fc60000000016 */
[----:B---3--:R0:W-:Y:S04]  /*cf70*/  STL [R1+0x400], R27 ;  /* 0x0004001b01007387 */ /* 0x0081e80000100800 */
[----:B0-----:R-:W3:Y:S01]  /*cf80*/  LDL.LU R27, [R1+0x1a70] ;  /* 0x001a7000011b7983 */ /* 0x001ee20000300800 */
[----:B--2---:R-:W-:-:S05]  /*cf90*/  IMAD.X R7, R24, 0x1, R7, P3 ;  /* 0x0000000118077824 */ /* 0x004fca00018e0607 */
[----:B------:R-:W2:Y:S04]  /*cfa0*/  @!P0 LDG.E.U8 R22, desc[UR8][R6.64] ;  /* 0x0000000806168981 */ /* 0x000ea8000c1e1100 */
[----:B----4-:R0:W-:Y:S04]  /*cfb0*/  STL [R1+0x404], R0 ;  /* 0x0004040001007387 */ /* 0x0101e80000100800 */
[----:B0-----:R-:W4:Y:S04]  /*cfc0*/  LDL.LU R0, [R1+0x1a6c] ;  /* 0x001a6c0001007983 */ /* 0x001f280000300800 */
[----:B------:R-:W3:Y:S04]  /*cfd0*/  LDL R5, [R1+0x814] ;  /* 0x0008140001057983 */ /* 0x000ee80000100800 */
[----:B--2---:R0:W-:Y:S04]  /*cfe0*/  STL [R1+0x408], R22 ;  /* 0x0004081601007387 */ /* 0x0041e80000100800 */
[----:B0-----:R-:W2:Y:S04]  /*cff0*/  LDL.LU R22, [R1+0x1a68] ;  /* 0x001a680001167983 */ /* 0x001ea80000300800 */
[----:B------:R-:W2:Y:S04]  /*d000*/  LDL R3, [R1+0x800] ;  /* 0x0008000001037983 */ /* 0x000ea80000100800 */
[----:B------:R-:W2:Y:S01]  /*d010*/  LDL R7, [R1+0x81c] ;  /* 0x00081c0001077983 */ /* 0x000ea20000100800 */
[----:B---3--:R-:W-:-:S03]  /*d020*/  IADD3 R4, P2, PT, R26, R5, RZ ;  /* 0x000000051a047210 */ /* 0x008fc60007f5e0ff */
[----:B------:R-:W3:Y:S01]  /*d030*/  LDL R5, [R1+0x810] ;  /* 0x0008100001057983 */ /* 0x000ee20000100800 */
[----:B------:R-:W-:Y:S02]  /*d040*/  IADD3 R2, P1, PT, R26, R25, RZ ;  /* 0x000000191a027210 */ /* 0x000fe40007f3e0ff */
[----:B------:R-:W-:Y:S01]  /*d050*/  PRMT R27, RZ, 0x7610, R27 ;  /* 0x00007610ff1b7816 */ /* 0x000fe2000000001b */
[----:B------:R-:W3:Y:S01]  /*d060*/  LDL R25, [R1+0x834] ;  /* 0x0008340001197983 */ /* 0x000ee20000100800 */
[----:B----4-:R-:W-:Y:S01]  /*d070*/  PRMT R0, RZ, 0x7610, R0 ;  /* 0x00007610ff007816 */ /* 0x010fe20000000000 */
[----:B--2---:R-:W-:Y:S01]  /*d080*/  IMAD.X R3, R24, 0x1, R3, P1 ;  /* 0x0000000118037824 */ /* 0x004fe200008e0603 */
[----:B------:R-:W-:-:S04]  /*d090*/  IADD3 R6, P3, PT, R26, R7, RZ ;  /* 0x000000071a067210 */ /* 0x000fc80007f7e0ff */
[----:B------:R-:W2:Y:S01]  /*d0a0*/  @!P0 LDG.E.U8 R27, desc[UR8][R2.64] ;  /* 0x00000008021b8981 */ /* 0x000ea2000c1e1100 */
[----:B------:R-:W-:Y:S01]  /*d0b0*/  PRMT R22, RZ, 0x7610, R22 ;  /* 0x00007610ff167816 */ /* 0x000fe20000000016 */
[C---:B---3--:R-:W-:Y:S02]  /*d0c0*/  IMAD.X R5, R24.reuse, 0x1, R5, P2 ;  /* 0x0000000118057824 */ /* 0x048fe400010e0605 */
[----:B------:R-:W-:Y:S02]  /*d0d0*/  IMAD.X R7, R24, 0x1, R28, P3 ;  /* 0x0000000118077824 */ /* 0x000fe400018e061c */
[----:B------:R-:W3:Y:S04]  /*d0e0*/  LDL.LU R28, [R1+0x83c] ;  /* 0x00083c00011c7983 */ /* 0x000ee80000300800 */
[----:B------:R-:W4:Y:S04]  /*d0f0*/  @!P0 LDG.E.U8 R0, desc[UR8][R4.64] ;  /* 0x0000000804008981 */ /* 0x000f28000c1e1100 */
[----:B------:R-:W3:Y:S04]  /*d100*/  @!P0 LDG.E.U8 R22, desc[UR8][R6.64] ;  /* 0x0000000806168981 */ /* 0x000ee8000c1e1100 */
[----:B--2---:R0:W-:Y:S04]  /*d110*/  STL [R1+0x3f4], R27 ;  /* 0x0003f41b01007387 */ /* 0x0041e80000100800 */
[----:B0-----:R-:W2:Y:S04]  /*d120*/  LDL.LU R27, [R1+0x1a64] ;  /* 0x001a6400011b7983 */ /* 0x001ea80000300800 */
[----:B------:R-:W2:Y:S04]  /*d130*/  LDL R3, [R1+0x824] ;  /* 0x0008240001037983 */ /* 0x000ea80000100800 */
[----:B----4-:R0:W-:Y:S04]  /*d140*/  STL [R1+0x3f8], R0 ;  /* 0x0003f80001007387 */ /* 0x0101e80000100800 */
[----:B0-----:R-:W4:Y:S04]  /*d150*/  LDL.LU R0, [R1+0x1a60] ;  /* 0x001a600001007983 */ /* 0x001f280000300800 */
[----:B------:R-:W4:Y:S04]  /*d160*/  LDL R5, [R1+0x82c] ;  /* 0x00082c0001057983 */ /* 0x000f280000100800 */
[----:B---3--:R0:W-:Y:S04]  /*d170*/  STL [R1+0x3fc], R22 ;  /* 0x0003fc1601007387 */ /* 0x0081e80000100800 */
[----:B0-----:R-:W3:Y:S04]  /*d180*/  LDL.LU R22, [R1+0x1a5c] ;  /* 0x001a5c0001167983 */ /* 0x001ee80000300800 */
[----:B------:R-:W3:Y:S01]  /*d190*/  LDL R7, [R1+0x830] ;  /* 0x0008300001077983 */ /* 0x000ee20000100800 */
[----:B------:R-:W-:-:S02]  /*d1a0*/  IADD3 R6, P3, PT, R26, R25, RZ ;  /* 0x000000191a067210 */ /* 0x000fc40007f7e0ff */
[----:B------:R-:W-:Y:S01]  /*d1b0*/  PRMT R20, RZ, 0x7610, R20 ;  /* 0x00007610ff147816 */ /* 0x000fe20000000014 */
[----:B------:R-:W4:Y:S01]  /*d1c0*/  LDL R25, [R1+0x844] ;  /* 0x0008440001197983 */ /* 0x000f220000100800 */
[----:B--2---:R-:W-:Y:S01]  /*d1d0*/  PRMT R27, RZ, 0x7610, R27 ;  /* 0x00007610ff1b7816 */ /* 0x004fe2000000001b */
[----:B---3--:R-:W-:-:S05]  /*d1e0*/  IMAD.X R7, R24, 0x1, R7, P3 ;  /* 0x0000000118077824 */ /* 0x008fca00018e0607 */
[----:B------:R-:W2:Y:S01]  /*d1f0*/  @!P0 LDG.E.U8 R27, desc[UR8][R6.64] ;  /* 0x00000008061b8981 */ /* 0x000ea2000c1e1100 */
[C---:B------:R-:W-:Y:S02]  /*d200*/  IADD3 R2, P1, PT, R26.reuse, R3, RZ ;  /* 0x000000031a027210 */ /* 0x040fe40007f3e0ff */
[----:B----4-:R-:W-:Y:S02]  /*d210*/  IADD3 R4, P2, PT, R26, R5, RZ ;  /* 0x000000051a047210 */ /* 0x010fe40007f5e0ff */
[----:B------:R-:W3:Y:S01]  /*d220*/  LDL R5, [R1+0x828] ;  /* 0x0008280001057983 */ /* 0x000ee20000100800 */
[----:B------:R-:W-:-:S03]  /*d230*/  IMAD.X R3, R24, 0x1, R23, P1 ;  /* 0x0000000118037824 */ /* 0x000fc600008e0617 */
[----:B------:R0:W-:Y:S04]  /*d240*/  STL [R1+0xc08], R23 ;  /* 0x000c081701007387 */ /* 0x0001e80000100800 */
[----:B------:R-:W4:Y:S04]  /*d250*/  LDL R7, [R1+0x84c] ;  /* 0x00084c0001077983 */ /* 0x000f280000100800 */
[----:B------:R1:W3:Y:S04]  /*d260*/  @!P0 LDG.E.U8 R20, desc[UR8][R2.64] ;  /* 0x0000000802148981 */ /* 0x0002e8000c1e1100 */
[----:B0-----:R-:W3:Y:S01]  /*d270*/  LDL R23, [R1+0x838] ;  /* 0x0008380001177983 */ /* 0x001ee20000100800 */
[----:B-1----:R-:W-:-:S03]  /*d280*/  IADD3 R2, P1, PT, R26, R28, RZ ;  /* 0x0000001c1a027210 */ /* 0x002fc60007f3e0ff */
[----:B--2---:R0:W-:Y:S04]  /*d290*/  STL [R1+0x3f0], R27 ;  /* 0x0003f01b01007387 */ /* 0x0041e80000100800 */
[----:B0-----:R-:W2:Y:S04]  /*d2a0*/  LDL R27, [R1+0x80c] ;  /* 0x00080c00011b7983 */ /* 0x001ea80000100800 */
[----:B------:R0:W-:Y:S04]  /*d2b0*/  STL [R1+0xc0c], R28 ;  /* 0x000c0c1c01007387 */ /* 0x0001e80000100800 */
[----:B0-----:R-:W2:Y:S01]  /*d2c0*/  LDL R28, [R1+0x840] ;  /* 0x00084000011c7983 */ /* 0x001ea20000100800 */
[----:B------:R-:W-:Y:S01]  /*d2d0*/  PRMT R21, RZ, 0x7610, R21 ;  /* 0x00007610ff157816 */ /* 0x000fe20000000015 */
[----:B---3--:R-:W-:Y:S01]  /*d2e0*/  IMAD.X R5, R24, 0x1, R5, P2 ;  /* 0x0000000118057824 */ /* 0x008fe200010e0605 */
[----:B----4-:R-:W-:-:S04]  /*d2f0*/  IADD3 R6, P3, PT, R26, R7, RZ ;  /* 0x000000071a067210 */ /* 0x010fc80007f7e0ff */
[----:B------:R0:W3:Y:S01]  /*d300*/  @!P0 LDG.E.U8 R21, desc[UR8][R4.64] ;  /* 0x0000000804158981 */ /* 0x0000e2000c1e1100 */
[C---:B------:R-:W-:Y:S02]  /*d310*/  IMAD.X R3, R24.reuse, 0x1, R23, P1 ;  /* 0x0000000118037824 */ /* 0x040fe400008e0617 */
[----:B------:R-:W-:Y:S01]  /*d320*/  IMAD.X R7, R24, 0x1, R29, P3 ;  /* 0x0000000118077824 */ /* 0x000fe200018e061d */
[----:B0-----:R-:W-:Y:S02]  /*d330*/  IADD3 R4, P2, PT, R26, R25, RZ ;  /* 0x000000191a047210 */ /* 0x001fe40007f5e0ff */
[----:B------:R-:W4:Y:S04]  /*d340*/  LDL R25, [R1+0x7fc] ;  /* 0x0007fc0001197983 */ /* 0x000f280000100800 */
[----:B------:R-:W3:Y:S01]  /*d350*/  LDL.LU R23, [R1+0x7f8] ;  /* 0x0007f80001177983 */ /* 0x000ee20000300800 */
[----:B--2---:R-:W-:-:S03]  /*d360*/  IMAD.X R5, R24, 0x1, R28, P2 ;  /* 0x0000000118057824 */ /* 0x004fc600010e061c */
[----:B------:R-:W2:Y:S04]  /*d370*/  LDL.LU R28, [R1+0x7e8] ;  /* 0x0007e800011c7983 */ /* 0x000ea80000300800 */
[----:B------:R0:W-:Y:S04]  /*d380*/  STL [R1+0xc00], R29 ;  /* 0x000c001d01007387 */ /* 0x0001e80000100800 */
[----:B0-----:R-:W2:Y:S01]  /*d390*/  LDL.LU R29, [R1+0x808] ;  /* 0x00080800011d7983 */ /* 0x001ea20000300800 */
[----:B------:R-:W-:Y:S02]  /*d3a0*/  PRMT R18, RZ, 0x7610, R18 ;  /* 0x00007610ff127816 */ /* 0x000fe40000000012 */
[----:B------:R-:W-:-:S02]  /*d3b0*/  PRMT R19, RZ, 0x7610, R19 ;  /* 0x00007610ff137816 */ /* 0x000fc40000000013 */
[----:B------:R-:W-:Y:S02]  /*d3c0*/  PRMT R17, RZ, 0x7610, R17 ;  /* 0x00007610ff117816 */ /* 0x000fe40000000011 */
[----:B------:R-:W2:Y:S04]  /*d3d0*/  @!P0 LDG.E.U8 R18, desc[UR8][R4.64] ;  /* 0x0000000804128981 */ /* 0x000ea8000c1e1100 */
[----:B------:R4:W2:Y:S04]  /*d3e0*/  @!P0 LDG.E.U8 R19, desc[UR8][R6.64] ;  /* 0x0000000806138981 */ /* 0x0008a8000c1e1100 */
[----:B------:R0:W2:Y:S04]  /*d3f0*/  @!P0 LDG.E.U8 R17, desc[UR8][R2.64] ;  /* 0x0000000802118981 */ /* 0x0000a8000c1e1100 */
[----:B------:R-:W2:Y:S01]  /*d400*/  LDL R5, [R1+0x7ec] ;  /* 0x0007ec0001057983 */ /* 0x000ea20000100800 */
[----:B----4-:R-:W-:-:S03]  /*d410*/  IADD3 R6, P2, PT, R26, R25, RZ ;  /* 0x000000191a067210 */ /* 0x010fc60007f5e0ff */
[----:B------:R-:W4:Y:S01]  /*d420*/  LDL R25, [R1+0x784] ;  /* 0x0007840001197983 */ /* 0x000f220000100800 */
[----:B0-----:R-:W-:-:S03]  /*d430*/  IADD3 R2, P3, PT, R26, R27, RZ ;  /* 0x0000001b1a027210 */ /* 0x001fc60007f7e0ff */
[----:B------:R-:W4:Y:S01]  /*d440*/  LDL R27, [R1+0x794] ;  /* 0x00079400011b7983 */ /* 0x000f220000100800 */
[----:B---3--:R-:W-:-:S03]  /*d450*/  IMAD.X R7, R24, 0x1, R23, P2 ;  /* 0x0000000118077824 */ /* 0x008fc600010e0617 */
[----:B--2---:R-:W-:Y:S04]  /*d460*/  STL [R1+0xc10], R29 ;  /* 0x000c101d01007387 */ /* 0x004fe80000100800 */
[----:B------:R0:W-:Y:S04]  /*d470*/  STL [R1+0xc14], R23 ;  /* 0x000c141701007387 */ /* 0x0001e80000100800 */
[----:B0-----:R-:W2:Y:S01]  /*d480*/  LDL.LU R23, [R1+0x774] ;  /* 0x0007740001177983 */ /* 0x001ea20000300800 */
[----:B------:R-:W-:Y:S01]  /*d490*/  PRMT R16, RZ, 0x7610, R16 ;  /* 0x00007610ff107816 */ /* 0x000fe20000000010 */
[----:B------:R-:W-:-:S02]  /*d4a0*/  IMAD.X R3, R24, 0x1, R29, P3 ;  /* 0x0000000118037824 */ /* 0x000fc400018e061d */
[----:B------:R0:W-:Y:S01]  /*d4b0*/  STL [R1+0xc18], R28 ;  /* 0x000c181c01007387 */ /* 0x0001e20000100800 */
[----:B------:R-:W-:-:S03]  /*d4c0*/  IADD3 R4, P1, PT, R26, R5, RZ ;  /* 0x000000051a047210 */ /* 0x000fc60007f3e0ff */
[----:B------:R4:W3:Y:S01]  /*d4d0*/  @!P0 LDG.E.U8 R16, desc[UR8][R2.64] ;  /* 0x0000000802108981 */ /* 0x0008e2000c1e1100 */
[----:B------:R-:W-:Y:S01]  /*d4e0*/  PRMT R14, RZ, 0x7610, R14 ;  /* 0x00007610ff0e7816 */ /* 0x000fe2000000000e */
[----:B------:R-:W-:Y:S02]  /*d4f0*/  IMAD.X R5, R24, 0x1, R28, P1 ;  /* 0x0000000118057824 */ /* 0x000fe400008e061c */
[----:B------:R-:W3:Y:S04]  /*d500*/  LDL R29, [R1+0x858] ;  /* 0x00085800011d7983 */ /* 0x000ee80000100800 */
[----:B------:R2:W3:Y:S04]  /*d510*/  @!P0 LDG.E.U8 R14, desc[UR8][R4.64] ;  /* 0x00000008040e8981 */ /* 0x0004e8000c1e1100 */
[----:B------:R-:W3:Y:S01]  /*d520*/  LDL R3, [R1+0x790] ;  /* 0x0007900001037983 */ /* 0x000ee20000100800 */
[----:B----4-:R-:W-:-:S03]  /*d530*/  IADD3 R2, P3, PT, R26, R27, RZ ;  /* 0x0000001b1a027210 */ /* 0x010fc60007f7e0ff */
[----:B0-----:R-:W4:Y:S04]  /*d540*/  LDL R28, [R1+0x868] ;  /* 0x00086800011c7983 */ /* 0x001f280000100800 */
[----:B------:R-:W4:Y:S04]  /*d550*/  LDL R27, [R1+0x860] ;  /* 0x00086000011b7983 */ /* 0x000f280000100800 */
[----:B------:R-:W4:Y:S01]  /*d560*/  LDL R5, [R1+0x770] ;  /* 0x0007700001057983 */ /* 0x000f220000100800 */
[----:B--2---:R-:W-:-:S03]  /*d570*/  IADD3 R4, P1, PT, R26, R23, RZ ;  /* 0x000000171a047210 */ /* 0x004fc60007f3e0ff */
[----:B------:R0:W-:Y:S04]  /*d580*/  STL [R1+0xc1c], R23 ;  /* 0x000c1c1701007387 */ /* 0x0001e80000100800 */
[----:B0-----:R-:W2:Y:S01]  /*d590*/  LDL.LU R23, [R1+0x724] ;  /* 0x0007240001177983 */ /* 0x001ea20000300800 */
[----:B------:R-:W-:Y:S02]  /*d5a0*/  PRMT R15, RZ, 0x7610, R15 ;  /* 0x00007610ff0f7816 */ /* 0x000fe4000000000f */
[----:B------:R-:W-:-:S04]  /*d5b0*/  PRMT R13, RZ, 0x7610, R13 ;  /* 0x00007610ff0d7816 */ /* 0x000fc8000000000d */
[----:B------:R0:W4:Y:S01]  /*d5c0*/  @!P0 LDG.E.U8 R15, desc[UR8][R6.64] ;  /* 0x00000008060f8981 */ /* 0x000122000c1e1100 */
[----:B---3--:R-:W-:-:S05]  /*d5d0*/  IMAD.X R3, R24, 0x1, R3, P3 ;  /* 0x0000000118037824 */ /* 0x008fca00018e0603 */
[----:B------:R1:W3:Y:S04]  /*d5e0*/  @!P0 LDG.E.U8 R13, desc[UR8][R2.64] ;  /* 0x00000008020d8981 */ /* 0x0002e8000c1e1100 */
[----:B------:R-:W3:Y:S01]  /*d5f0*/  LDL R7, [R1+0x780] ;  /* 0x0007800001077983 */ /* 0x000ee20000100800 */
[----:B0-----:R-:W-:-:S03]  /*d600*/  IADD3 R6, P2, PT, R26, R25, RZ ;  /* 0x000000191a067210 */ /* 0x001fc60007f5e0ff */
[----:B------:R-:W3:Y:S01]  /*d610*/  LDL R25, [R1+0x71c] ;  /* 0x00071c0001197983 */ /* 0x000ee20000100800 */
[----:B-1----:R-:W-:-:S05]  /*d620*/  IADD3 R2, P3, PT, R26, R29, RZ ;  /* 0x0000001d1a027210 */ /* 0x002fca0007f7e0ff */
[C---:B--2---:R-:W-:Y:S01]  /*d630*/  IMAD.X R3, R24.reuse, 0x1, R23, P3 ;  /* 0x0000000118037824 */ /* 0x044fe200018e0617 */
[----:B------:R0:W-:Y:S04]  /*d640*/  STL [R1+0xc20], R23 ;  /* 0x000c201701007387 */ /* 0x0001e80000100800 */
[----:B0-----:R-:W2:Y:S01]  /*d650*/  LDL.LU R23, [R1+0x714] ;  /* 0x0007140001177983 */ /* 0x001ea20000300800 */
[----:B------:R-:W-:Y:S01]  /*d660*/  PRMT R12, RZ, 0x7610, R12 ;  /* 0x00007610ff0c7816 */ /* 0x000fe2000000000c */
[C---:B----4-:R-:W-:Y:S01]  /*d670*/  IMAD.X R5, R24.reuse, 0x1, R5, P1 ;  /* 0x0000000118057824 */ /* 0x050fe200008e0605 */
[----:B------:R-:W-:Y:S01]  /*d680*/  PRMT R11, RZ, 0x7610, R11 ;  /* 0x00007610ff0b7816 */ /* 0x000fe2000000000b */
[----:B---3--:R-:W-:-:S05]  /*d690*/  IMAD.X R7, R24, 0x1, R7, P2 ;  /* 0x0000000118077824 */ /* 0x008fca00010e0607 */
[----:B------:R0:W3:Y:S04]  /*d6a0*/  @!P0 LDG.E.U8 R11, desc[UR8][R4.64] ;  /* 0x00000008040b8981 */ /* 0x0000e8000c1e1100 */
[----:B------:R1:W4:Y:S01]  /*d6b0*/  @!P0 LDG.E.U8 R12, desc[UR8][R6.64] ;  /* 0x00000008060c8981 */ /* 0x000322000c1e1100 */
[----:B------:R-:W-:Y:S02]  /*d6c0*/  PRMT R10, RZ, 0x7610, R10 ;  /* 0x00007610ff0a7816 */ /* 0x000fe4000000000a */
[----:B------:R-:W-:Y:S02]  /*d6d0*/  PRMT R9, RZ, 0x7610, R9 ;  /* 0x00007610ff097816 */ /* 0x000fe40000000009 */
[C---:B0-----:R-:W-:Y:S02]  /*d6e0*/  IADD3 R4, P1, PT, R26.reuse, R28, RZ ;  /* 0x0000001c1a047210 */ /* 0x041fe40007f3e0ff */
[----:B------:R0:W3:Y:S01]  /*d6f0*/  @!P0 LDG.E.U8 R10, desc[UR8][R2.64] ;  /* 0x00000008020a8981 */ /* 0x0000e2000c1e1100 */
[----:B-1----:R-:W-:-:S03]  /*d700*/  IADD3 R6, P2, PT, R26, R27, RZ ;  /* 0x0000001b1a067210 */ /* 0x002fc60007f5e0ff */
[----:B------:R-:W-:Y:S01]  /*d710*/  LDS.U8 R28, [R0+UR5+0x1008] ;  /* 0x00100805001c7984 */ /* 0x000fe20008000000 */
[----:B------:R-:W-:Y:S01]  /*d720*/  PRMT R8, RZ, 0x7610, R8 ;  /* 0x00007610ff087816 */ /* 0x000fe20000000008 */
[C---:B------:R-:W-:Y:S02]  /*d730*/  IMAD.X R7, R24.reuse, 0x1, R25, P2 ;  /* 0x0000000118077824 */ /* 0x040fe400010e0619 */
[----:B0-----:R-:W0:Y:S04]  /*d740*/  LDS.U8 R3, [R0+UR5] ;  /* 0x0000000500037984 */ /* 0x001e280008000000 */
[----:B------:R1:W4:Y:S04]  /*d750*/  @!P0 LDG.E.U8 R9, desc[UR8][R6.64] ;  /* 0x0000000806098981 */ /* 0x000328000c1e1100 */
[----:B------:R-:W0:Y:S04]  /*d760*/  LDS.U8 R2, [R0+UR5+0x108] ;  /* 0x0001080500027984 */ /* 0x000e280008000000 */
[----:B-1----:R-:W-:Y:S04]  /*d770*/  LDS.U8 R7, [R0+UR5+0x1000] ;  /* 0x0010000500077984 */ /* 0x002fe80008000000 */
[----:B------:R-:W-:Y:S01]  /*d780*/  LDS.U8 R6, [R0+UR5+0x1108] ;  /* 0x0011080500067984 */ /* 0x000fe20008000000 */
[----:B--2---:R-:W-:-:S05]  /*d790*/  IMAD.X R5, R24, 0x1, R23, P1 ;  /* 0x0000000118057824 */ /* 0x004fca00008e0617 */
[----:B------:R1:W2:Y:S04]  /*d7a0*/  @!P0 LDG.E.U8 R8, desc[UR8][R4.64] ;  /* 0x0000000804088981 */ /* 0x0002a8000c1e1100 */
[----:B------:R-:W-:Y:S01]  /*d7b0*/  STL [R1+0xc38], R23 ;  /* 0x000c381701007387 */ /* 0x000fe20000100800 */
[----:B------:R-:W-:-:S03]  /*d7c0*/  LOP3.LUT R24, R0, 0x210, RZ, 0x3c, !PT ;  /* 0x0000021000187812 */ /* 0x000fc600078e3cff */
[----:B------:R-:W-:Y:S04]  /*d7d0*/  LDS.U8 R23, [R0+UR5+0x1100] ;  /* 0x0011000500177984 */ /* 0x000fe80008000000 */
[----:B-1----:R-:W1:Y:S04]  /*d7e0*/  LDS.U8 R5, [R0+UR5+0x8] ;  /* 0x0000080500057984 */ /* 0x002e680008000000 */
[----:B---3--:R-:W-:Y:S04]  /*d7f0*/  STL [R1+0x1a4c], R10 ;  /* 0x001a4c0a01007387 */ /* 0x008fe80000100800 */
[----:B------:R-:W3:Y:S04]  /*d800*/  LDS.U8 R4, [R0+UR5+0x100] ;  /* 0x0001000500047984 */ /* 0x000ee80008000000 */
[----:B----4-:R-:W-:Y:S04]  /*d810*/  STL [R1+0x1a48], R9 ;  /* 0x001a480901007387 */ /* 0x010fe80000100800 */
[----:B--2---:R-:W-:Y:S04]  /*d820*/  STL [R1+0x1a44], R8 ;  /* 0x001a440801007387 */ /* 0x004fe80000100800 */
[----:B0-----:R-:W-:Y:S04]  /*d830*/  STL [R1+0x1a40], R3 ;  /* 0x001a400301007387 */ /* 0x001fe80000100800 */
[----:B------:R-:W-:Y:S04]  /*d840*/  STL [R1+0x1a50], R2 ;  /* 0x001a500201007387 */ /* 0x000fe80000100800 */
[----:B------:R-:W0:Y:S04]  /*d850*/  LDS.U8 R3, [R0+UR5+0x2000] ;  /* 0x0020000500037984 */ /* 0x000e280008000000 */
[----:B------:R-:W2:Y:S04]  /*d860*/  LDS.U8 R2, [R0+UR5+0x2108] ;  /* 0x0021080500027984 */ /* 0x000ea80008000000 */
[----:B-1----:R-:W-:Y:S04]  /*d870*/  STL [R1+0x1a54], R5 ;  /* 0x001a540501007387 */ /* 0x002fe80000100800 */
[----:B---3--:R-:W-:Y:S04]  /*d880*/  STL [R1+0x1a58], R4 ;  /* 0x001a580401007387 */ /* 0x008fe80000100800 */
[----:B------:R-:W1:Y:S04]  /*d890*/  LDS.U8 R4, [R0+UR5+0x2008] ;  /* 0x0020080500047984 */ /* 0x000e680008000000 */
[----:B------:R-:W-:Y:S04]  /*d8a0*/  LDS.U8 R5, [R24+UR5+0x3108] ;  /* 0x0031080518057984 */ /* 0x000fe80008000000 */
[----:B0-----:R-:W-:Y:S04]  /*d8b0*/  STL [R1+0x8b8], R3 ;  /* 0x0008b80301007387 */ /* 0x001fe80000100800 */
[----:B------:R-:W0:Y:S04]  /*d8c0*/  LDS.U8 R3, [R0+UR5+0x2100] ;  /* 0x0021000500037984 */ /* 0x000e280008000000 */
[----:B--2---:R-:W-:Y:S04]  /*d8d0*/  STL [R1+0x8b4], R2 ;  /* 0x0008b40201007387 */ /* 0x004fe80000100800 */
[----:B------:R-:W2:Y:S04]  /*d8e0*/  LDS.U8 R2, [R0+UR5+0x3000] ;  /* 0x0030000500027984 */ /* 0x000ea80008000000 */
[----:B-1----:R-:W-:Y:S04]  /*d8f0*/  STL [R1+0x8c0], R4 ;  /* 0x0008c00401007387 */ /* 0x002fe80000100800 */
[----:B------:R-:W-:Y:S04]  /*d900*/  LDS.U8 R4, [R0+UR5+0x3100] ;  /* 0x0031000500047984 */ /* 0x000fe80008000000 */
[----:B0-----:R-:W-:Y:S04]  /*d910*/  STL [R1+0x8bc], R3 ;  /* 0x0008bc0301007387 */ /* 0x001fe80000100800 */
[----:B------:R-:W0:Y:S04]  /*d920*/  LDS.U8 R3, [R0+UR5+0x3108] ;  /* 0x0031080500037984 */ /* 0x000e280008000000 */
[----:B--2---:R-:W-:Y:S04]  /*d930*/  STL [R1+0x8c8], R2 ;  /* 0x0008c80201007387 */ /* 0x004fe80000100800 */
[----:B------:R-:W1:Y:S04]  /*d940*/  LDS.U8 R2, [R0+UR5+0x3008] ;  /* 0x0030080500027984 */ /* 0x000e680008000000 */
[----:B0-----:R-:W-:Y:S04]  /*d950*/  STL [R1+0x8c4], R3 ;  /* 0x0008c40301007387 */ /* 0x001fe80000100800 */
[----:B------:R-:W0:Y:S04]  /*d960*/  LDS.U8 R3, [R24+UR5] ;  /* 0x0000000518037984 */ /* 0x000e280008000000 */
[----:B-1----:R-:W-:Y:S04]  /*d970*/  STL [R1+0x8d0], R2 ;  /* 0x0008d00201007387 */ /* 0x002fe80000100800 */
[----:B------:R-:W1:Y:S04]  /*d980*/  LDS.U8 R2, [R24+UR5+0x108] ;  /* 0x0001080518027984 */ /* 0x000e680008000000 */
[----:B------:R-:W-:Y:S04]  /*d990*/  STL [R1+0x8cc], R4 ;  /* 0x0008cc0401007387 */ /* 0x000fe80000100800 */
[----:B------:R-:W2:Y:S04]  /*d9a0*/  LDS.U8 R4, [R24+UR5+0x8] ;  /* 0x0000080518047984 */ /* 0x000ea80008000000 */
[----:B0-----:R-:W-:Y:S04]  /*d9b0*/  STL [R1+0x5b8], R3 ;  /* 0x0005b80301007387 */ /* 0x001fe80000100800 */
[----:B------:R-:W0:Y:S04]  /*d9c0*/  LDS.U8 R3, [R24+UR5+0x100] ;  /* 0x0001000518037984 */ /* 0x000e280008000000 */
[----:B-1----:R-:W-:Y:S04]  /*d9d0*/  STL [R1+0x5b4], R2 ;  /* 0x0005b40201007387 */ /* 0x002fe80000100800 */
[----:B------:R-:W1:Y:S04]  /*d9e0*/  LDS.U8 R2, [R24+UR5+0x1000] ;  /* 0x0010000518027984 */ /* 0x000e680008000000 */
[----:B--2---:R-:W-:Y:S04]  /*d9f0*/  STL [R1+0x5c0], R4 ;  /* 0x0005c00401007387 */ /* 0x004fe80000100800 */
        /* <DEDUP_REMOVED lines=15> */
[----:B-1----:R1:W-:Y:S04]  /*daf0*/  STL [R1+0x9c0], R2 ;  /* 0x0009c00201007387 */ /* 0x0023e80000100800 */
[----:B--2---:R-:W-:Y:S04]  /*db00*/  STL [R1+0x9bc], R4 ;  /* 0x0009bc0401007387 */ /* 0x004fe80000100800 */
[----:B------:R-:W2:Y:S01]  /*db10*/  LDS.U8 R4, [R24+UR5+0x3008] ;  /* 0x0030080518047984 */ /* 0x000ea20008000000 */
[----:B-1----:R-:W-:-:S05]  /*db20*/  LOP3.LUT R2, R0, 0x20, RZ, 0x3c, !PT ;  /* 0x0000002000027812 */ /* 0x002fca00078e3cff */
[----:B------:R-:W-:Y:S04]  /*db30*/  LDS.U8 R8, [R2+UR5+0x2100] ;  /* 0x0021000502087984 */ /* 0x000fe80008000000 */
[----:B0-----:R-:W-:Y:S04]  /*db40*/  STL [R1+0x9c8], R3 ;  /* 0x0009c80301007387 */ /* 0x001fe80000100800 */
[----:B------:R-:W0:Y:S04]  /*db50*/  LDS.U8 R3, [R24+UR5+0x3100] ;  /* 0x0031000518037984 */ /* 0x000e280008000000 */
[----:B------:R-:W-:Y:S04]  /*db60*/  STL [R1+0x9c4], R5 ;  /* 0x0009c40501007387 */ /* 0x000fe80000100800 */
[----:B------:R-:W1:Y:S04]  /*db70*/  LDS.U8 R5, [R2+UR5] ;  /* 0x0000000502057984 */ /* 0x000e680008000000 */
        /* <DEDUP_REMOVED lines=20> */
[----:B0-----:R0:W-:Y:S04]  /*dcc0*/  STL [R1+0x8d8], R3 ;  /* 0x0008d80301007387 */ /* 0x0011e80000100800 */
[----:B-1----:R-:W-:Y:S04]  /*dcd0*/  STL [R1+0x8d4], R5 ;  /* 0x0008d40501007387 */ /* 0x002fe80000100800 */
[----:B------:R-:W-:Y:S04]  /*dce0*/  LDS.U8 R5, [R2+UR5+0x3108] ;  /* 0x0031080502057984 */ /* 0x000fe80008000000 */
[----:B--2---:R-:W-:Y:S04]  /*dcf0*/  STL [R1+0x8e0], R4 ;  /* 0x0008e00401007387 */ /* 0x004fe80000100800 */
[----:B------:R-:W1:Y:S01]  /*dd00*/  LDS.U8 R4, [R2+UR5+0x3000] ;  /* 0x0030000502047984 */ /* 0x000e620008000000 */
[----:B0-----:R-:W-:-:S03]  /*dd10*/  LOP3.LUT R3, R0, 0x230, RZ, 0x3c, !PT ;  /* 0x0000023000037812 */ /* 0x001fc600078e3cff */
[----:B------:R-:W-:Y:S04]  /*dd20*/  STL [R1+0x8dc], R8 ;  /* 0x0008dc0801007387 */ /* 0x000fe80000100800 */
        /* <DEDUP_REMOVED lines=60> */
[----:B------:R-:W-:Y:S04]  /*e0f0*/  STL [R1+0xc3c], R0 ;  /* 0x000c3c0001007387 */ /* 0x000fe80000100800 */
[----:B------:R-:W-:Y:S04]  /*e100*/  LDS.U8 R0, [R24+UR5+0x88] ;  /* 0x0000880518007984 */ /* 0x000fe80008000000 */
[----:B-1----:R-:W-:Y:S04]  /*e110*/  STL [R1+0x950], R4 ;  /* 0x0009500401007387 */ /* 0x002fe80000100800 */
[----:B------:R-:W0:Y:S04]  /*e120*/  LDS.U8 R4, [R24+UR5+0x80] ;  /* 0x0000800518047984 */ /* 0x000e280008000000 */
[----:B--2---:R-:W-:Y:S04]  /*e130*/  STL [R1+0x94c], R5 ;  /* 0x00094c0501007387 */ /* 0x004fe80000100800 */
[----:B------:R-:W1:Y:S04]  /*e140*/  LDS.U8 R5, [R24+UR5+0x188] ;  /* 0x0001880518057984 */ /* 0x000e680008000000 */
[----:B0-----:R-:W-:Y:S04]  /*e150*/  STL [R1+0x638], R4 ;  /* 0x0006380401007387 */ /* 0x001fe80000100800 */
[----:B------:R-:W0:Y:S04]  /*e160*/  LDS.U8 R4, [R24+UR5+0x180] ;  /* 0x0001800518047984 */ /* 0x000e280008000000 */
        /* <DEDUP_REMOVED lines=63> */
[----:B------:R-:W2:Y:S01]  /*e560*/  LDS.U8 R0, [R3+UR5+0x3100] ;  /* 0x0031000503007984 */ /* 0x000ea20008000000 */
[----:B------:R-:W3:Y:S03]  /*e570*/  S2R R27, SR_TID.X ;  /* 0x00000000001b7919 */ /* 0x000ee60000002100 */
[----:B------:R-:W-:Y:S04]  /*e580*/  LDS.U8 R5, [R3+UR5+0x3188] ;  /* 0x0031880503057984 */ /* 0x000fe80008000000 */
        /* <DEDUP_REMOVED lines=19> */
[----:B------:R-:W-:Y:S04]  /*e6c0*/  LDS.U8 R4, [R3+UR5+0x2180] ;  /* 0x0021800503047984 */ /* 0x000fe80008000000 */
[----:B-1----:R-:W-:Y:S04]  /*e6d0*/  STL [R1+0x66c], R2 ;  /* 0x00066c0201007387 */ /* 0x002fe80000100800 */
[----:B------:R-:W0:Y:S04]  /*e6e0*/  LDS.U8 R2, [R3+UR5+0x2188] ;  /* 0x0021880503027984 */ /* 0x000e280008000000 */
[----:B--2---:R-:W-:Y:S04]  /*e6f0*/  STL [R1+0xa58], R0 ;  /* 0x000a580001007387 */ /* 0x004fe80000100800 */
[----:B------:R-:W1:Y:S01]  /*e700*/  LDS.U8 R0, [R3+UR5+0x2088] ;  /* 0x0020880503007984 */ /* 0x000e620008000000 */
[----:B---3--:R-:W-:-:S03]  /*e710*/  LOP3.LUT R9, R27, 0x3, RZ, 0xc0, !PT ;  /* 0x000000031b097812 */ /* 0x008fc600078ec0ff */
[----:B0-----:R0:W-:Y:S04]  /*e720*/  STL [R1+0xa54], R2 ;  /* 0x000a540201007387 */ /* 0x0011e80000100800 */
[----:B-1----:R-:W-:Y:S04]  /*e730*/  STL [R1+0xa60], R0 ;  /* 0x000a600001007387 */ /* 0x002fe80000100800 */
[----:B------:R-:W1:Y:S01]  /*e740*/  LDS.U8 R0, [R3+UR5+0x3080] ;  /* 0x0030800503007984 */ /* 0x000e620008000000 */
[----:B------:R-:W-:Y:S02]  /*e750*/  LOP3.LUT R26, R27, 0x100, RZ, 0xc0, !PT ;  /* 0x000001001b1a7812 */ /* 0x000fe400078ec0ff */
[----:B------:R-:W-:Y:S01]  /*e760*/  SHF.R.U32.HI R10, RZ, 0x2, R27 ;  /* 0x00000002ff0a7819 */ /* 0x000fe2000001161b */
[----:B0-----:R-:W-:Y:S01]  /*e770*/  IMAD R2, R9, 0x420, RZ ;  /* 0x0000042009027824 */ /* 0x001fe200078e02ff */
[----:B------:R-:W-:-:S02]  /*e780*/  SHF.R.U32.HI R29, RZ, 0x4, R26 ;  /* 0x00000004ff1d7819 */ /* 0x000fc4000001161a */
[----:B------:R-:W-:Y:S01]  /*e790*/  SGXT.U32 R10, R10, 0x3 ;  /* 0x000000030a0a781a */ /* 0x000fe20000000000 */
[----:B------:R-:W-:Y:S03]  /*e7a0*/  STL [R1+0xa5c], R4 ;  /* 0x000a5c0401007387 */ /* 0x000fe60000100800 */
[----:B------:R-:W-:Y:S01]  /*e7b0*/  LOP3.LUT R2, R29, R2, R10, 0xfe, !PT ;  /* 0x000000021d027212 */ /* 0x000fe200078efe0a */
[----:B------:R-:W-:Y:S03]  /*e7c0*/  LDS.U8 R4, [R3+UR5+0x3180] ;  /* 0x0031800503047984 */ /* 0x000fe60008000000 */
[----:B------:R-:W-:-:S05]  /*e7d0*/  LOP3.LUT R2, R2, 0x40, RZ, 0x3c, !PT ;  /* 0x0000004002027812 */ /* 0x000fca00078e3cff */
[----:B------:R-:W-:Y:S04]  /*e7e0*/  LDS.U8 R27, [R2+UR5+0x1080] ;  /* 0x00108005021b7984 */ /* 0x000fe80008000000 */
[----:B------:R-:W-:Y:S04]  /*e7f0*/  LDS.U8 R26, [R2+UR5+0x1188] ;  /* 0x00118805021a7984 */ /* 0x000fe80008000000 */
[----:B------:R-:W-:Y:S04]  /*e800*/  LDS.U8 R25, [R2+UR5+0x1088] ;  /* 0x0010880502197984 */ /* 0x000fe80008000000 */
[----:B------:R-:W-:Y:S04]  /*e810*/  LDS.U8 R24, [R2+UR5+0x1180] ;  /* 0x0011800502187984 */ /* 0x000fe80008000000 */
[----:B-1----:R-:W-:Y:S04]  /*e820*/  STL [R1+0xa68], R0 ;  /* 0x000a680001007387 */ /* 0x002fe80000100800 */
[----:B------:R-:W0:Y:S04]  /*e830*/  LDS.U8 R0, [R3+UR5+0x3088] ;  /* 0x0030880503007984 */ /* 0x000e280008000000 */
[----:B------:R-:W1:Y:S04]  /*e840*/  LDS.U8 R3, [R2+UR5] ;  /* 0x0000000502037984 */ /* 0x000e680008000000 */
[----:B------:R-:W-:Y:S04]  /*e850*/  STL [R1+0xa64], R5 ;  /* 0x000a640501007387 */ /* 0x000fe80000100800 */
[----:B------:R-:W-:Y:S04]  /*e860*/  LDS.U8 R5, [R2+UR5+0x3188] ;  /* 0x0031880502057984 */ /* 0x000fe80008000000 */
[----:B0-----:R-:W-:Y:S04]  /*e870*/  STL [R1+0xa70], R0 ;  /* 0x000a700001007387 */ /* 0x001fe80000100800 */
[----:B------:R-:W0:Y:S04]  /*e880*/  LDS.U8 R0, [R2+UR5+0x108] ;  /* 0x0001080502007984 */ /* 0x000e280008000000 */
[----:B------:R-:W-:Y:S04]  /*e890*/  STL [R1+0xa6c], R4 ;  /* 0x000a6c0401007387 */ /* 0x000fe80000100800 */
[----:B------:R-:W2:Y:S04]  /*e8a0*/  LDS.U8 R4, [R2+UR5+0x8] ;  /* 0x0000080502047984 */ /* 0x000ea80008000000 */
[----:B-1----:R-:W-:Y:S04]  /*e8b0*/  STL [R1+0x4f4], R3 ;  /* 0x0004f40301007387 */ /* 0x002fe80000100800 */
[----:B------:R-:W1:Y:S04]  /*e8c0*/  LDS.U8 R3, [R2+UR5+0x100] ;  /* 0x0001000502037984 */ /* 0x000e680008000000 */
[----:B0-----:R-:W-:Y:S04]  /*e8d0*/  STL [R1+0x4f0], R0 ;  /* 0x0004f00001007387 */ /* 0x001fe80000100800 */
[----:B------:R-:W0:Y:S04]  /*e8e0*/  LDS.U8 R0, [R2+UR5+0x1000] ;  /* 0x0010000502007984 */ /* 0x000e280008000000 */
[----:B--2---:R-:W-:Y:S04]  /*e8f0*/  STL [R1+0x4fc], R4 ;  /* 0x0004fc0401007387 */ /* 0x004fe80000100800 */
        /* <DEDUP_REMOVED lines=34> */
[----:B------:R-:W-:Y:S04]  /*eb20*/  STL.64 [R1+0x1840], R26 ;  /* 0x0018401a01007387 */ /* 0x000fe80000100a00 */
[----:B------:R-:W-:Y:S04]  /*eb30*/  STL.64 [R1+0x1838], R24 ;  /* 0x0018381801007387 */ /* 0x000fe80000100a00 */
[----:B------:R-:W0:Y:S04]  /*eb40*/  LDS.U8 R0, [R2+UR5+0x2088] ;  /* 0x0020880502007984 */ /* 0x000e280008000000 */
[----:B--2---:R-:W-:Y:S04]  /*eb50*/  STL [R1+0x978], R4 ;  /* 0x0009780401007387 */ /* 0x004fe80000100800 */
[----:B------:R-:W2:Y:S04]  /*eb60*/  LDS.U8 R4, [R2+UR5+0x2180] ;  /* 0x0021800502047984 */ /* 0x000ea80008000000 */
[----:B-1----:R-:W-:Y:S04]  /*eb70*/  STL [R1+0x974], R3 ;  /* 0x0009740301007387 */ /* 0x002fe80000100800 */
[----:B------:R-:W1:Y:S04]  /*eb80*/  LDS.U8 R3, [R2+UR5+0x3080] ;  /* 0x0030800502037984 */ /* 0x000e680008000000 */
[----:B0-----:R0:W-:Y:S04]  /*eb90*/  STL [R1+0x980], R0 ;  /* 0x0009800001007387 */ /* 0x0011e80000100800 */
[----:B--2---:R-:W-:Y:S04]  /*eba0*/  STL [R1+0x97c], R4 ;  /* 0x00097c0401007387 */ /* 0x004fe80000100800 */
[----:B------:R-:W2:Y:S04]  /*ebb0*/  LDS.U8 R4, [R2+UR5+0x3088] ;  /* 0x0030880502047984 */ /* 0x000ea80008000000 */
[----:B-1----:R-:W-:Y:S04]  /*ebc0*/  STL [R1+0x988], R3 ;  /* 0x0009880301007387 */ /* 0x002fe80000100800 */
[----:B------:R-:W1:Y:S01]  /*ebd0*/  LDS.U8 R3, [R2+UR5+0x3180] ;  /* 0x0031800502037984 */ /* 0x000e620008000000 */
[----:B0-----:R-:W-:-:S05]  /*ebe0*/  IMAD R0, R9, 0x420, RZ ;  /* 0x0000042009007824 */ /* 0x001fca00078e02ff */
[----:B------:R-:W-:-:S04]  /*ebf0*/  LOP3.LUT R0, R29, R0, R10, 0xfe, !PT ;  /* 0x000000001d007212 */ /* 0x000fc800078efe0a */
[----:B------:R-:W-:-:S05]  /*ec00*/  LOP3.LUT R0, R0, 0x250, RZ, 0x3c, !PT ;  /* 0x0000025000007812 */ /* 0x000fca00078e3cff */
[----:B------:R-:W0:Y:S04]  /*ec10*/  LDS.U8 R2, [R0+UR5] ;  /* 0x0000000500027984 */ /* 0x000e280008000000 */
[----:B------:R-:W-:Y:S01]  /*ec20*/  STL [R1+0x984], R5 ;  /* 0x0009840501007387 */ /* 0x000fe20000100800 */
[----:B------:R-:W3:Y:S01]  /*ec30*/  S2R R9, SR_TID.X ;  /* 0x0000000000097919 */ /* 0x000ee20000002100 */
[----:B------:R-:W4:Y:S02]  /*ec40*/  S2R R29, SR_TID.X ;  /* 0x00000000001d7919 */ /* 0x000f240000002100 */
[----:B------:R-:W-:Y:S04]  /*ec50*/  LDS.U8 R5, [R0+UR5+0x3188] ;  /* 0x0031880500057984 */ /* 0x000fe80008000000 */
        /* <DEDUP_REMOVED lines=49> */
[----:B------:R-:W-:Y:S04]  /*ef70*/  LDS.U8 R4, [R0+UR5+0x2180] ;  /* 0x0021800500047984 */ /* 0x000fe80008000000 */
[----:B-1----:R-:W-:Y:S04]  /*ef80*/  STL [R1+0x68c], R3 ;  /* 0x00068c0301007387 */ /* 0x002fe80000100800 */
[----:B------:R-:W1:Y:S04]  /*ef90*/  LDS.U8 R3, [R0+UR5+0x2188] ;  /* 0x0021880500037984 */ /* 0x000e680008000000 */
[----:B0-----:R-:W-:Y:S04]  /*efa0*/  STL [R1+0xa78], R2 ;  /* 0x000a780201007387 */ /* 0x001fe80000100800 */
[----:B------:R-:W0:Y:S01]  /*efb0*/  LDS.U8 R2, [R0+UR5+0x2088] ;  /* 0x0020880500027984 */ /* 0x000e220008000000 */
[----:B---3--:R-:W-:-:S02]  /*efc0*/  SHF.R.U32.HI R10, RZ, 0x2, R9 ;  /* 0x00000002ff0a7819 */ /* 0x008fc40000011609 */
[----:B------:R-:W-:Y:S01]  /*efd0*/  LOP3.LUT R9, R9, 0x3, RZ, 0xc0, !PT ;  /* 0x0000000309097812 */ /* 0x000fe200078ec0ff */
[----:B-1----:R-:W-:Y:S04]  /*efe0*/  STL [R1+0xa74], R3 ;  /* 0x000a740301007387 */ /* 0x002fe80000100800 */
[----:B------:R-:W1:Y:S01]  /*eff0*/  LDS.U8 R3, [R0+UR5+0x3080] ;  /* 0x0030800500037984 */ /* 0x000e620008000000 */
[----:B----4-:R-:W-:Y:S02]  /*f000*/  LOP3.LUT R29, R29, 0x100, RZ, 0xc0, !PT ;  /* 0x000001001d1d7812 */ /* 0x010fe400078ec0ff */
[----:B------:R-:W-:Y:S02]  /*f010*/  SGXT.U32 R10, R10, 0x3 ;  /* 0x000000030a0a781a */ /* 0x000fe40000000000 */
[----:B------:R-:W-:Y:S01]  /*f020*/  SHF.R.U32.HI R29, RZ, 0x4, R29 ;  /* 0x00000004ff1d7819 */ /* 0x000fe2000001161d */
[----:B0-----:R0:W-:Y:S02]  /*f030*/  STL [R1+0xa80], R2 ;  /* 0x000a800201007387 */ /* 0x0011e40000100800 */
[----:B0-----:R-:W-:-:S05]  /*f040*/  IMAD R2, R9, 0x420, RZ ;  /* 0x0000042009027824 */ /* 0x001fca00078e02ff */
[----:B------:R-:W-:Y:S01]  /*f050*/  LOP3.LUT R2, R29, R2, R10, 0xfe, !PT ;  /* 0x000000021d027212 */ /* 0x000fe200078efe0a */
[----:B------:R-:W-:Y:S03]  /*f060*/  STL [R1+0xa7c], R4 ;  /* 0x000a7c0401007387 */ /* 0x000fe60000100800 */
[----:B------:R-:W-:Y:S01]  /*f070*/  LOP3.LUT R2, R2, 0x60, RZ, 0x3c, !PT ;  /* 0x0000006002027812 */ /* 0x000fe200078e3cff */
[----:B------:R-:W0:Y:S04]  /*f080*/  LDS.U8 R4, [R0+UR5+0x3088] ;  /* 0x0030880500047984 */ /* 0x000e280008000000 */
[----:B------:R-:W-:Y:S04]  /*f090*/  LDS.U8 R27, [R2+UR5+0x1000] ;  /* 0x00100005021b7984 */ /* 0x000fe80008000000 */
[----:B------:R-:W-:Y:S04]  /*f0a0*/  LDS.U8 R26, [R2+UR5+0x1108] ;  /* 0x00110805021a7984 */ /* 0x000fe80008000000 */
[----:B-1----:R-:W-:Y:S04]  /*f0b0*/  STL [R1+0xa88], R3 ;  /* 0x000a880301007387 */ /* 0x002fe80000100800 */
[----:B------:R-:W1:Y:S04]  /*f0c0*/  LDS.U8 R3, [R0+UR5+0x3180] ;  /* 0x0031800500037984 */ /* 0x000e680008000000 */
[----:B------:R-:W2:Y:S04]  /*f0d0*/  LDS.U8 R0, [R2+UR5] ;  /* 0x0000000502007984 */ /* 0x000ea80008000000 */
[----:B------:R-:W-:Y:S04]  /*f0e0*/  STL [R1+0xa84], R5 ;  /* 0x000a840501007387 */ /* 0x000fe80000100800 */
[----:B------:R-:W-:Y:S04]  /*f0f0*/  LDS.U8 R25, [R2+UR5+0x1008] ;  /* 0x0010080502197984 */ /* 0x000fe80008000000 */
[----:B------:R-:W-:Y:S04]  /*f100*/  LDS.U8 R24, [R2+UR5+0x1100] ;  /* 0x0011000502187984 */ /* 0x000fe80008000000 */
        /* <DEDUP_REMOVED lines=10> */
[----:B------:R-:W-:Y:S04]  /*f1b0*/  LDS.U8 R3, [R2+UR5+0x2008] ;  /* 0x0020080502037984 */ /* 0x000fe80008000000 */
[----:B--2---:R-:W-:Y:S04]  /*f1c0*/  STL [R1+0x518], R0 ;  /* 0x0005180001007387 */ /* 0x004fe80000100800 */
[----:B------:R-:W0:Y:S04]  /*f1d0*/  LDS.U8 R0, [R2+UR5+0x2000] ;  /* 0x0020000502007984 */ /* 0x000e280008000000 */
[----:B------:R-:W-:Y:S04]  /*f1e0*/  STL.64 [R1+0x1950], R26 ;  /* 0x0019501a01007387 */ /* 0x000fe80000100a00 */
[----:B------:R-:W-:Y:S04]  /*f1f0*/  STL.64 [R1+0x1948], R24 ;  /* 0x0019481801007387 */ /* 0x000fe80000100a00 */
[----:B0-----:R-:W-:Y:S04]  /*f200*/  STL [R1+0x918], R0 ;  /* 0x0009180001007387 */ /* 0x001fe80000100800 */
[----:B------:R-:W0:Y:S04]  /*f210*/  LDS.U8 R0, [R2+UR5+0x2100] ;  /* 0x0021000502007984 */ /* 0x000e280008000000 */
[----:B------:R-:W-:Y:S04]  /*f220*/  STL [R1+0x914], R4 ;  /* 0x0009140401007387 */ /* 0x000fe80000100800 */
        /* <DEDUP_REMOVED lines=33> */
[----:B0-----:R0:W-:Y:S02]  /*f440*/  STL [R1+0x9a0], R0 ;  /* 0x0009a00001007387 */ /* 0x0011e40000100800 */
[----:B0-----:R-:W-:-:S05]  /*f450*/  IMAD R0, R9, 0x420, RZ ;  /* 0x0000042009007824 */ /* 0x001fca00078e02ff */
[----:B------:R-:W-:Y:S01]  /*f460*/  LOP3.LUT R0, R29, R0, R10, 0xfe, !PT ;  /* 0x000000001d007212 */ /* 0x000fe200078efe0a */
[----:B-1----:R-:W-:Y:S03]  /*f470*/  STL [R1+0x99c], R4 ;  /* 0x00099c0401007387 */ /* 0x002fe60000100800 */
[----:B------:R-:W-:Y:S01]  /*f480*/  LOP3.LUT R0, R0, 0x270, RZ, 0x3c, !PT ;  /* 0x0000027000007812 */ /* 0x000fe200078e3cff */
[----:B--2---:R-:W-:Y:S04]  /*f490*/  STL [R1+0x9a8], R3 ;  /* 0x0009a80301007387 */ /* 0x004fe80000100800 */
[----:B------:R-:W0:Y:S04]  /*f4a0*/  LDS.U8 R4, [R2+UR5+0x3088] ;  /* 0x0030880502047984 */ /* 0x000e280008000000 */
[----:B------:R-:W1:Y:S04]  /*f4b0*/  LDS.U8 R3, [R2+UR5+0x3180] ;  /* 0x0031800502037984 */ /* 0x000e680008000000 */
[----:B------:R-:W2:Y:S04]  /*f4c0*/  LDS.U8 R2, [R0+UR5] ;  /* 0x0000000500027984 */ /* 0x000ea80008000000 */
[----:B------:R-:W-:Y:S04]  /*f4d0*/  STL [R1+0x9a4], R5 ;  /* 0x0009a40501007387 */ /* 0x000fe80000100800 */
        /* <DEDUP_REMOVED lines=41> */
[----:B-1----:R-:W3:Y:S04]  /*f770*/  LDL.LU R3, [R1+0x3f0] ;  /* 0x0003f00001037983 */ /* 0x002ee80000300800 */
[----:B--2---:R-:W-:Y:S04]  /*f780*/  STL [R1+0x6a0], R2 ;  /* 0x0006a00201007387 */ /* 0x004fe80000100800 */
[----:B------:R-:W1:Y:S04]  /*f790*/  LDS.U8 R2, [R0+UR5+0x1080] ;  /* 0x0010800500027984 */ /* 0x000e680008000000 */
[----:B0-----:R-:W-:Y:S04]  /*f7a0*/  STL [R1+0x69c], R4 ;  /* 0x00069c0401007387 */ /* 0x001fe80000100800 */
[----:B------:R-:W0:Y:S04]  /*f7b0*/  LDS.U8 R4, [R0+UR5+0x1088] ;  /* 0x0010880500047984 */ /* 0x000e280008000000 */
[----:B-1----:R-:W-:Y:S04]  /*f7c0*/  STL [R1+0x6a8], R2 ;  /* 0x0006a80201007387 */ /* 0x002fe80000100800 */
[----:B------:R-:W1:Y:S04]  /*f7d0*/  LDS.U8 R2, [R0+UR5+0x1180] ;  /* 0x0011800500027984 */ /* 0x000e680008000000 */
[----:B------:R-:W-:Y:S04]  /*f7e0*/  STL [R1+0x6a4], R5 ;  /* 0x0006a40501007387 */ /* 0x000fe80000100800 */
[----:B------:R-:W2:Y:S04]  /*f7f0*/  LDL.LU R9, [R1+0x3fc] ;  /* 0x0003fc0001097983 */ /* 0x000ea80000300800 */
[----:B------:R-:W-:Y:S04]  /*f800*/  LDS.U8 R5, [R0+UR5+0x2088] ;  /* 0x0020880500057984 */ /* 0x000fe80008000000 */
[----:B0-----:R-:W-:Y:S04]  /*f810*/  STL [R1+0x6b0], R4 ;  /* 0x0006b00401007387 */ /* 0x001fe80000100800 */
[----:B------:R-:W0:Y:S04]  /*f820*/  LDS.U8 R4, [R0+UR5+0x2080] ;  /* 0x0020800500047984 */ /* 0x000e280008000000 */
[----:B-1----:R-:W-:Y:S04]  /*f830*/  STL [R1+0x6ac], R2 ;  /* 0x0006ac0201007387 */ /* 0x002fe80000100800 */
[----:B------:R-:W1:Y:S04]  /*f840*/  LDS.U8 R2, [R0+UR5+0x2188] ;  /* 0x0021880500027984 */ /* 0x000e680008000000 */
[----:B------:R-:W4:Y:S04]  /*f850*/  LDL.LU R8, [R1+0x3f8] ;  /* 0x0003f80001087983 */ /* 0x000f280000300800 */
[----:B0-----:R-:W-:Y:S04]  /*f860*/  STL [R1+0xa98], R4 ;  /* 0x000a980401007387 */ /* 0x001fe80000100800 */
[----:B------:R-:W0:Y:S04]  /*f870*/  LDS.U8 R4, [R0+UR5+0x2180] ;  /* 0x0021800500047984 */ /* 0x000e280008000000 */
[----:B-1----:R-:W-:Y:S04]  /*f880*/  STL [R1+0xa94], R2 ;  /* 0x000a940201007387 */ /* 0x002fe80000100800 */
[----:B------:R-:W1:Y:S04]  /*f890*/  LDS.U8 R2, [R0+UR5+0x3080] ;  /* 0x0030800500027984 */ /* 0x000e680008000000 */
[----:B------:R-:W-:Y:S04]  /*f8a0*/  STL [R1+0xaa0], R5 ;  /* 0x000aa00501007387 */ /* 0x000fe80000100800 */
[----:B0-----:R-:W-:Y:S04]  /*f8b0*/  STL [R1+0xa9c], R4 ;  /* 0x000a9c0401007387 */ /* 0x001fe80000100800 */
[----:B------:R-:W-:Y:S04]  /*f8c0*/  STL [R1+0xcc0], R29 ;  /* 0x000cc01d01007387 */ /* 0x000fe80000100800 */
[----:B-1----:R-:W-:Y:S04]  /*f8d0*/  STL [R1+0xaa8], R2 ;  /* 0x000aa80201007387 */ /* 0x002fe80000100800 */
[----:B------:R-:W0:Y:S04]  /*f8e0*/  LDS.U8 R2, [R0+UR5+0x3088] ;  /* 0x0030880500027984 */ /* 0x000e280008000000 */
[----:B------:R-:W1:Y:S04]  /*f8f0*/  LDS.U8 R0, [R0+UR5+0x3180] ;  /* 0x0031800500007984 */ /* 0x000e680008000000 */
[----:B------:R-:W4:Y:S01]  /*f900*/  LDL.LU R27, [R1+0x404] ;  /* 0x00040400011b7983 */ /* 0x000f220000300800 */
[----:B------:R-:W-:Y:S06]  /*f910*/  BAR.SYNC.DEFER_BLOCKING 0x0 ;  /* 0x0000000000007b1d */ /* 0x000fec0000010000 */
[----:B0-----:R0:W-:Y:S04]  /*f920*/  STL [R1+0xab0], R2 ;  /* 0x000ab00201007387 */ /* 0x0011e80000100800 */
[----:B------:R-:W4:Y:S04]  /*f930*/  LDL.LU R29, [R1+0x420] ;  /* 0x00042000011d7983 */ /* 0x000f280000300800 */
[----:B-1----:R-:W-:Y:S04]  /*f940*/  STL [R1+0xaac], R0 ;  /* 0x000aac0001007387 */ /* 0x002fe80000100800 */
[----:B------:R-:W4:Y:S04]  /*f950*/  LDL.LU R24, [R1+0x41c] ;  /* 0x00041c0001187983 */ /* 0x000f280000300800 */
[----:B------:R-:W4:Y:S04]  /*f960*/  LDL.LU R25, [R1+0x418] ;  /* 0x0004180001197983 */ /* 0x000f280000300800 */
[----:B------:R-:W4:Y:S04]  /*f970*/  LDL.LU R4, [R1+0x42c] ;  /* 0x00042c0001047983 */ /* 0x000f280000300800 */
[----:B------:R-:W4:Y:S04]  /*f980*/  LDL.LU R5, [R1+0x428] ;  /* 0x0004280001057983 */ /* 0x000f280000300800 */
[----:B0-----:R-:W4:Y:S04]  /*f990*/  LDL.LU R2, [R1+0x424] ;  /* 0x0004240001027983 */ /* 0x001f280000300800 */
[----:B------:R-:W4:Y:S04]  /*f9a0*/  LDL.LU R10, [R1+0x438] ;  /* 0x00043800010a7983 */ /* 0x000f280000300800 */
[----:B------:R0:W-:Y:S04]  /*f9b0*/  STS.U8 [R22+UR5], R19 ;  /* 0x0000001316007988 */ /* 0x0001e80008000005 */
[----:B------:R1:W-:Y:S04]  /*f9c0*/  STS.U8 [R22+UR5+0x200], R18 ;  /* 0x0002001216007988 */ /* 0x0003e80008000005 */
[----:B------:R1:W-:Y:S04]  /*f9d0*/  STS.U8 [R22+UR5+0x400], R17 ;  /* 0x0004001116007988 */ /* 0x0003e80008000005 */
[----:B0-----:R-:W4:Y:S04]  /*f9e0*/  LDL.LU R19, [R1+0x40c] ;  /* 0x00040c0001137983 */ /* 0x001f280000300800 */
[----:B-1----:R-:W4:Y:S04]  /*f9f0*/  LDL.LU R18, [R1+0x410] ;  /* 0x0004100001127983 */ /* 0x002f280000300800 */
[----:B------:R-:W4:Y:S04]  /*fa00*/  LDL.LU R17, [R1+0x414] ;  /* 0x0004140001117983 */ /* 0x000f280000300800 */
[----:B------:R0:W-:Y:S04]  /*fa10*/  STS.U8 [R22+UR5+0x800], R21 ;  /* 0x0008001516007988 */ /* 0x0001e80008000005 */
[----:B------:R1:W-:Y:S04]  /*fa20*/  STS.U8 [R22+UR5+0xa00], R20 ;  /* 0x000a001416007988 */ /* 0x0003e80008000005 */
[----:B0-----:R-:W4:Y:S04]  /*fa30*/  LDL.LU R21, [R1+0x400] ;  /* 0x0004000001157983 */ /* 0x001f280000300800 */
[----:B-1----:R-:W4:Y:S04]  /*fa40*/  LDL.LU R20, [R1+0x408] ;  /* 0x0004080001147983 */ /* 0x002f280000300800 */
[----:B---3--:R-:W-:Y:S04]  /*fa50*/  STS.U8 [R22+UR5+0x600], R3 ;  /* 0x0006000316007988 */ /* 0x008fe80008000005 */
[----:B------:R-:W-:Y:S04]  /*fa60*/  STS.U8 [R22+UR5+0x1000], R16 ;  /* 0x0010001016007988 */ /* 0x000fe80008000005 */
[----:B--2---:R0:W-:Y:S04]  /*fa70*/  STS.U8 [R22+UR5+0xc00], R9 ;  /* 0x000c000916007988 */ /* 0x0041e80008000005 */
[----:B0-----:R-:W2:Y:S04]  /*fa80*/  LDL.LU R9, [R1+0x434] ;  /* 0x0004340001097983 */ /* 0x001ea80000300800 */
[----:B------:R-:W3:Y:S04]  /*fa90*/  LDL.LU R26, [R1+0x430] ;  /* 0x00043000011a7983 */ /* 0x000ee80000300800 */
[----:B----4-:R0:W-:Y:S04]  /*faa0*/  STS.U8 [R22+UR5+0xe00], R8 ;  /* 0x000e000816007988 */ /* 0x0101e80008000005 */
[----:B0-----:R-:W4:Y:S04]  /*fab0*/  LDL.LU R8, [R1+0x444] ;  /* 0x0004440001087983 */ /* 0x001f280000300800 */
[----:B------:R-:W4:Y:S04]  /*fac0*/  LDL.LU R0, [R1+0x440] ;  /* 0x0004400001007983 */ /* 0x000f280000300800 */
[----:B------:R-:W4:Y:S04]  /*fad0*/  LDL.LU R3, [R1+0x43c] ;  /* 0x00043c0001037983 */ /* 0x000f280000300800 */
[----:B------:R-:W4:Y:S04]  /*fae0*/  LDL.LU R16, [R1+0x3f4] ;  /* 0x0003f40001107983 */ /* 0x000f280000300800 */
[----:B------:R0:W-:Y:S04]  /*faf0*/  STS.U8 [R22+UR5+0x1a00], R27 ;  /* 0x001a001b16007988 */ /* 0x0001e80008000005 */
[----:B0-----:R-:W4:Y:S04]  /*fb00*/  LDL.LU R27, [R1+0x450] ;  /* 0x00045000011b7983 */ /* 0x001f280000300800 */
[----:B------:R0:W-:Y:S04]  /*fb10*/  STS.U8 [R22+UR5+0x2a00], R4 ;  /* 0x002a000416007988 */ /* 0x0001e80008000005 */
[----:B------:R1:W-:Y:S04]  /*fb20*/  STS.U8 [R22+UR5+0x2c00], R5 ;  /* 0x002c000516007988 */ /* 0x0003e80008000005 */
[----:B------:R1:W-:Y:S04]  /*fb30*/  STS.U8 [R22+UR5+0x3000], R2 ;  /* 0x0030000216007988 */ /* 0x0003e80008000005 */
[----:B0-----:R-:W4:Y:S04]  /*fb40*/  LDL.LU R4, [R1+0x44c] ;  /* 0x00044c0001047983 */ /* 0x001f280000300800 */
[----:B-1----:R-:W4:Y:S04]  /*fb50*/  LDL.LU R5, [R1+0x448] ;  /* 0x0004480001057983 */ /* 0x002f280000300800 */
[----:B------:R0:W-:Y:S04]  /*fb60*/  STS.U8 [R22+UR5+0x3400], R10 ;  /* 0x0034000a16007988 */ /* 0x0001e80008000005 */
[----:B------:R-:W4:Y:S04]  /*fb70*/  LDL.LU R2, [R1+0x45c] ;  /* 0x00045c0001027983 */ /* 0x000f280000300800 */
[----:B0-----:R-:W4:Y:S04]  /*fb80*/  LDL.LU R10, [R1+0x458] ;  /* 0x00045800010a7983 */ /* 0x001f280000300800 */
[----:B------:R-:W-:Y:S04]  /*fb90*/  STS.U8 [R22+UR5+0x3600], R11 ;  /* 0x0036000b16007988 */ /* 0x000fe80008000005 */
        /* <DEDUP_REMOVED lines=12> */
[----:B--2---:R0:W-:Y:S04]  /*fc60*/  STS.U8 [R22+UR5+0x3800], R9 ;  /* 0x0038000916007988 */ /* 0x0041e80008000005 */
[----:B0-----:R-:W2:Y:S04]  /*fc70*/  LDL.LU R9, [R1+0x454] ;  /* 0x0004540001097983 */ /* 0x001ea80000300800 */
[----:B---3--:R-:W-:Y:S04]  /*fc80*/  STS.U8 [R22+UR5+0x3a00], R26 ;  /* 0x003a001a16007988 */ /* 0x008fe80008000005 */
[----:B----4-:R0:W-:Y:S04]  /*fc90*/  STS.U8 [R22+UR5+0x3c00], R8 ;  /* 0x003c000816007988 */ /* 0x0101e80008000005 */
[----:B------:R-:W-:Y:S04]  /*fca0*/  STS.U8 [R22+UR5+0x3e00], R0 ;  /* 0x003e000016007988 */ /* 0x000fe80008000005 */
[----:B------:R1:W-:Y:S04]  /*fcb0*/  STS.U8 [R22+UR5+0x4000], R3 ;  /* 0x0040000316007988 */ /* 0x0003e80008000005 */
[----:B0-----:R-:W3:Y:S04]  /*fcc0*/  LDL.LU R8, [R1+0x468] ;  /* 0x0004680001087983 */ /* 0x001ee80000300800 */
[----:B-1----:R-:W4:Y:S04]  /*fcd0*/  LDL.LU R3, [R1+0x464] ;  /* 0x0004640001037983 */ /* 0x002f280000300800 */
[----:B------:R-:W3:Y:S04]  /*fce0*/  LDL.LU R11, [R1+0x46c] ;  /* 0x00046c00010b7983 */ /* 0x000ee80000300800 */
[----:B------:R-:W3:Y:S04]  /*fcf0*/  LDL.LU R12, [R1+0x484] ;  /* 0x00048400010c7983 */ /* 0x000ee80000300800 */
[----:B------:R-:W3:Y:S04]  /*fd00*/  LDL.LU R13, [R1+0x480] ;  /* 0x00048000010d7983 */ /* 0x000ee80000300800 */
[----:B------:R-:W3:Y:S04]  /*fd10*/  LDL.LU R0, [R1+0x47c] ;  /* 0x00047c0001007983 */ /* 0x000ee80000300800 */
[----:B------:R-:W3:Y:S04]  /*fd20*/  LDL.LU R14, [R1+0x494] ;  /* 0x00049400010e7983 */ /* 0x000ee80000300800 */
[----:B------:R0:W-:Y:S04]  /*fd30*/  STS.U8 [R22+UR5+0x1200], R16 ;  /* 0x0012001016007988 */ /* 0x0001e80008000005 */
[----:B------:R-:W3:Y:S04]  /*fd40*/  LDL.LU R15, [R1+0x490] ;  /* 0x00049000010f7983 */ /* 0x000ee80000300800 */
[----:B0-----:R-:W3:Y:S04]  /*fd50*/  LDL.LU R16, [R1+0x48c] ;  /* 0x00048c0001107983 */ /* 0x001ee80000300800 */
        /* <DEDUP_REMOVED lines=9> */
[----:B------:R0:W-:Y:S04]  /*fdf0*/  STS.U8 [R22+UR5+0x4200], R27 ;  /* 0x0042001b16007988 */ /* 0x0001e80008000005 */
[----:B0-----:R-:W3:Y:S04]  /*fe00*/  LDL.LU R27, [R1+0x4b8] ;  /* 0x0004b800011b7983 */ /* 0x001ee80000300800 */
[----:B------:R0:W-:Y:S04]  /*fe10*/  STS.U8 [R22+UR5+0x4400], R4 ;  /* 0x0044000416007988 */ /* 0x0001e80008000005 */
[----:B------:R1:W-:Y:S04]  /*fe20*/  STS.U8 [R22+UR5+0x4600], R5 ;  /* 0x0046000516007988 */ /* 0x0003e80008000005 */
[----:B0-----:R-:W3:Y:S04]  /*fe30*/  LDL.LU R4, [R1+0x1a58] ;  /* 0x001a580001047983 */ /* 0x001ee80000300800 */
[----:B-1----:R-:W3:Y:S04]  /*fe40*/  LDL.LU R5, [R1+0x1a54] ;  /* 0x001a540001057983 */ /* 0x002ee80000300800 */
[----:B------:R0:W-:Y:S04]  /*fe50*/  STS.U8 [R22+UR5+0x4800], R2 ;  /* 0x0048000216007988 */ /* 0x0001e80008000005 */
[----:B------:R1:W-:Y:S04]  /*fe60*/  STS.U8 [R22+UR5+0x4a00], R10 ;  /* 0x004a000a16007988 */ /* 0x0003e80008000005 */
[----:B0-----:R-:W3:Y:S04]  /*fe70*/  LDL.LU R2, [R1+0x1a50] ;  /* 0x001a500001027983 */ /* 0x001ee80000300800 */
[----:B-1----:R-:W3:Y:S04]  /*fe80*/  LDL.LU R10, [R1+0x1a4c] ;  /* 0x001a4c00010a7983 */ /* 0x002ee80000300800 */
[----:B--2---:R-:W-:Y:S04]  /*fe90*/  STS.U8 [R22+UR5+0x4e00], R9 ;  /* 0x004e000916007988 */ /* 0x004fe80008000005 */
[----:B---3--:R0:W-:Y:S04]  /*fea0*/  STS.U8 [R22+UR5+0x4c00], R10 ;  /* 0x004c000a16007988 */ /* 0x0081e80008000005 */
[----:B0-----:R-:W2:Y:S04]  /*feb0*/  LDL.LU R10, [R1+0x474] ;  /* 0x00047400010a7983 */ /* 0x001ea80000300800 */
[----:B------:R-:W3:Y:S04]  /*fec0*/  LDL.LU R9, [R1+0x1a48] ;  /* 0x001a480001097983 */ /* 0x000ee80000300800 */
[----:B------:R-:W-:Y:S04]  /*fed0*/  STS.U8 [R22+UR5+0x5200], R8 ;  /* 0x0052000816007988 */ /* 0x000fe80008000005 */
[----:B---3--:R0:W-:Y:S04]  /*fee0*/  STS.U8 [R22+UR5+0x5000], R9 ;  /* 0x0050000916007988 */ /* 0x0081e80008000005 */
[----:B0-----:R-:W3:Y:S04]  /*fef0*/  LDL.LU R9, [R1+0x478] ;  /* 0x0004780001097983 */ /* 0x001ee80000300800 */
[----:B------:R-:W2:Y:S04]  /*ff00*/  LDL.LU R8, [R1+0x1a44] ;  /* 0x001a440001087983 */ /* 0x000ea80000300800 */
[----:B----4-:R-:W-:Y:S04]  /*ff10*/  STS.U8 [R22+UR5+0x5600], R3 ;  /* 0x0056000316007988 */ /* 0x010fe80008000005 */
[----:B------:R-:W-:Y:S04]  /*ff20*/  STS.U8 [R22+UR5+0x6400], R0 ;  /* 0x0064000016007988 */ /* 0x000fe80008000005 */
[----:B--2---:R0:W-:Y:S04]  /*ff30*/  STS.U8 [R22+UR5+0x5400], R8 ;  /* 0x0054000816007988 */ /* 0x0041e80008000005 */
[----:B0-----:R-:W2:Y:S04]  /*ff40*/  LDL.LU R8, [R1+0x460] ;  /* 0x0004600001087983 */ /* 0x001ea80000300800 */
[----:B------:R-:W4:Y:S04]  /*ff50*/  LDL.LU R3, [R1+0x1a40] ;  /* 0x001a400001037983 */ /* 0x000f280000300800 */
[----:B------:R-:W4:Y:S04]  /*ff60*/  LDL R0, [R1+0x4d0] ;  /* 0x0004d00001007983 */ /* 0x000f280000100800 */
[----:B---3--:R-:W-:Y:S04]  /*ff70*/  STS.U8 [R22+UR5+0x5a00], R9 ;  /* 0x005a000916007988 */ /* 0x008fe80008000005 */
        /* <DEDUP_REMOVED lines=17> */
[----:B------:R-:W-:Y:S04]  /*10090*/  STL [R1+0xc40], R22 ;  /* 0x000c401601007387 */ /* 0x000fe80000100800 */
[----:B--2---:R-:W-:Y:S01]  /*100a0*/  STS.U8 [R22+UR5+0x5800], R8 ;  /* 0x0058000816007988 */ /* 0x004fe20008000005 */
[----:B------:R-:W-:Y:S06]  /*100b0*/  BAR.SYNC.DEFER_BLOCKING 0x0 ;  /* 0x0000000000007b1d */ /* 0x000fec0000010000 */
[----:B----4-:R-:W0:Y:S02]  /*100c0*/  LDSM.16.M88.4 R12, [R0] ;  /* 0x00000000000c783b */ /* 0x010e240000000200 */
[----:B0-----:R-:W-:-:S02]  /*100d0*/  IMAD.MOV.U32 R10, RZ, RZ, R12 ;  /* 0x000000ffff0a7224 */ /* 0x001fc400078e000c */
[----:B------:R0:W-:Y:S02]  /*100e0*/  STL.64 [R1+0x3f0], R12 ;  /* 0x0003f00c01007387 */ /* 0x0001e40000100a00 */
[----:B0-----:R-:W-:Y:S02]  /*100f0*/  IMAD R12, R2, 0x100, R3 ;  /* 0x00000100020c7824 */ /* 0x001fe400078e0203 */
[----:B------:R-:W-:-:S05]  /*10100*/  IMAD.MOV.U32 R3, RZ, RZ, R0 ;  /* 0x000000ffff037224 */ /* 0x000fca00078e0000 */
[----:B------:R-:W0:Y:S04]  /*10110*/  LDSM.16.M88.4 R16, [R3+0x1000] ;  /* 0x001000000310783b */ /* 0x000e280000000200 */
[----:B------:R-:W-:Y:S01]  /*10120*/  STL.64 [R1+0x3f8], R14 ;  /* 0x0003f80e01007387 */ /* 0x000fe20000100a00 */
[----:B0-----:R-:W-:-:S03]  /*10130*/  IMAD.MOV.U32 R0, RZ, RZ, R18 ;  /* 0x000000ffff007224 */ /* 0x001fc600078e0012 */
[----:B------:R-:W-:Y:S04]  /*10140*/  STL.64 [R1+0x400], R16 ;  /* 0x0004001001007387 */ /* 0x000fe80000100a00 */
[----:B------:R-:W-:Y:S04]  /*10150*/  STL.64 [R1+0x408], R18 ;  /* 0x0004081201007387 */ /* 0x000fe80000100a00 */
[----:B------:R0:W-:Y:S04]  /*10160*/  STL [R1+0x1398], R0 ;  /* 0x0013980001007387 */ /* 0x0001e80000100800 */
[----:B0-----:R-:W2:Y:S04]  /*10170*/  LDL.LU R0, [R1+0x400] ;  /* 0x0004000001007983 */ /* 0x001ea80000300800 */
[----:B------:R-:W3:Y:S04]  /*10180*/  LDL.LU.64 R24, [R1+0x40] ;  /* 0x0000400001187983 */ /* 0x000ee80000300a00 */
[----:B------:R-:W4:Y:S01]  /*10190*/  LDL.LU.64 R26, [R1+0x48] ;  /* 0x00004800011a7983 */ /* 0x000f220000300a00 */
[----:B------:R-:W-:-:S02]  /*101a0*/  IMAD.MOV.U32 R9, RZ, RZ, R13 ;  /* 0x000000ffff097224 */ /* 0x000fc400078e000d */
[----:B------:R-:W-:Y:S02]  /*101b0*/  IMAD R13, R4, 0x100, R5 ;  /* 0x00000100040d7824 */ /* 0x000fe400078e0205 */
[----:B------:R-:W-:Y:S02]  /*101c0*/  IMAD R14, R6, 0x100, R7 ;  /* 0x00000100060e7824 */ /* 0x000fe400078e0207 */
[----:B------:R-:W0:Y:S01]  /*101d0*/  LDSM.16.M88.4 R4, [R3+0x2000] ;  /* 0x002000000304783b */ /* 0x000e220000000200 */
[----:B------:R-:W-:-:S03]  /*101e0*/  IMAD R15, R23, 0x100, R28 ;  /* 0x00000100170f7824 */ /* 0x000fc600078e021c */
[----:B----4-:R-:W-:Y:S04]  /*101f0*/  STL.64 [R1+0x1a38], R26 ;  /* 0x001a381a01007387 */ /* 0x010fe80000100a00 */
[----:B---3--:R1:W-:Y:S04]  /*10200*/  STL.64 [R1+0x1a30], R24 ;  /* 0x001a301801007387 */ /* 0x0083e80000100a00 */
[----:B-1----:R-:W3:Y:S04]  /*10210*/  LDL.LU.64 R24, [R1+0x10] ;  /* 0x0000100001187983 */ /* 0x002ee80000300a00 */
[----:B------:R-:W3:Y:S01]  /*10220*/  LDL.LU.64 R26, [R1+0x18] ;  /* 0x00001800011a7983 */ /* 0x000ee20000300a00 */
[----:B------:R-:W-:-:S02]  /*10230*/  F2FP.F16.E5M2.UNPACK_B R12, R12 ;  /* 0x0000000cff0c723e */ /* 0x000fc400020004ff */
[----:B------:R-:W-:Y:S02]  /*10240*/  F2FP.F16.E5M2.UNPACK_B R13, R13 ;  /* 0x0000000dff0d723e */ /* 0x000fe400020004ff */
[----:B------:R-:W-:Y:S02]  /*10250*/  F2FP.F16.E5M2.UNPACK_B R14, R14 ;  /* 0x0000000eff0e723e */ /* 0x000fe400020004ff */
[----:B------:R-:W-:Y:S02]  /*10260*/  F2FP.F16.E5M2.UNPACK_B R15, R15 ;  /* 0x0000000fff0f723e */ /* 0x000fe400020004ff */
[----:B------:R-:W-:Y:S02]  /*10270*/  F2FP.F16.E5M2.UNPACK_B R20, R10 ;  /* 0x0000000aff14723e */ /* 0x000fe400020004ff */
[----:B------:R-:W-:Y:S01]  /*10280*/  F2FP.F16.E5M2.UNPACK_B R21, R9 ;  /* 0x00000009ff15723e */ /* 0x000fe200020004ff */
[----:B0-----:R0:W-:Y:S01]  /*10290*/  STL.64 [R1+0x410], R4 ;  /* 0x0004100401007387 */ /* 0x0011e20000100a00 */
[----:B------:R-:W-:-:S02]  /*102a0*/  IMAD.MOV.U32 R16, RZ, RZ, R4 ;  /* 0x000000ffff107224 */ /* 0x000fc400078e0004 */
[----:B------:R-:W-:Y:S01]  /*102b0*/  IMAD.MOV.U32 R11, RZ, RZ, R5 ;  /* 0x000000ffff0b7224 */ /* 0x000fe200078e0005 */
[----:B------:R1:W-:Y:S04]  /*102c0*/  STL.64 [R1+0x418], R6 ;  /* 0x0004180601007387 */ /* 0x0003e80000100a00 */
[----:B0-----:R-:W4:Y:S04]  /*102d0*/  LDL.LU.64 R4, [R1+0x60] ;  /* 0x0000600001047983 */ /* 0x001f280000300a00 */
[----:B-1----:R-:W4:Y:S01]  /*102e0*/  LDL.LU.64 R6, [R1+0x68] ;  /* 0x0000680001067983 */ /* 0x002f220000300a00 */
[----:B---3--:R-:W-:-:S15]  /*102f0*/  HMMA.16816.F32 R24, R12, R20, R24 ;  /* 0x000000140c18723c */ /* 0x008fde0000001818 */
[----:B------:R-:W-:-:S04]  /*10300*/  NOP ;  /* 0x0000000000007918 */ /* 0x000fc80000000000 */
[----:B------:R-:W-:Y:S04]  /*10310*/  STL.64 [R1+0x10], R24 ;  /* 0x0000101801007387 */ /* 0x000fe80000100a00 */
[----:B------:R-:W-:Y:S04]  /*10320*/  STL.64 [R1+0x18], R26 ;  /* 0x0000181a01007387 */ /* 0x000fe80000100a00 */
[----:B------:R-:W0:Y:S04]  /*10330*/  LDSM.16.M88.4 R24, [R3+0x3000] ;  /* 0x003000000318783b */ /* 0x000e280000000200 */
[----:B0-----:R-:W-:Y:S01]  /*10340*/  STL.64 [R1+0x420], R24 ;  /* 0x0004201801007387 */ /* 0x001fe20000100a00 */
[----:B------:R-:W-:-:S02]  /*10350*/  IMAD.MOV.U32 R10, RZ, RZ, R24 ;  /* 0x000000ffff0a7224 */ /* 0x000fc400078e0018 */
[----:B------:R-:W-:Y:S01]  /*10360*/  IMAD.MOV.U32 R2, RZ, RZ, R25 ;  /* 0x000000ffff027224 */ /* 0x000fe200078e0019 */
[----:B------:R0:W-:Y:S04]  /*10370*/  STL.64 [R1+0x428], R26 ;  /* 0x0004281a01007387 */ /* 0x0001e80000100a00 */
[----:B0-----:R-:W3:Y:S04]  /*10380*/  LDL.LU.64 R26, [R1+0x1a38] ;  /* 0x001a3800011a7983 */ /* 0x001ee80000300a00 */
[----:B------:R-:W3:Y:S01]  /*10390*/  LDL.LU.64 R24, [R1+0x1a30] ;  /* 0x001a300001187983 */ /* 0x000ee20000300a00 */
[----:B------:R-:W-:Y:S01]  /*103a0*/  IMAD.MOV.U32 R8, RZ, RZ, R17 ;  /* 0x000000ffff087224 */ /* 0x000fe200078e0011 */
[----:B--2---:R-:W-:-:S04]  /*103b0*/  F2FP.F16.E5M2.UNPACK_B R18, R0 ;  /* 0x00000000ff12723e */ /* 0x004fc800020004ff */
[----:B------:R-:W-:Y:S01]  /*103c0*/  F2FP.F16.E5M2.UNPACK_B R19, R8 ;  /* 0x00000008ff13723e */ /* 0x000fe200020004ff */
[----:B------:R0:W-:Y:S01]  /*103d0*/  STL [R1+0x1770], R0 ;  /* 0x0017700001007387 */ /* 0x0001e20000100800 */
[----:B------:R-:W-:Y:S02]  /*103e0*/  F2FP.F16.E5M2.UNPACK_B R16, R16 ;  /* 0x00000010ff10723e */ /* 0x000fe400020004ff */
[----:B------:R-:W-:-:S07]  /*103f0*/  F2FP.F16.E5M2.UNPACK_B R17, R11 ;  /* 0x0000000bff11723e */ /* 0x000fce00020004ff */
[----:B----4-:R-:W-:-:S15]  /*10400*/  HMMA.16816.F32 R4, R12, R16, R4 ;  /* 0x000000100c04723c */ /* 0x010fde0000001804 */
[----:B------:R-:W-:-:S04]  /*10410*/  NOP ;  /* 0x0000000000007918 */ /* 0x000fc80000000000 */
[----:B0-----:R-:W-:Y:S01]  /*10420*/  IMAD.MOV.U32 R0, RZ, RZ, R7 ;  /* 0x000000ffff007224 */ /* 0x001fe200078e0007 */
        /* <DEDUP_REMOVED lines=8> */
[----:B------:R-:W-:Y:S04]  /*104b0*/  STL.64 [R1+0x438], R26 ;  /* 0x0004381a01007387 */ /* 0x000fe80000100a00 */
[----:B------:R-:W0:Y:S04]  /*104c0*/  LDSM.16.M88.4 R24, [R3+0x5000] ;  /* 0x005000000318783b */ /* 0x000e280000000200 */
[----:B0-----:R0:W-:Y:S01]  /*104d0*/  STL.64 [R1+0x448], R26 ;  /* 0x0004481a01007387 */ /* 0x0011e20000100a00 */
[----:B------:R-:W-:-:S02]  /*104e0*/  IMAD.MOV.U32 R28, RZ, RZ, R24 ;  /* 0x000000ffff1c7224 */ /* 0x000fc400078e0018 */
[----:B------:R-:W-:Y:S01]  /*104f0*/  IMAD.MOV.U32 R23, RZ, RZ, R25 ;  /* 0x000000ffff177224 */ /* 0x000fe200078e0019 */
[----:B------:R-:W-:Y:S04]  /*10500*/  STL.64 [R1+0x60], R4 ;  /* 0x0000600401007387 */ /* 0x000fe80000100a00 */
[----:B------:R-:W-:Y:S04]  /*10510*/  STL [R1+0x68], R6 ;  /* 0x0000680601007387 */ /* 0x000fe80000100800 */
[----:B------:R-:W2:Y:S04]  /*10520*/  LDL.LU.64 R24, [R1+0x80] ;  /* 0x0000800001187983 */ /* 0x000ea80000300a00 */
[----:B0-----:R-:W2:Y:S04]  /*10530*/  LDL.LU.64 R26, [R1+0x88] ;  /* 0x00008800011a7983 */ /* 0x001ea80000300a00 */
[----:B------:R-:W-:Y:S04]  /*10540*/  STL.64 [R1+0x1a20], R18 ;  /* 0x001a201201007387 */ /* 0x000fe80000100a00 */
[----:B------:R-:W-:Y:S04]  /*10550*/  STL.64 [R1+0x1a18], R16 ;  /* 0x001a181001007387 */ /* 0x000fe80000100a00 */
[----:B------:R-:W0:Y:S04]  /*10560*/  LDSM.16.M88.4 R16, [R3+0x6000] ;  /* 0x006000000310783b */ /* 0x000e280000000200 */
[----:B------:R-:W-:Y:S01]  /*10570*/  STL [R1+0x1774], R0 ;  /* 0x0017740001007387 */ /* 0x000fe20000100800 */
[----:B0-----:R-:W-:-:S03]  /*10580*/  IMAD.MOV.U32 R5, RZ, RZ, R17 ;  /* 0x000000ffff057224 */ /* 0x001fc600078e0011 */
[----:B------:R-:W-:Y:S04]  /*10590*/  STL [R1+0x454], R17 ;  /* 0x0004541101007387 */ /* 0x000fe80000100800 */
[----:B------:R-:W-:Y:S04]  /*105a0*/  STL.64 [R1+0x458], R18 ;  /* 0x0004581201007387 */ /* 0x000fe80000100a00 */
[----:B------:R0:W-:Y:S04]  /*105b0*/  STL [R1+0x1a28], R5 ;  /* 0x001a280501007387 */ /* 0x0001e80000100800 */
[----:B0-----:R-:W3:Y:S04]  /*105c0*/  LDL.LU.64 R4, [R1+0xa0] ;  /* 0x0000a00001047983 */ /* 0x001ee80000300a00 */
[----:B------:R-:W3:Y:S01]  /*105d0*/  LDL.LU.64 R6, [R1+0xa8] ;  /* 0x0000a80001067983 */ /* 0x000ee20000300a00 */
[----:B------:R-:W-:-:S03]  /*105e0*/  IMAD.MOV.U32 R22, RZ, RZ, R16 ;  /* 0x000000ffff167224 */ /* 0x000fc600078e0010 */
[----:B------:R-:W0:Y:S01]  /*105f0*/  LDSM.16.M88.4 R16, [R3+0x7000] ;  /* 0x007000000310783b */ /* 0x000e220000000200 */
[----:B------:R-:W-:Y:S02]  /*10600*/  F2FP.F16.E5M2.UNPACK_B R10, R10 ;  /* 0x0000000aff0a723e */ /* 0x000fe400020004ff */
[----:B------:R-:W-:Y:S01]  /*10610*/  F2FP.F16.E5M2.UNPACK_B R11, R2 ;  /* 0x00000002ff0b723e */ /* 0x000fe200020004ff */
[----:B------:R-:W4:Y:S01]  /*10620*/  LDL.LU R29, [R1+0x4e8] ;  /* 0x0004e800011d7983 */ /* 0x000f220000300800 */
[----:B------:R-:W-:Y:S02]  /*10630*/  F2FP.F16.E5M2.UNPACK_B R8, R8 ;  /* 0x00000008ff08723e */ /* 0x000fe400020004ff */
[----:B------:R-:W-:Y:S01]  /*10640*/  F2FP.F16.E5M2.UNPACK_B R9, R9 ;  /* 0x00000009ff09723e */ /* 0x000fe200020004ff */
[----:B0-----:R0:W-:Y:S01]  /*10650*/  STL.64 [R1+0x460], R16 ;  /* 0x0004601001007387 */ /* 0x0011e20000100a00 */
[----:B------:R-:W-:Y:S02]  /*10660*/  IMAD.MOV.U32 R2, RZ, RZ, R16 ;  /* 0x000000ffff027224 */ /* 0x000fe400078e0010 */
[----:B------:R-:W-:Y:S01]  /*10670*/  IMAD.MOV.U32 R3, RZ, RZ, R17 ;  /* 0x000000ffff037224 */ /* 0x000fe200078e0011 */
[----:B------:R1:W-:Y:S04]  /*10680*/  STL.64 [R1+0x468], R18 ;  /* 0x0004681201007387 */ /* 0x0003e80000100a00 */
[----:B0-----:R-:W4:Y:S04]  /*10690*/  LDL.LU.64 R16, [R1+0x130] ;  /* 0x0001300001107983 */ /* 0x001f280000300a00 */
[----:B-1----:R-:W4:Y:S01]  /*106a0*/  LDL.LU.64 R18, [R1+0x138] ;  /* 0x0001380001127983 */ /* 0x002f220000300a00 */
[----:B--2---:R-:W-:-:S15]  /*106b0*/  HMMA.16816.F32 R24, R12, R10, R24 ;  /* 0x0000000a0c18723c */ /* 0x004fde0000001818 */
[----:B------:R-:W-:-:S04]  /*106c0*/  NOP ;  /* 0x0000000000007918 */ /* 0x000fc80000000000 */
[----:B------:R0:W-:Y:S04]  /*106d0*/  STL.64 [R1+0x80], R24 ;  /* 0x0000801801007387 */ /* 0x0001e80000100a00 */
[----:B------:R1:W-:Y:S04]  /*106e0*/  STL.64 [R1+0x88], R26 ;  /* 0x0000881a01007387 */ /* 0x0003e80000100a00 */
[----:B0-----:R-:W2:Y:S04]  /*106f0*/  LDL.LU.64 R24, [R1+0x3e0] ;  /* 0x0003e00001187983 */ /* 0x001ea80000300a00 */
[----:B-1----:R-:W2:Y:S01]  /*10700*/  LDL.LU.64 R26, [R1+0x3e8] ;  /* 0x0003e800011a7983 */ /* 0x002ea20000300a00 */
[----:B---3--:R-:W-:-:S15]  /*10710*/  HMMA.16816.F32 R4, R12, R8, R4 ;  /* 0x000000080c04723c */ /* 0x008fde0000001804 */
[----:B------:R-:W-:-:S04]  /*10720*/  NOP ;  /* 0x0000000000007918 */ /* 0x000fc80000000000 */
[----:B------:R0:W-:Y:S04]  /*10730*/  STL.64 [R1+0xa0], R4 ;  /* 0x0000a00401007387 */ /* 0x0001e80000100a00 */
[----:B------:R1:W-:Y:S04]  /*10740*/  STL.64 [R1+0xa8], R6 ;  /* 0x0000a80601007387 */ /* 0x0003e80000100a00 */
[----:B0-----:R-:W3:Y:S01]  /*10750*/  LDL.LU R5, [R1+0x1a28] ;  /* 0x001a280001057983 */ /* 0x001ee20000300800 */
[----:B-1----:R-:W-:Y:S02]  /*10760*/  F2FP.F16.E5M2.UNPACK_B R6, R28 ;  /* 0x0000001cff06723e */ /* 0x002fe400020004ff */
[----:B------:R-:W-:-:S02]  /*10770*/  F2FP.F16.E5M2.UNPACK_B R7, R23 ;  /* 0x00000017ff07723e */ /* 0x000fc400020004ff */
[----:B------:R-:W-:Y:S01]  /*10780*/  F2FP.F16.E5M2.UNPACK_B R4, R22 ;  /* 0x00000016ff04723e */ /* 0x000fe200020004ff */
[----:B------:R0:W-:Y:S04]  /*10790*/  STL.64 [R1+0x1a00], R10 ;  /* 0x001a000a01007387 */ /* 0x0001e80000100a00 */
[----:B0-----:R-:W2:Y:S04]  /*107a0*/  LDL.LU R10, [R1+0x4e0] ;  /* 0x0004e000010a7983 */ /* 0x001ea80000300800 */
[----:B------:R-:W2:Y:S01]  /*107b0*/  LDL.LU R11, [R1+0x4ec] ;  /* 0x0004ec00010b7983 */ /* 0x000ea20000300800 */
[----:B----4-:R-:W-:Y:S03]  /*107c0*/  HMMA.16816.F32 R16, R12, R6, R16 ;  /* 0x000000060c10723c */ /* 0x010fe60000001810 */
[----:B------:R0:W-:Y:S04]  /*107d0*/  STL.64 [R1+0x19f8], R8 ;  /* 0x0019f80801007387 */ /* 0x0001e80000100a00 */
[----:B0-----:R-:W4:Y:S04]  /*107e0*/  LDL.LU R8, [R1+0x4d8] ;  /* 0x0004d80001087983 */ /* 0x001f280000300800 */
[----:B------:R-:W4:Y:S08]  /*107f0*/  LDL.LU R9, [R1+0x4e4] ;  /* 0x0004e40001097983 */ /* 0x000f300000300800 */
[----:B------:R-:W-:Y:S01]  /*10800*/  IMAD.MOV.U32 R0, RZ, RZ, R19 ;  /* 0x000000ffff007224 */ /* 0x000fe200078e0013 */
[----:B------:R0:W-:Y:S04]  /*10810*/  STL.64 [R1+0x130], R16 ;  /* 0x0001301001007387 */ /* 0x0001e80000100a00 */
[----:B------:R1:W-:Y:S04]  /*10820*/  STL [R1+0x138], R18 ;  /* 0x0001381201007387 */ /* 0x0003e80000100800 */
[----:B0-----:R-:W4:Y:S04]  /*10830*/  LDL.LU.64 R16, [R1+0x120] ;  /* 0x0001200001107983 */ /* 0x001f280000300a00 */
[----:B-1----:R-:W4:Y:S04]  /*10840*/  LDL.LU.64 R18, [R1+0x128] ;  /* 0x0001280001127983 */ /* 0x002f280000300a00 */
[----:B------:R-:W-:Y:S01]  /*10850*/  STL.64 [R1+0x19e0], R6 ;  /* 0x0019e00601007387 */ /* 0x000fe20000100a00 */
[----:B---3--:R-:W-:-:S07]  /*10860*/  F2FP.F16.E5M2.UNPACK_B R5, R5 ;  /* 0x00000005ff05723e */ /* 0x008fce00020004ff */
[----:B--2---:R-:W-:Y:S01]  /*10870*/  HMMA.16816.F32 R24, R12, R4, R24 ;  /* 0x000000040c18723c */ /* 0x004fe20000001818 */
[----:B------:R0:W-:-:S15]  /*10880*/  STL.64 [R1+0x19d8], R4 ;  /* 0x0019d80401007387 */ /* 0x0001de0000100a00 */
[----:B------:R-:W-:-:S03]  /*10890*/  NOP ;  /* 0x0000000000007918 */ /* 0x000fc60000000000 */
[----:B------:R1:W-:Y:S04]  /*108a0*/  STL.64 [R1+0x3e0], R24 ;  /* 0x0003e01801007387 */ /* 0x0003e80000100a00 */
[----:B------:R2:W-:Y:S04]  /*108b0*/  STL.64 [R1+0x3e8], R26 ;  /* 0x0003e81a01007387 */ /* 0x0005e80000100a00 */
[----:B0-----:R-:W3:Y:S04]  /*108c0*/  LDL.LU.64 R4, [R1+0x3d0] ;  /* 0x0003d00001047983 */ /* 0x001ee80000300a00 */
[----:B------:R-:W3:Y:S04]  /*108d0*/  LDL.LU.64 R6, [R1+0x3d8] ;  /* 0x0003d80001067983 */ /* 0x000ee80000300a00 */
[----:B-1----:R-:W3:Y:S04]  /*108e0*/  LDL.LU R24, [R1+0x504] ;  /* 0x0005040001187983 */ /* 0x002ee80000300800 */
[----:B------:R-:W3:Y:S04]  /*108f0*/  LDL.LU R25, [R1+0x500] ;  /* 0x0005000001197983 */ /* 0x000ee80000300800 */
[----:B--2---:R-:W2:Y:S04]  /*10900*/  LDL.LU R26, [R1+0x50c] ;  /* 0x00050c00011a7983 */ /* 0x004ea80000300800 */
[----:B------:R-:W2:Y:S01]  /*10910*/  LDL.LU R27, [R1+0x508] ;  /* 0x00050800011b7983 */ /* 0x000ea20000300800 */
[----:B------:R-:W-:-:S02]  /*10920*/  F2FP.F16.E5M2.UNPACK_B R2, R2 ;  /* 0x00000002ff02723e */ /* 0x000fc400020004ff */
[----:B------:R-:W-:-:S07]  /*10930*/  F2FP.F16.E5M2.UNPACK_B R3, R3 ;  /* 0x00000003ff03723e */ /* 0x000fce00020004ff */
[----:B----4-:R-:W-:Y:S01]  /*10940*/  HMMA.16816.F32 R12, R12, R2, R16 ;  /* 0x000000020c0c723c */ /* 0x010fe20000001810 */
[----:B--2---:R0:W-:Y:S04]  /*10950*/  STL.64 [R1+0x19c0], R26 ;  /* 0x0019c01a01007387 */ /* 0x0041e80000100a00 */
[----:B0-----:R-:W2:Y:S04]  /*10960*/  LDL.LU R26, [R1+0x4cc] ;  /* 0x0004cc00011a7983 */ /* 0x001ea80000300800 */
[----:B------:R-:W4:Y:S04]  /*10970*/  LDL.LU R27, [R1+0x4dc] ;  /* 0x0004dc00011b7983 */ /* 0x000f280000300800 */
[----:B---3--:R0:W-:Y:S04]  /*10980*/  STL.64 [R1+0x19b8], R24 ;  /* 0x0019b81801007387 */ /* 0x0081e80000100a00 */
[----:B0-----:R-:W2:Y:S04]  /*10990*/  LDL.LU R25, [R1+0x4d4] ;  /* 0x0004d40001197983 */ /* 0x001ea80000300800 */
[----:B------:R-:W3:Y:S04]  /*109a0*/  LDL.LU.64 R18, [R1+0x1a20] ;  /* 0x001a200001127983 */ /* 0x000ee80000300a00 */
[----:B------:R-:W3:Y:S04]  /*109b0*/  LDL.LU.64 R16, [R1+0x1a18] ;  /* 0x001a180001107983 */ /* 0x000ee80000300a00 */
[----:B------:R-:W-:Y:S04]  /*109c0*/  STL.64 [R1+0x120], R12 ;  /* 0x0001200c01007387 */ /* 0x000fe80000100a00 */
[----:B------:R0:W-:Y:S02]  /*109d0*/  STL.64 [R1+0x128], R14 ;  /* 0x0001280e01007387 */ /* 0x0001e40000100a00 */
[----:B0-----:R-:W-:-:S02]  /*109e0*/  IMAD R14, R10, 0x100, R9 ;  /* 0x000001000a0e7824 */ /* 0x001fc400078e0209 */
[----:B------:R-:W-:Y:S02]  /*109f0*/  IMAD R15, R29, 0x100, R11 ;  /* 0x000001001d0f7824 */ /* 0x000fe400078e020b */
[----:B----4-:R-:W-:Y:S02]  /*10a00*/  IMAD R13, R8, 0x100, R27 ;  /* 0x00000100080d7824 */ /* 0x010fe400078e021b */
[----:B------:R-:W4:Y:S04]  /*10a10*/  LDL.LU.64 R8, [R1+0x3b0] ;  /* 0x0003b00001087983 */ /* 0x000f280000300a00 */
[----:B------:R-:W3:Y:S01]  /*10a20*/  LDL.LU.64 R10, [R1+0x3b8] ;  /* 0x0003b800010a7983 */ /* 0x000ee20000300a00 */
[----:B------:R-:W-:Y:S02]  /*10a30*/  F2FP.F16.E5M2.UNPACK_B R13, R13 ;  /* 0x0000000dff0d723e */ /* 0x000fe400020004ff */
[----:B------:R-:W-:-:S02]  /*10a40*/  F2FP.F16.E5M2.UNPACK_B R14, R14 ;  /* 0x0000000eff0e723e */ /* 0x000fc400020004ff */
[----:B------:R-:W-:Y:S01]  /*10a50*/  F2FP.F16.E5M2.UNPACK_B R15, R15 ;  /* 0x0000000fff0f723e */ /* 0x000fe200020004ff */
[----:B--2---:R-:W-:-:S05]  /*10a60*/  IMAD R12, R26, 0x100, R25 ;  /* 0x000001001a0c7824 */ /* 0x004fca00078e0219 */
[----:B------:R-:W-:-:S07]  /*10a70*/  F2FP.F16.E5M2.UNPACK_B R12, R12 ;  /* 0x0000000cff0c723e */ /* 0x000fce00020004ff */
[C---:B------:R-:W-:Y:S01]  /*10a80*/  HMMA.16816.F32 R24, R12.reuse, R20, R4 ;  /* 0x000000140c18723c */ /* 0x040fe20000001804 */
[----:B---3--:R-:W-:Y:S04]  /*10a90*/  STL.64 [R1+0x1a10], R10 ;  /* 0x001a100a01007387 */ /* 0x008fe80000100a00 */
[----:B----4-:R0:W-:Y:S04]  /*10aa0*/  STL.64 [R1+0x1a08], R8 ;  /* 0x001a080801007387 */ /* 0x0101e80000100a00 */
[----:B0-----:R-:W2:Y:S04]  /*10ab0*/  LDL.LU.64 R8, [R1+0x3c0] ;  /* 0x0003c00001087983 */ /* 0x001ea80000300a00 */
[----:B------:R-:W2:Y:S04]  /*10ac0*/  LDL.LU.64 R10, [R1+0x3c8] ;  /* 0x0003c800010a7983 */ /* 0x000ea80000300a00 */
[----:B------:R-:W3:Y:S04]  /*10ad0*/  LDL.LU.64 R4, [R1+0x390] ;  /* 0x0003900001047983 */ /* 0x000ee80000300a00 */
[----:B------:R-:W4:Y:S04]  /*10ae0*/  LDL.LU.64 R6, [R1+0x398] ;  /* 0x0003980001067983 */ /* 0x000f280000300a00 */
[----:B------:R-:W-:Y:S04]  /*10af0*/  STL.64 [R1+0x3d0], R24 ;  /* 0x0003d01801007387 */ /* 0x000fe80000100a00 */
[----:B------:R-:W-:Y:S01]  /*10b00*/  STL.64 [R1+0x3d8], R26 ;  /* 0x0003d81a01007387 */ /* 0x000fe20000100a00 */
[C---:B--2---:R-:W-:Y:S03]  /*10b10*/  HMMA.16816.F32 R8, R12.reuse, R18, R8 ;  /* 0x000000120c08723c */ /* 0x044fe60000001808 */
[----:B----4-:R-:W-:Y:S04]  /*10b20*/  STL.64 [R1+0x19f0], R6 ;  /* 0x0019f00601007387 */ /* 0x010fe80000100a00 */
[----:B---3--:R0:W-:Y:S04]  /*10b30*/  STL.64 [R1+0x19e8], R4 ;  /* 0x0019e80401007387 */ /* 0x0081e80000100a00 */
[----:B0-----:R-:W2:Y:S04]  /*10b40*/  LDL.LU.64 R4, [R1+0x3a0] ;  /* 0x0003a00001047983 */ /* 0x001ea80000300a00 */
[----:B------:R-:W2:Y:S04]  /*10b50*/  LDL.LU.64 R6, [R1+0x3a8] ;  /* 0x0003a80001067983 */ /* 0x000ea80000300a00 */
[----:B------:R-:W-:Y:S04]  /*10b60*/  STL.64 [R1+0x19d0], R22 ;  /* 0x0019d01601007387 */ /* 0x000fe80000100a00 */
[----:B------:R0:W-:Y:S04]  /*10b70*/  STL.64 [R1+0x19c8], R20 ;  /* 0x0019c81401007387 */ /* 0x0001e80000100a00 */
[----:B0-----:R-:W3:Y:S04]  /*10b80*/  LDL.LU.64 R20, [R1+0x380] ;  /* 0x0003800001147983 */ /* 0x001ee80000300a00 */
[----:B------:R-:W3:Y:S04]  /*10b90*/  LDL.LU.64 R22, [R1+0x388] ;  /* 0x0003880001167983 */ /* 0x000ee80000300a00 */
[----:B------:R-:W4:Y:S04]  /*10ba0*/  LDL.LU.64 R24, [R1+0x370] ;  /* 0x0003700001187983 */ /* 0x000f280000300a00 */
[----:B------:R-:W4:Y:S04]  /*10bb0*/  LDL.LU.64 R26, [R1+0x378] ;  /* 0x00037800011a7983 */ /* 0x000f280000300a00 */
[----:B------:R-:W-:Y:S04]  /*10bc0*/  STL.64 [R1+0x3c0], R8 ;  /* 0x0003c00801007387 */ /* 0x000fe80000100a00 */
[----:B------:R0:W-:Y:S04]  /*10bd0*/  STL.64 [R1+0x3c8], R10 ;  /* 0x0003c80a01007387 */ /* 0x0001e80000100a00 */
[----:B0-----:R-:W2:Y:S04]  /*10be0*/  LDL.LU.64 R10, [R1+0x1a10] ;  /* 0x001a1000010a7983 */ /* 0x001ea80000300a00 */
[----:B------:R-:W2:Y:S04]  /*10bf0*/  LDL.LU.64 R8, [R1+0x1a08] ;  /* 0x001a080001087983 */ /* 0x000ea80000300a00 */
[----:B------:R-:W3:Y:S01]  /*10c00*/  LDL.LU R29, [R1+0x510] ;  /* 0x00051000011d7983 */ /* 0x000ee20000300800 */
[----:B--2---:R-:W-:-:S15]  /*10c10*/  HMMA.16816.F32 R8, R12, R16, R8 ;  /* 0x000000100c08723c */ /* 0x004fde0000001808 */
[----:B------:R-:W-:-:S04]  /*10c20*/  NOP ;  /* 0x0000000000007918 */ /* 0x000fc80000000000 */
[----:B------:R-:W-:Y:S04]  /*10c30*/  STL.64 [R1+0x3b0], R8 ;  /* 0x0003b00801007387 */ /* 0x000fe80000100a00 */
[----:B------:R0:W-:Y:S04]  /*10c40*/  STL.64 [R1+0x3b8], R10 ;  /* 0x0003b80a01007387 */ /* 0x0001e80000100a00 */
[----:B0-----:R-:W2:Y:S04]  /*10c50*/  LDL.LU.64 R10, [R1+0x1a00] ;  /* 0x001a0000010a7983 */ /* 0x001ea80000300a00 */
[----:B------:R-:W3:Y:S04]  /*10c60*/  LDL.LU.64 R8, [R1+0x19f8] ;  /* 0x0019f80001087983 */ /* 0x000ee80000300a00 */
[----:B------:R0:W-:Y:S04]  /*10c70*/  STL.64 [R1+0x19b0], R18 ;  /* 0x0019b01201007387 */ /* 0x0001e80000100a00 */
[----:B0-----:R-:W3:Y:S04]  /*10c80*/  LDL.LU R18, [R1+0x4fc] ;  /* 0x0004fc0001127983 */ /* 0x001ee80000300800 */
[----:B------:R-:W3:Y:S04]  /*10c90*/  LDL.LU R19, [R1+0x4f8] ;  /* 0x0004f80001137983 */ /* 0x000ee80000300800 */
[----:B------:R0:W-:Y:S04]  /*10ca0*/  STL.64 [R1+0x19a8], R16 ;  /* 0x0019a81001007387 */ /* 0x0001e80000100a00 */
[----:B0-----:R-:W3:Y:S04]  /*10cb0*/  LDL.LU R16, [R1+0x4f4] ;  /* 0x0004f40001107983 */ /* 0x001ee80000300800 */
[----:B------:R-:W3:Y:S01]  /*10cc0*/  LDL.LU R17, [R1+0x4f0] ;  /* 0x0004f00001117983 */ /* 0x000ee20000300800 */
[----:B--2---:R-:W-:-:S15]  /*10cd0*/  HMMA.16816.F32 R4, R12, R10, R4 ;  /* 0x0000000a0c04723c */ /* 0x004fde0000001804 */
[----:B------:R-:W-:-:S04]  /*10ce0*/  NOP ;  /* 0x0000000000007918 */ /* 0x000fc80000000000 */
[----:B------:R-:W-:Y:S04]  /*10cf0*/  STL.64 [R1+0x3a0], R4 ;  /* 0x0003a00401007387 */ /* 0x000fe80000100a00 */
[----:B------:R0:W-:Y:S04]  /*10d00*/  STL.64 [R1+0x3a8], R6 ;  /* 0x0003a80601007387 */ /* 0x0001e80000100a00 */
[----:B0-----:R-:W3:Y:S04]  /*10d10*/  LDL.LU.64 R6, [R1+0x19f0] ;  /* 0x0019f00001067983 */ /* 0x001ee80000300a00 */
[----:B------:R-:W3:Y:S02]  /*10d20*/  LDL.LU.64 R4, [R1+0x19e8] ;  /* 0x0019e80001047983 */ /* 0x000ee40000300a00 */
[----:B---3--:R-:W-:-:S15]  /*10d30*/  HMMA.16816.F32 R4, R12, R8, R4 ;  /* 0x000000080c04723c */ /* 0x008fde0000001804 */
[----:B------:R-:W-:-:S04]  /*10d40*/  NOP ;  /* 0x0000000000007918 */ /* 0x000fc80000000000 */
[----:B------:R-:W-:Y:S04]  /*10d50*/  STL.64 [R1+0x390], R4 ;  /* 0x0003900401007387 */ /* 0x000fe80000100a00 */
[----:B------:R0:W-:Y:S04]  /*10d60*/  STL.64 [R1+0x398], R6 ;  /* 0x0003980601007387 */ /* 0x0001e80000100a00 */
[----:B0-----:R-:W2:Y:S04]  /*10d70*/  LDL.LU.64 R6, [R1+0x19e0] ;  /* 0x0019e00001067983 */ /* 0x001ea80000300a00 */
[----:B------:R-:W4:Y:S04]  /*10d80*/  LDL.LU.64 R4, [R1+0x19d8] ;  /* 0x0019d80001047983 */ /* 0x000f280000300a00 */
[----:B------:R-:W-:Y:S04]  /*10d90*/  STL.64 [R1+0x1990], R10 ;  /* 0x0019900a01007387 */ /* 0x000fe80000100a00 */
[----:B------:R0:W-:Y:S04]  /*10da0*/  STL.64 [R1+0x1988], R8 ;  /* 0x0019880801007387 */ /* 0x0001e80000100a00 */
[----:B0-----:R-:W3:Y:S04]  /*10db0*/  LDL.LU.64 R8, [R1+0x110] ;  /* 0x0001100001087983 */ /* 0x001ee80000300a00 */
[----:B------:R-:W3:Y:S01]  /*10dc0*/  LDL.LU.64 R10, [R1+0x118] ;  /* 0x00011800010a7983 */ /* 0x000ee20000300a00 */
[C---:B--2---:R-:W-:Y:S08]  /*10dd0*/  HMMA.16816.F32 R20, R12.reuse, R6, R20 ;  /* 0x000000060c14723c */ /* 0x044ff00000001814 */
[C---:B----4-:R-:W-:Y:S11]  /*10de0*/  HMMA.16816.F32 R24, R12.reuse, R4, R24 ;  /* 0x000000040c18723c */ /* 0x050ff60000001818 */
[----:B------:R-:W-:Y:S04]  /*10df0*/  STL.64 [R1+0x380], R20 ;  /* 0x0003801401007387 */ /* 0x000fe80000100a00 */
[----:B------:R0:W-:Y:S04]  /*10e00*/  STL.64 [R1+0x388], R22 ;  /* 0x0003881601007387 */ /* 0x0001e80000100a00 */
[----:B0-----:R-:W2:Y:S04]  /*10e10*/  LDL.LU.64 R22, [R1+0x19d0] ;  /* 0x0019d00001167983 */ /* 0x001ea80000300a00 */
[----:B------:R-:W4:Y:S04]  /*10e20*/  LDL.LU.64 R20, [R1+0x19c8] ;  /* 0x0019c80001147983 */ /* 0x000f280000300a00 */
[----:B------:R-:W-:Y:S04]  /*10e30*/  STL.64 [R1+0x370], R24 ;  /* 0x0003701801007387 */ /* 0x000fe80000100a00 */
[----:B------:R0:W-:Y:S04]  /*10e40*/  STL.64 [R1+0x378], R26 ;  /* 0x0003781a01007387 */ /* 0x0001e80000100a00 */
[----:B0-----:R-:W2:Y:S04]  /*10e50*/  LDL.LU.64 R26, [R1+0x19c0] ;  /* 0x0019c000011a7983 */ /* 0x001ea80000300a00 */
[----:B------:R-:W2:Y:S04]  /*10e60*/  LDL.LU.64 R24, [R1+0x19b8] ;  /* 0x0019b80001187983 */ /* 0x000ea80000300a00 */
[----:B------:R-:W-:Y:S04]  /*10e70*/  STL.64 [R1+0x1970], R6 ;  /* 0x0019700601007387 */ /* 0x000fe80000100a00 */
[----:B------:R3:W-:Y:S02]  /*10e80*/  STL.64 [R1+0x1968], R4 ;  /* 0x0019680401007387 */ /* 0x0007e40000100a00 */
[----:B---3--:R-:W-:Y:S01]  /*10e90*/  HMMA.16816.F32 R4, R12, R2, R8 ;  /* 0x000000020c04723c */ /* 0x008fe20000001808 */
[----:B------:R-:W-:-:S02]  /*10ea0*/  IMAD R12, R17, 0x100, R16 ;  /* 0x00000100110c7824 */ /* 0x000fc400078e0210 */
[----:B------:R-:W-:-:S15]  /*10eb0*/  IMAD R13, R19, 0x100, R18 ;  /* 0x00000100130d7824 */ /* 0x000fde00078e0212 */
[----:B------:R-:W-:Y:S01]  /*10ec0*/  NOP ;  /* 0x0000000000007918 */ /* 0x000fe20000000000 */
[----:B------:R-:W-:Y:S04]  /*10ed0*/  STL.64 [R1+0x110], R4 ;  /* 0x0001100401007387 */ /* 0x000fe80000100a00 */
[----:B------:R-:W-:Y:S04]  /*10ee0*/  STL.64 [R1+0x118], R6 ;  /* 0x0001180601007387 */ /* 0x000fe80000100a00 */
[----:B------:R-:W4:Y:S04]  /*10ef0*/  LDL.LU.64 R16, [R1+0x360] ;  /* 0x0003600001107983 */ /* 0x000f280000300a00 */
[----:B------:R-:W4:Y:S04]  /*10f00*/  LDL.LU.64 R18, [R1+0x368] ;  /* 0x0003680001127983 */ /* 0x000f280000300a00 */
[----:B------:R-:W3:Y:S04]  /*10f10*/  LDL.LU.64 R8, [R1+0x340] ;  /* 0x0003400001087983 */ /* 0x000ee80000300a00 */
[----:B------:R-:W2:Y:S04]  /*10f20*/  LDL.LU.64 R10, [R1+0x348] ;  /* 0x00034800010a7983 */ /* 0x000ea80000300a00 */
[----:B--2---:R-:W-:Y:S04]  /*10f30*/  STL.64 [R1+0x19a0], R10 ;  /* 0x0019a00a01007387 */ /* 0x004fe80000100a00 */
[----:B---3--:R0:W-:Y:S04]  /*10f40*/  STL.64 [R1+0x1998], R8 ;  /* 0x0019980801007387 */ /* 0x0081e80000100a00 */
[----:B0-----:R-:W2:Y:S04]  /*10f50*/  LDL.LU.64 R8, [R1+0x350] ;  /* 0x0003500001087983 */ /* 0x001ea80000300a00 */
[----:B------:R-:W2:Y:S04]  /*10f60*/  LDL.LU.64 R10, [R1+0x358] ;  /* 0x00035800010a7983 */ /* 0x000ea80000300a00 */
[----:B------:R-:W3:Y:S04]  /*10f70*/  LDL.LU.64 R4, [R1+0x320] ;  /* 0x0003200001047983 */ /* 0x000ee80000300a00 */
[----:B------:R-:W2:Y:S01]  /*10f80*/  LDL.LU.64 R6, [R1+0x328] ;  /* 0x0003280001067983 */ /* 0x000ea20000300a00 */
[----:B------:R-:W-:-:S02]  /*10f90*/  IMAD R14, R25, 0x100, R24 ;  /* 0x00000100190e7824 */ /* 0x000fc400078e0218 */
[----:B------:R-:W-:Y:S01]  /*10fa0*/  IMAD R15, R27, 0x100, R26 ;  /* 0x000001001b0f7824 */ /* 0x000fe200078e021a */
[----:B------:R-:W-:Y:S02]  /*10fb0*/  F2FP.F16.E5M2.UNPACK_B R12, R12 ;  /* 0x0000000cff0c723e */ /* 0x000fe400020004ff */
[----:B------:R-:W-:Y:S02]  /*10fc0*/  F2FP.F16.E5M2.UNPACK_B R13, R13 ;  /* 0x0000000dff0d723e */ /* 0x000fe400020004ff */
[----:B------:R-:W-:Y:S02]  /*10fd0*/  F2FP.F16.E5M2.UNPACK_B R14, R14 ;  /* 0x0000000eff0e723e */ /* 0x000fe400020004ff */
[----:B------:R-:W-:Y:S01]  /*10fe0*/  F2FP.F16.E5M2.UNPACK_B R15, R15 ;  /* 0x0000000fff0f723e */ /* 0x000fe200020004ff */
[----:B--2---:R-:W-:Y:S04]  /*10ff0*/  STL.64 [R1+0x1980], R6 ;  /* 0x0019800601007387 */ /* 0x004fe80000100a00 */
[----:B---3--:R0:W-:Y:S04]  /*11000*/  STL.64 [R1+0x1978], R4 ;  /* 0x0019780401007387 */ /* 0x0081e80000100a00 */
[----:B0-----:R-:W2:Y:S04]  /*11010*/  LDL.LU.64 R4, [R1+0x330] ;  /* 0x0003300001047983 */ /* 0x001ea80000300a00 */
[----:B------:R-:W2:Y:S04]  /*11020*/  LDL.LU.64 R6, [R1+0x338] ;  /* 0x0003380001067983 */ /* 0x000ea80000300a00 */
[----:B------:R-:W3:Y:S04]  /*11030*/  LDL.LU.64 R24, [R1+0x300] ;  /* 0x0003000001187983 */ /* 0x000ee80000300a00 */
[----:B------:R-:W2:Y:S01]  /*11040*/  LDL.LU.64 R26, [R1+0x308] ;  /* 0x00030800011a7983 */ /* 0x000ea20000300a00 */
[C---:B----4-:R-:W-:Y:S03]  /*11050*/  HMMA.16816.F32 R16, R12.reuse, R20, R16 ;  /* 0x000000140c10723c */ /* 0x050fe60000001810 */
[----:B--2---:R-:W-:Y:S04]  /*11060*/  STL.64 [R1+0x1960], R26 ;  /* 0x0019601a01007387 */ /* 0x004fe80000100a00 */
[----:B---3--:R0:W-:Y:S04]  /*11070*/  STL.64 [R1+0x1958], R24 ;  /* 0x0019581801007387 */ /* 0x0081e80000100a00 */
[----:B0-----:R-:W2:Y:S04]  /*11080*/  LDL.LU.64 R24, [R1+0x310] ;  /* 0x0003100001187983 */ /* 0x001ea80000300a00 */
[----:B------:R-:W2:Y:S04]  /*11090*/  LDL.LU.64 R26, [R1+0x318] ;  /* 0x00031800011a7983 */ /* 0x000ea80000300a00 */
[----:B------:R-:W-:Y:S04]  /*110a0*/  STL.64 [R1+0x360], R16 ;  /* 0x0003601001007387 */ /* 0x000fe80000100a00 */
[----:B------:R0:W-:Y:S04]  /*110b0*/  STL.64 [R1+0x368], R18 ;  /* 0x0003681201007387 */ /* 0x0001e80000100a00 */
[----:B0-----:R-:W3:Y:S04]  /*110c0*/  LDL.LU.64 R18, [R1+0x19b0] ;  /* 0x0019b00001127983 */ /* 0x001ee80000300a00 */
[----:B------:R-:W4:Y:S01]  /*110d0*/  LDL.LU.64 R16, [R1+0x19a8] ;  /* 0x0019a80001107983 */ /* 0x000f220000300a00 */
[----:B---3--:R-:W-:-:S15]  /*110e0*/  HMMA.16816.F32 R8, R12, R18, R8 ;  /* 0x000000120c08723c */ /* 0x008fde0000001808 */
[----:B------:R-:W-:-:S04]  /*110f0*/  NOP ;  /* 0x0000000000007918 */ /* 0x000fc80000000000 */
[----:B------:R-:W-:Y:S04]  /*11100*/  STL.64 [R1+0x350], R8 ;  /* 0x0003500801007387 */ /* 0x000fe80000100a00 */
[----:B------:R0:W-:Y:S04]  /*11110*/  STL.64 [R1+0x358], R10 ;  /* 0x0003580a01007387 */ /* 0x0001e80000100a00 */
[----:B0-----:R-:W4:Y:S04]  /*11120*/  LDL.LU.64 R10, [R1+0x19a0] ;  /* 0x0019a000010a7983 */ /* 0x001f280000300a00 */
[----:B------:R-:W4:Y:S02]  /*11130*/  LDL.LU.64 R8, [R1+0x1998] ;  /* 0x0019980001087983 */ /* 0x000f240000300a00 */
[----:B----4-:R-:W-:-:S15]  /*11140*/  HMMA.16816.F32 R8, R12, R16, R8 ;  /* 0x000000100c08723c */ /* 0x010fde0000001808 */
[----:B------:R-:W-:-:S04]  /*11150*/  NOP ;  /* 0x0000000000007918 */ /* 0x000fc80000000000 */
[----:B------:R-:W-:Y:S04]  /*11160*/  STL.64 [R1+0x340], R8 ;  /* 0x0003400801007387 */ /* 0x000fe80000100a00 */
[----:B------:R0:W-:Y:S04]  /*11170*/  STL.64 [R1+0x348], R10 ;  /* 0x0003480a01007387 */ /* 0x0001e80000100a00 */
[----:B0-----:R-:W3:Y:S04]  /*11180*/  LDL.LU.64 R10, [R1+0x1990] ;  /* 0x00199000010a7983 */ /* 0x001ee80000300a00 */
[----:B------:R-:W4:Y:S04]  /*11190*/  LDL.LU.64 R8, [R1+0x1988] ;  /* 0x0019880001087983 */ /* 0x000f280000300a00 */
[----:B------:R0:W-:Y:S04]  /*111a0*/  STL.64 [R1+0x1940], R18 ;  /* 0x0019401201007387 */ /* 0x0001e80000100a00 */
[----:B0-----:R-:W2:Y:S04]  /*111b0*/  LDL.LU R19, [R1+0x514] ;  /* 0x0005140001137983 */ /* 0x001ea80000300800 */
[----:B------:R-:W-:Y:S01]  /*111c0*/  STL.64 [R1+0x1938], R16 ;  /* 0x0019381001007387 */ /* 0x000fe20000100a00 */
        /* <DEDUP_REMOVED lines=10> */
[----:B0-----:R-:W2:Y:S04]  /*11270*/  LDL.LU.64 R6, [R1+0x1970] ;  /* 0x0019700001067983 */ /* 0x001ea80000300a00 */
[----:B------:R-:W3:Y:S04]  /*11280*/  LDL.LU.64 R4, [R1+0x1968] ;  /* 0x0019680001047983 */ /* 0x000ee80000300a00 */
[----:B------:R-:W-:Y:S04]  /*11290*/  STL.64 [R1+0x1920], R10 ;  /* 0x0019200a01007387 */ /* 0x000fe80000100a00 */
[----:B------:R0:W-:Y:S04]  /*112a0*/  STL.64 [R1+0x1918], R8 ;  /* 0x0019180801007387 */ /* 0x0001e80000100a00 */
[----:B0-----:R-:W4:Y:S04]  /*112b0*/  LDL.LU.64 R8, [R1+0x100] ;  /* 0x0001000001087983 */ /* 0x001f280000300a00 */
[----:B------:R-:W4:Y:S01]  /*112c0*/  LDL.LU.64 R10, [R1+0x108] ;  /* 0x00010800010a7983 */ /* 0x000f220000300a00 */
        /* <DEDUP_REMOVED lines=11> */
[----:B------:R-:W3:Y:S04]  /*11380*/  LDL.LU.64 R24, [R1+0x1948] ;  /* 0x0019480001187983 */ /* 0x000ee80000300a00 */
[----:B------:R-:W-:Y:S04]  /*11390*/  STL.64 [R1+0x1910], R6 ;  /* 0x0019100601007387 */ /* 0x000fe80000100a00 */
[----:B------:R4:W-:Y:S02]  /*113a0*/  STL.64 [R1+0x1908], R4 ;  /* 0x0019080401007387 */ /* 0x0009e40000100a00 */
[----:B----4-:R-:W-:Y:S02]  /*113b0*/  HMMA.16816.F32 R4, R12, R2, R8 ;  /* 0x000000020c04723c */ /* 0x010fe40000001808 */
[----:B------:R-:W4:Y:S04]  /*113c0*/  LDL.LU R14, [R1+0x51c] ;  /* 0x00051c00010e7983 */ /* 0x000f280000300800 */
[----:B------:R-:W4:Y:S01]  /*113d0*/  LDL.LU R15, [R1+0x518] ;  /* 0x00051800010f7983 */ /* 0x000f220000300800 */
[----:B------:R-:W-:-:S12]  /*113e0*/  IMAD R12, R29, 0x100, R19 ;  /* 0x000001001d0c7824 */ /* 0x000fd800078e0213 */
[----:B------:R-:W-:Y:S04]  /*113f0*/  STL.64 [R1+0x100], R4 ;  /* 0x0001000401007387 */ /* 0x000fe80000100a00 */
[----:B------:R-:W-:Y:S04]  /*11400*/  STL.64 [R1+0x108], R6 ;  /* 0x0001080601007387 */ /* 0x000fe80000100a00 */
[----:B------:R-:W3:Y:S04]  /*11410*/  LDL.LU.64 R16, [R1+0x2f0] ;  /* 0x0002f00001107983 */ /* 0x000ee80000300a00 */
[----:B------:R-:W3:Y:S04]  /*11420*/  LDL.LU.64 R18, [R1+0x2f8] ;  /* 0x0002f80001127983 */ /* 0x000ee80000300a00 */
[----:B------:R-:W3:Y:S04]  /*11430*/  LDL.LU.64 R8, [R1+0x2d0] ;  /* 0x0002d00001087983 */ /* 0x000ee80000300a00 */
[----:B------:R-:W3:Y:S01]  /*11440*/  LDL.LU.64 R10, [R1+0x2d8] ;  /* 0x0002d800010a7983 */ /* 0x000ee20000300a00 */
[----:B------:R-:W-:Y:S01]  /*11450*/  F2FP.F16.E5M2.UNPACK_B R12, R12 ;  /* 0x0000000cff0c723e */ /* 0x000fe200020004ff */
[----:B----4-:R-:W-:-:S02]  /*11460*/  IMAD R13, R15, 0x100, R14 ;  /* 0x000001000f0d7824 */ /* 0x010fc400078e020e */
[----:B--2---:R-:W-:Y:S02]  /*11470*/  IMAD R14, R26, 0x100, R27 ;  /* 0x000001001a0e7824 */ /* 0x004fe400078e021b */
[----:B---3--:R-:W-:Y:S01]  /*11480*/  IMAD R15, R24, 0x100, R25 ;  /* 0x00000100180f7824 */ /* 0x008fe200078e0219 */
[----:B------:R-:W-:Y:S02]  /*11490*/  F2FP.F16.E5M2.UNPACK_B R13, R13 ;  /* 0x0000000dff0d723e */ /* 0x000fe400020004ff */
[----:B------:R-:W-:Y:S02]  /*114a0*/  F2FP.F16.E5M2.UNPACK_B R14, R14 ;  /* 0x0000000eff0e723e */ /* 0x000fe400020004ff */
[----:B------:R-:W-:-:S07]  /*114b0*/  F2FP.F16.E5M2.UNPACK_B R15, R15 ;  /* 0x0000000fff0f723e */ /* 0x000fce00020004ff */
[C---:B------:R-:W-:Y:S01]  /*114c0*/  HMMA.16816.F32 R16, R12.reuse, R20, R16 ;  /* 0x000000140c10723c */ /* 0x040fe20000001810 */
[----:B------:R-:W-:Y:S04]  /*114d0*/  STL.64 [R1+0x1930], R10 ;  /* 0x0019300a01007387 */ /* 0x000fe80000100a00 */
[----:B------:R0:W-:Y:S04]  /*114e0*/  STL.64 [R1+0x1928], R8 ;  /* 0x0019280801007387 */ /* 0x0001e80000100a00 */
[----:B0-----:R-:W2:Y:S04]  /*114f0*/  LDL.LU.64 R8, [R1+0x2e0] ;  /* 0x0002e00001087983 */ /* 0x001ea80000300a00 */
[----:B------:R-:W2:Y:S04]  /*11500*/  LDL.LU.64 R10, [R1+0x2e8] ;  /* 0x0002e800010a7983 */ /* 0x000ea80000300a00 */
[----:B------:R-:W3:Y:S04]  /*11510*/  LDL.LU.64 R4, [R1+0x2c0] ;  /* 0x0002c00001047983 */ /* 0x000ee80000300a00 */
[----:B------:R-:W3:Y:S04]  /*11520*/  LDL.LU.64 R6, [R1+0x2c8] ;  /* 0x0002c80001067983 */ /* 0x000ee80000300a00 */
[----:B------:R-:W4:Y:S04]  /*11530*/  LDL.LU R29, [R1+0x54c] ;  /* 0x00054c00011d7983 */ /* 0x000f280000300800 */
[----:B------:R-:W2:Y:S04]  /*11540*/  LDL.LU.64 R24, [R1+0x2a0] ;  /* 0x0002a00001187983 */ /* 0x000ea80000300a00 */
[----:B------:R-:W2:Y:S04]  /*11550*/  LDL.LU.64 R26, [R1+0x2a8] ;  /* 0x0002a800011a7983 */ /* 0x000ea80000300a00 */
[----:B------:R-:W-:Y:S04]  /*11560*/  STL.64 [R1+0x2f0], R16 ;  /* 0x0002f01001007387 */ /* 0x000fe80000100a00 */
[----:B------:R0:W-:Y:S04]  /*11570*/  STL.64 [R1+0x2f8], R18 ;  /* 0x0002f81201007387 */ /* 0x0001e80000100a00 */
[----:B0-----:R-:W2:Y:S04]  /*11580*/  LDL.LU.64 R18, [R1+0x1940] ;  /* 0x0019400001127983 */ /* 0x001ea80000300a00 */
[----:B------:R-:W3:Y:S04]  /*11590*/  LDL.LU.64 R16, [R1+0x1938] ;  /* 0x0019380001107983 */ /* 0x000ee80000300a00 */
[----:B------:R-:W-:Y:S04]  /*115a0*/  STL.64 [R1+0x1900], R22 ;  /* 0x0019001601007387 */ /* 0x000fe80000100a00 */
[----:B------:R0:W-:Y:S04]  /*115b0*/  STL.64 [R1+0x18f8], R20 ;  /* 0x0018f81401007387 */ /* 0x0001e80000100a00 */
[----:B0-----:R-:W3:Y:S04]  /*115c0*/  LDL.LU.64 R20, [R1+0x2b0] ;  /* 0x0002b00001147983 */ /* 0x001ee80000300a00 */
[----:B------:R-:W3:Y:S01]  /*115d0*/  LDL.LU.64 R22, [R1+0x2b8] ;  /* 0x0002b80001167983 */ /* 0x000ee20000300a00 */
        /* <DEDUP_REMOVED lines=11> */
[----:B------:R-:W3:Y:S01]  /*11690*/  LDL.LU.64 R8, [R1+0x1918] ;  /* 0x0019180001087983 */ /* 0x000ee20000300a00 */
[----:B--2---:R-:W-:-:S15]  /*116a0*/  HMMA.16816.F32 R4, R12, R10, R4 ;  /* 0x0000000a0c04723c */ /* 0x004fde0000001804 */
[----:B------:R-:W-:-:S04]  /*116b0*/  NOP ;  /* 0x0000000000007918 */ /* 0x000fc80000000000 */
[----:B------:R-:W-:Y:S04]  /*116c0*/  STL.64 [R1+0x2c0], R4 ;  /* 0x0002c00401007387 */ /* 0x000fe80000100a00 */
[----:B------:R0:W-:Y:S04]  /*116d0*/  STL.64 [R1+0x2c8], R6 ;  /* 0x0002c80601007387 */ /* 0x0001e80000100a00 */
[----:B0-----:R-:W2:Y:S01]  /*116e0*/  LDL.LU.64 R6, [R1+0x1910] ;  /* 0x0019100001067983 */ /* 0x001ea20000300a00 */
[----:B---3--:R-:W-:Y:S03]  /*116f0*/  HMMA.16816.F32 R20, R12, R8, R20 ;  /* 0x000000080c14723c */ /* 0x008fe60000001814 */
[----:B------:R-:W3:-:S15]  /*11700*/  LDL.LU.64 R4, [R1+0x1908] ;  /* 0x0019080001047983 */ /* 0x000ede0000300a00 */
[----:B------:R-:W-:Y:S01]  /*11710*/  NOP ;  /* 0x0000000000007918 */ /* 0x000fe20000000000 */
[----:B------:R0:W-:Y:S04]  /*11720*/  STL.64 [R1+0x2b0], R20 ;  /* 0x0002b01401007387 */ /* 0x0001e80000100a00 */
[----:B------:R1:W-:Y:S04]  /*11730*/  STL.64 [R1+0x2b8], R22 ;  /* 0x0002b81601007387 */ /* 0x0003e80000100a00 */
[----:B0-----:R-:W3:Y:S04]  /*11740*/  LDL.LU.64 R20, [R1+0x290] ;  /* 0x0002900001147983 */ /* 0x001ee80000300a00 */
[----:B-1----:R-:W3:Y:S04]  /*11750*/  LDL.LU.64 R22, [R1+0x298] ;  /* 0x0002980001167983 */ /* 0x002ee80000300a00 */
[----:B------:R0:W-:Y:S04]  /*11760*/  STL.64 [R1+0x18e0], R10 ;  /* 0x0018e00a01007387 */ /* 0x0001e80000100a00 */
[----:B0-----:R-:W4:Y:S04]  /*11770*/  LDL.LU R10, [R1+0x544] ;  /* 0x00054400010a7983 */ /* 0x001f280000300800 */
[----:B------:R-:W4:Y:S04]  /*11780*/  LDL.LU R11, [R1+0x550] ;  /* 0x00055000010b7983 */ /* 0x000f280000300800 */
[----:B------:R0:W-:Y:S04]  /*11790*/  STL.64 [R1+0x18d8], R8 ;  /* 0x0018d80801007387 */ /* 0x0001e80000100a00 */
[----:B0-----:R-:W4:Y:S04]  /*117a0*/  LDL.LU R8, [R1+0x53c] ;  /* 0x00053c0001087983 */ /* 0x001f280000300800 */
[----:B------:R-:W4:Y:S01]  /*117b0*/  LDL.LU R9, [R1+0x548] ;  /* 0x0005480001097983 */ /* 0x000f220000300800 */
[----:B--2---:R-:W-:-:S15]  /*117c0*/  HMMA.16816.F32 R24, R12, R6, R24 ;  /* 0x000000060c18723c */ /* 0x004fde0000001818 */
[----:B------:R-:W-:-:S04]  /*117d0*/  NOP ;  /* 0x0000000000007918 */ /* 0x000fc80000000000 */
[----:B------:R0:W-:Y:S04]  /*117e0*/  STL.64 [R1+0x2a0], R24 ;  /* 0x0002a01801007387 */ /* 0x0001e80000100a00 */
[----:B------:R1:W-:Y:S04]  /*117f0*/  STL.64 [R1+0x2a8], R26 ;  /* 0x0002a81a01007387 */ /* 0x0003e80000100a00 */
[----:B0-----:R-:W2:Y:S04]  /*11800*/  LDL.LU R24, [R1+0x568] ;  /* 0x0005680001187983 */ /* 0x001ea80000300800 */
[----:B------:R-:W2:Y:S04]  /*11810*/  LDL.LU R25, [R1+0x564] ;  /* 0x0005640001197983 */ /* 0x000ea80000300800 */
[----:B-1----:R-:W2:Y:S04]  /*11820*/  LDL.LU R26, [R1+0x570] ;  /* 0x00057000011a7983 */ /* 0x002ea80000300800 */
[----:B------:R-:W2:Y:S01]  /*11830*/  LDL.LU R27, [R1+0x56c] ;  /* 0x00056c00011b7983 */ /* 0x000ea20000300800 */
[C---:B---3--:R-:W-:Y:S03]  /*11840*/  HMMA.16816.F32 R20, R12.reuse, R4, R20 ;  /* 0x000000040c14723c */ /* 0x048fe60000001814 */
[----:B--2---:R0:W-:Y:S04]  /*11850*/  STL.64 [R1+0x18a0], R26 ;  /* 0x0018a01a01007387 */ /* 0x0041e80000100a00 */
[----:B0-----:R-:W2:Y:S04]  /*11860*/  LDL.LU R26, [R1+0x534] ;  /* 0x00053400011a7983 */ /* 0x001ea80000300800 */
[----:B------:R-:W4:Y:S04]  /*11870*/  LDL.LU R27, [R1+0x540] ;  /* 0x00054000011b7983 */ /* 0x000f280000300800 */
[----:B------:R0:W-:Y:S04]  /*11880*/  STL.64 [R1+0x1898], R24 ;  /* 0x0018981801007387 */ /* 0x0001e80000100a00 */
[----:B0-----:R-:W2:Y:S04]  /*11890*/  LDL.LU R25, [R1+0x538] ;  /* 0x0005380001197983 */ /* 0x001ea80000300800 */
[----:B------:R-:W-:Y:S04]  /*118a0*/  STL.64 [R1+0x290], R20 ;  /* 0x0002901401007387 */ /* 0x000fe80000100a00 */
[----:B------:R0:W-:Y:S04]  /*118b0*/  STL.64 [R1+0x298], R22 ;  /* 0x0002981601007387 */ /* 0x0001e80000100a00 */
[----:B0-----:R-:W3:Y:S04]  /*118c0*/  LDL.LU.64 R22, [R1+0x1900] ;  /* 0x0019000001167983 */ /* 0x001ee80000300a00 */
[----:B------:R-:W2:Y:S04]  /*118d0*/  LDL.LU.64 R20, [R1+0x18f8] ;  /* 0x0018f80001147983 */ /* 0x000ea80000300a00 */
[----:B------:R-:W-:Y:S04]  /*118e0*/  STL.64 [R1+0x18c0], R6 ;  /* 0x0018c00601007387 */ /* 0x000fe80000100a00 */
[----:B------:R0:W-:Y:S04]  /*118f0*/  STL.64 [R1+0x18b8], R4 ;  /* 0x0018b80401007387 */ /* 0x0001e80000100a00 */
[----:B0-----:R-:W2:Y:S04]  /*11900*/  LDL.LU.64 R4, [R1+0xf0] ;  /* 0x0000f00001047983 */ /* 0x001ea80000300a00 */
[----:B------:R-:W2:Y:S02]  /*11910*/  LDL.LU.64 R6, [R1+0xf8] ;  /* 0x0000f80001067983 */ /* 0x000ea40000300a00 */
[----:B--2---:R-:W-:Y:S01]  /*11920*/  HMMA.16816.F32 R4, R12, R2, R4 ;  /* 0x000000020c04723c */ /* 0x004fe20000001804 */
[----:B------:R-:W-:-:S02]  /*11930*/  IMAD R12, R26, 0x100, R25 ;  /* 0x000001001a0c7824 */ /* 0x000fc400078e0219 */
[----:B----4-:R-:W-:Y:S02]  /*11940*/  IMAD R13, R8, 0x100, R27 ;  /* 0x00000100080d7824 */ /* 0x010fe400078e021b */
[----:B------:R-:W-:Y:S02]  /*11950*/  IMAD R14, R10, 0x100, R9 ;  /* 0x000001000a0e7824 */ /* 0x000fe400078e0209 */
[----:B------:R-:W-:-:S12]  /*11960*/  IMAD R15, R29, 0x100, R11 ;  /* 0x000001001d0f7824 */ /* 0x000fd800078e020b */
[----:B------:R-:W-:Y:S04]  /*11970*/  STL.64 [R1+0xf0], R4 ;  /* 0x0000f00401007387 */ /* 0x000fe80000100a00 */
[----:B------:R-:W-:Y:S04]  /*11980*/  STL.64 [R1+0xf8], R6 ;  /* 0x0000f80601007387 */ /* 0x000fe80000100a00 */
[----:B------:R-:W2:Y:S04]  /*11990*/  LDL.LU.64 R24, [R1+0x280] ;  /* 0x0002800001187983 */ /* 0x000ea80000300a00 */
[----:B------:R-:W2:Y:S04]  /*119a0*/  LDL.LU.64 R26, [R1+0x288] ;  /* 0x00028800011a7983 */ /* 0x000ea80000300a00 */
[----:B------:R-:W4:Y:S04]  /*119b0*/  LDL.LU.64 R8, [R1+0x260] ;  /* 0x0002600001087983 */ /* 0x000f280000300a00 */
[----:B------:R-:W2:Y:S01]  /*119c0*/  LDL.LU.64 R10, [R1+0x268] ;  /* 0x00026800010a7983 */ /* 0x000ea20000300a00 */
[----:B------:R-:W-:-:S02]  /*119d0*/  F2FP.F16.E5M2.UNPACK_B R12, R12 ;  /* 0x0000000cff0c723e */ /* 0x000fc400020004ff */
[----:B------:R-:W-:Y:S02]  /*119e0*/  F2FP.F16.E5M2.UNPACK_B R13, R13 ;  /* 0x0000000dff0d723e */ /* 0x000fe400020004ff */
[----:B------:R-:W-:Y:S02]  /*119f0*/  F2FP.F16.E5M2.UNPACK_B R14, R14 ;  /* 0x0000000eff0e723e */ /* 0x000fe400020004ff */
[----:B------:R-:W-:Y:S01]  /*11a00*/  F2FP.F16.E5M2.UNPACK_B R15, R15 ;  /* 0x0000000fff0f723e */ /* 0x000fe200020004ff */
[----:B--2---:R-:W-:Y:S04]  /*11a10*/  STL.64 [R1+0x18f0], R10 ;  /* 0x0018f00a01007387 */ /* 0x004fe80000100a00 */
[----:B----4-:R0:W-:Y:S04]  /*11a20*/  STL.64 [R1+0x18e8], R8 ;  /* 0x0018e80801007387 */ /* 0x0101e80000100a00 */
[----:B0-----:R-:W2:Y:S04]  /*11a30*/  LDL.LU.64 R8, [R1+0x270] ;  /* 0x0002700001087983 */ /* 0x001ea80000300a00 */
[----:B------:R-:W2:Y:S04]  /*11a40*/  LDL.LU.64 R10, [R1+0x278] ;  /* 0x00027800010a7983 */ /* 0x000ea80000300a00 */
[----:B------:R-:W4:Y:S04]  /*11a50*/  LDL.LU.64 R4, [R1+0x240] ;  /* 0x0002400001047983 */ /* 0x000f280000300a00 */
[----:B------:R-:W3:Y:S01]  /*11a60*/  LDL.LU.64 R6, [R1+0x248] ;  /* 0x0002480001067983 */ /* 0x000ee20000300a00 */
[C---:B------:R-:W-:Y:S08]  /*11a70*/  HMMA.16816.F32 R24, R12.reuse, R20, R24 ;  /* 0x000000140c18723c */ /* 0x040ff00000001818 */
[C---:B--2---:R-:W-:Y:S01]  /*11a80*/  HMMA.16816.F32 R8, R12.reuse, R18, R8 ;  /* 0x000000120c08723c */ /* 0x044fe20000001808 */
[----:B---3--:R-:W-:Y:S04]  /*11a90*/  STL.64 [R1+0x18d0], R6 ;  /* 0x0018d00601007387 */ /* 0x008fe80000100a00 */
[----:B----4-:R0:W-:Y:S04]  /*11aa0*/  STL.64 [R1+0x18c8], R4 ;  /* 0x0018c80401007387 */ /* 0x0101e80000100a00 */
[----:B0-----:R-:W2:Y:S04]  /*11ab0*/  LDL.LU.64 R4, [R1+0x250] ;  /* 0x0002500001047983 */ /* 0x001ea80000300a00 */
[----:B------:R-:W2:Y:S04]  /*11ac0*/  LDL.LU.64 R6, [R1+0x258] ;  /* 0x0002580001067983 */ /* 0x000ea80000300a00 */
[----:B------:R-:W-:Y:S04]  /*11ad0*/  STL.64 [R1+0x18b0], R22 ;  /* 0x0018b01601007387 */ /* 0x000fe80000100a00 */
[----:B------:R0:W-:Y:S04]  /*11ae0*/  STL.64 [R1+0x18a8], R20 ;  /* 0x0018a81401007387 */ /* 0x0001e80000100a00 */
[----:B------:R1:W-:Y:S04]  /*11af0*/  STL.64 [R1+0x280], R24 ;  /* 0x0002801801007387 */ /* 0x0003e80000100a00 */
[----:B------:R3:W-:Y:S04]  /*11b00*/  STL.64 [R1+0x288], R26 ;  /* 0x0002881a01007387 */ /* 0x0007e80000100a00 */
[----:B0-----:R-:W4:Y:S04]  /*11b10*/  LDL.LU.64 R20, [R1+0x230] ;  /* 0x0002300001147983 */ /* 0x001f280000300a00 */
[----:B------:R-:W4:Y:S04]  /*11b20*/  LDL.LU.64 R22, [R1+0x238] ;  /* 0x0002380001167983 */ /* 0x000f280000300a00 */
[----:B-1----:R-:W2:Y:S04]  /*11b30*/  LDL.LU.64 R24, [R1+0x220] ;  /* 0x0002200001187983 */ /* 0x002ea80000300a00 */
[----:B---3--:R-:W3:Y:S04]  /*11b40*/  LDL.LU.64 R26, [R1+0x228] ;  /* 0x00022800011a7983 */ /* 0x008ee80000300a00 */
[----:B------:R-:W-:Y:S04]  /*11b50*/  STL.64 [R1+0x270], R8 ;  /* 0x0002700801007387 */ /* 0x000fe80000100a00 */
[----:B------:R0:W-:Y:S04]  /*11b60*/  STL.64 [R1+0x278], R10 ;  /* 0x0002780a01007387 */ /* 0x0001e80000100a00 */
[----:B0-----:R-:W2:Y:S04]  /*11b70*/  LDL.LU.64 R10, [R1+0x18f0] ;  /* 0x0018f000010a7983 */ /* 0x001ea80000300a00 */
[----:B------:R-:W2:Y:S02]  /*11b80*/  LDL.LU.64 R8, [R1+0x18e8] ;  /* 0x0018e80001087983 */ /* 0x000ea40000300a00 */
        /* <DEDUP_REMOVED lines=22> */
[----:B0-----:R-:W4:Y:S04]  /*11cf0*/  LDL.LU.64 R6, [R1+0x18c0] ;  /* 0x0018c00001067983 */ /* 0x001f280000300a00 */
[----:B------:R-:W2:Y:S04]  /*11d00*/  LDL.LU.64 R4, [R1+0x18b8] ;  /* 0x0018b80001047983 */ /* 0x000ea80000300a00 */
[----:B------:R-:W-:Y:S04]  /*11d10*/  STL.64 [R1+0x1880], R10 ;  /* 0x0018800a01007387 */ /* 0x000fe80000100a00 */
[----:B------:R0:W-:Y:S04]  /*11d20*/  STL.64 [R1+0x1878], R8 ;  /* 0x0018780801007387 */ /* 0x0001e80000100a00 */
[----:B0-----:R-:W3:Y:S04]  /*11d30*/  LDL.LU.64 R8, [R1+0xe0] ;  /* 0x0000e00001087983 */ /* 0x001ee80000300a00 */
[----:B------:R-:W3:Y:S04]  /*11d40*/  LDL.LU.64 R10, [R1+0xe8] ;  /* 0x0000e800010a7983 */ /* 0x000ee80000300a00 */
[----:B------:R-:W3:Y:S01]  /*11d50*/  LDL.LU R29, [R1+0x57c] ;  /* 0x00057c00011d7983 */ /* 0x000ee20000300800 */
[C---:B----4-:R-:W-:Y:S08]  /*11d60*/  HMMA.16816.F32 R20, R12.reuse, R6, R20 ;  /* 0x000000060c14723c */ /* 0x050ff00000001814 */
[C---:B--2---:R-:W-:Y:S11]  /*11d70*/  HMMA.16816.F32 R24, R12.reuse, R4, R24 ;  /* 0x000000040c18723c */ /* 0x044ff60000001818 */
[----:B------:R-:W-:Y:S04]  /*11d80*/  STL.64 [R1+0x230], R20 ;  /* 0x0002301401007387 */ /* 0x000fe80000100a00 */
[----:B------:R0:W-:Y:S04]  /*11d90*/  STL.64 [R1+0x238], R22 ;  /* 0x0002381601007387 */ /* 0x0001e80000100a00 */
[----:B0-----:R-:W2:Y:S04]  /*11da0*/  LDL.LU.64 R22, [R1+0x18b0] ;  /* 0x0018b00001167983 */ /* 0x001ea80000300a00 */
[----:B------:R-:W4:Y:S04]  /*11db0*/  LDL.LU.64 R20, [R1+0x18a8] ;  /* 0x0018a80001147983 */ /* 0x000f280000300a00 */
[----:B------:R-:W-:Y:S04]  /*11dc0*/  STL.64 [R1+0x220], R24 ;  /* 0x0002201801007387 */ /* 0x000fe80000100a00 */
[----:B------:R0:W-:Y:S04]  /*11dd0*/  STL.64 [R1+0x228], R26 ;  /* 0x0002281a01007387 */ /* 0x0001e80000100a00 */
[----:B0-----:R-:W2:Y:S04]  /*11de0*/  LDL.LU.64 R26, [R1+0x18a0] ;  /* 0x0018a000011a7983 */ /* 0x001ea80000300a00 */
[----:B------:R-:W4:Y:S04]  /*11df0*/  LDL.LU.64 R24, [R1+0x1898] ;  /* 0x0018980001187983 */ /* 0x000f280000300a00 */
[----:B------:R-:W-:Y:S04]  /*11e00*/  STL.64 [R1+0x1860], R6 ;  /* 0x0018600601007387 */ /* 0x000fe80000100a00 */
[----:B------:R3:W-:Y:S02]  /*11e10*/  STL.64 [R1+0x1858], R4 ;  /* 0x0018580401007387 */ /* 0x0007e40000100a00 */
[----:B---3--:R-:W-:Y:S01]  /*11e20*/  HMMA.16816.F32 R4, R12, R2, R8 ;  /* 0x000000020c04723c */ /* 0x008fe20000001808 */
[----:B------:R-:W-:-:S02]  /*11e30*/  IMAD R12, R17, 0x100, R16 ;  /* 0x00000100110c7824 */ /* 0x000fc400078e0210 */
[----:B------:R-:W-:-:S15]  /*11e40*/  IMAD R13, R19, 0x100, R18 ;  /* 0x00000100130d7824 */ /* 0x000fde00078e0212 */
[----:B------:R-:W-:Y:S01]  /*11e50*/  NOP ;  /* 0x0000000000007918 */ /* 0x000fe20000000000 */
[----:B------:R0:W-:Y:S04]  /*11e60*/  STL.64 [R1+0xe0], R4 ;  /* 0x0000e00401007387 */ /* 0x0001e80000100a00 */
[----:B------:R1:W-:Y:S04]  /*11e70*/  STL.64 [R1+0xe8], R6 ;  /* 0x0000e80601007387 */ /* 0x0003e80000100a00 */
[----:B------:R-:W3:Y:S04]  /*11e80*/  LDL.LU.64 R16, [R1+0x210] ;  /* 0x0002100001107983 */ /* 0x000ee80000300a00 */
[----:B------:R-:W3:Y:S01]  /*11e90*/  LDL.LU.64 R18, [R1+0x218] ;  /* 0x0002180001127983 */ /* 0x000ee20000300a00 */
[----:B--2---:R-:W-:-:S02]  /*11ea0*/  IMAD R15, R27, 0x100, R26 ;  /* 0x000001001b0f7824 */ /* 0x004fc400078e021a */
[----:B----4-:R-:W-:Y:S02]  /*11eb0*/  IMAD R14, R25, 0x100, R24 ;  /* 0x00000100190e7824 */ /* 0x010fe400078e0218 */
[----:B------:R-:W2:Y:S04]  /*11ec0*/  LDL.LU.64 R24, [R1+0x200] ;  /* 0x0002000001187983 */ /* 0x000ea80000300a00 */
[----:B------:R-:W2:Y:S04]  /*11ed0*/  LDL.LU.64 R26, [R1+0x208] ;  /* 0x00020800011a7983 */ /* 0x000ea80000300a00 */
[----:B------:R-:W4:Y:S04]  /*11ee0*/  LDL.LU.64 R8, [R1+0x1f0] ;  /* 0x0001f00001087983 */ /* 0x000f280000300a00 */
[----:B------:R-:W4:Y:S04]  /*11ef0*/  LDL.LU.64 R10, [R1+0x1f8] ;  /* 0x0001f800010a7983 */ /* 0x000f280000300a00 */
[----:B0-----:R-:W2:Y:S04]  /*11f00*/  LDL.LU.64 R4, [R1+0x1d0] ;  /* 0x0001d00001047983 */ /* 0x001ea80000300a00 */
[----:B-1----:R-:W2:Y:S01]  /*11f10*/  LDL.LU.64 R6, [R1+0x1d8] ;  /* 0x0001d80001067983 */ /* 0x002ea20000300a00 */
[----:B------:R-:W-:-:S02]  /*11f20*/  F2FP.F16.E5M2.UNPACK_B R12, R12 ;  /* 0x0000000cff0c723e */ /* 0x000fc400020004ff */
[----:B------:R-:W-:Y:S02]  /*11f30*/  F2FP.F16.E5M2.UNPACK_B R13, R13 ;  /* 0x0000000dff0d723e */ /* 0x000fe400020004ff */
[----:B------:R-:W-:Y:S02]  /*11f40*/  F2FP.F16.E5M2.UNPACK_B R14, R14 ;  /* 0x0000000eff0e723e */ /* 0x000fe400020004ff */
[----:B------:R-:W-:-:S07]  /*11f50*/  F2FP.F16.E5M2.UNPACK_B R15, R15 ;  /* 0x0000000fff0f723e */ /* 0x000fce00020004ff */
[C---:B---3--:R-:W-:Y:S01]  /*11f60*/  HMMA.16816.F32 R16, R12.reuse, R20, R16 ;  /* 0x000000140c10723c */ /* 0x048fe20000001810 */
[----:B--2---:R-:W-:Y:S04]  /*11f70*/  STL.64 [R1+0x1870], R6 ;  /* 0x0018700601007387 */ /* 0x004fe80000100a00 */
[----:B------:R0:W-:Y:S04]  /*11f80*/  STL.64 [R1+0x1868], R4 ;  /* 0x0018680401007387 */ /* 0x0001e80000100a00 */
[----:B0-----:R-:W2:Y:S04]  /*11f90*/  LDL.LU.64 R4, [R1+0x1e0] ;  /* 0x0001e00001047983 */ /* 0x001ea80000300a00 */
[----:B------:R-:W2:Y:S06]  /*11fa0*/  LDL.LU.64 R6, [R1+0x1e8] ;  /* 0x0001e80001067983 */ /* 0x000eac0000300a00 */
[----:B------:R-:W-:Y:S04]  /*11fb0*/  STL.64 [R1+0x210], R16 ;  /* 0x0002101001007387 */ /* 0x000fe80000100a00 */
[----:B------:R0:W-:Y:S04]  /*11fc0*/  STL.64 [R1+0x218], R18 ;  /* 0x0002181201007387 */ /* 0x0001e80000100a00 */
[----:B0-----:R-:W3:Y:S04]  /*11fd0*/  LDL.LU.64 R18, [R1+0x1890] ;  /* 0x0018900001127983 */ /* 0x001ee80000300a00 */
[----:B------:R-:W4:Y:S04]  /*11fe0*/  LDL.LU.64 R16, [R1+0x1888] ;  /* 0x0018880001107983 */ /* 0x000f280000300a00 */
[----:B------:R-:W-:Y:S04]  /*11ff0*/  STL.64 [R1+0x1850], R22 ;  /* 0x0018501601007387 */ /* 0x000fe80000100a00 */
[----:B------:R0:W-:Y:S04]  /*12000*/  STL.64 [R1+0x1848], R20 ;  /* 0x0018481401007387 */ /* 0x0001e80000100a00 */
[----:B0-----:R-:W2:Y:S04]  /*12010*/  LDL.LU.64 R20, [R1+0x1c0] ;  /* 0x0001c00001147983 */ /* 0x001ea80000300a00 */
[----:B------:R-:W2:Y:S01]  /*12020*/  LDL.LU.64 R22, [R1+0x1c8] ;  /* 0x0001c80001167983 */ /* 0x000ea20000300a00 */
[C---:B---3--:R-:W-:Y:S08]  /*12030*/  HMMA.16816.F32 R24, R12.reuse, R18, R24 ;  /* 0x000000120c18723c */ /* 0x048ff00000001818 */
[C---:B----4-:R-:W-:Y:S11]  /*12040*/  HMMA.16816.F32 R8, R12.reuse, R16, R8 ;  /* 0x000000100c08723c */ /* 0x050ff60000001808 */
[----:B------:R0:W-:Y:S04]  /*12050*/  STL.64 [R1+0x200], R24 ;  /* 0x0002001801007387 */ /* 0x0001e80000100a00 */
[----:B------:R1:W-:Y:S04]  /*12060*/  STL.64 [R1+0x208], R26 ;  /* 0x0002081a01007387 */ /* 0x0003e80000100a00 */
[----:B0-----:R-:W3:Y:S04]  /*12070*/  LDL.LU.64 R24, [R1+0xd0] ;  /* 0x0000d00001187983 */ /* 0x001ee80000300a00 */
[----:B-1----:R-:W3:Y:S04]  /*12080*/  LDL.LU.64 R26, [R1+0xd8] ;  /* 0x0000d800011a7983 */ /* 0x002ee80000300a00 */
        /* <DEDUP_REMOVED lines=20> */
[----:B------:R0:W-:Y:S04]  /*121d0*/  STL.64 [R1+0x1820], R10 ;  /* 0x0018200a01007387 */ /* 0x0001e80000100a00 */
[----:B0-----:R-:W4:Y:S04]  /*121e0*/  LDL.LU R10, [R1+0x578] ;  /* 0x00057800010a7983 */ /* 0x001f280000300800 */
[----:B------:R-:W4:Y:S04]  /*121f0*/  LDL.LU R11, [R1+0x574] ;  /* 0x00057400010b7983 */ /* 0x000f280000300800 */
[----:B------:R-:W-:Y:S01]  /*12200*/  STL.64 [R1+0x1818], R8 ;  /* 0x0018180801007387 */ /* 0x000fe20000100a00 */
[C---:B--2---:R-:W-:Y:S08]  /*12210*/  HMMA.16816.F32 R20, R12.reuse, R6, R20 ;  /* 0x000000060c14723c */ /* 0x044ff00000001814 */
[C---:B---3--:R-:W-:Y:S11]  /*12220*/  HMMA.16816.F32 R16, R12.reuse, R4, R16 ;  /* 0x000000040c10723c */ /* 0x048ff60000001810 */
[----:B------:R-:W-:Y:S04]  /*12230*/  STL.64 [R1+0x1c0], R20 ;  /* 0x0001c01401007387 */ /* 0x000fe80000100a00 */
[----:B------:R0:W-:Y:S01]  /*12240*/  STL.64 [R1+0x1c8], R22 ;  /* 0x0001c81601007387 */ /* 0x0001e20000100a00 */
[----:B------:R-:W-:Y:S03]  /*12250*/  HMMA.16816.F32 R12, R12, R2, R24 ;  /* 0x000000020c0c723c */ /* 0x000fe60000001818 */
[----:B0-----:R-:W2:Y:S04]  /*12260*/  LDL.LU.64 R22, [R1+0x1850] ;  /* 0x0018500001167983 */ /* 0x001ea80000300a00 */
[----:B------:R-:W3:Y:S04]  /*12270*/  LDL.LU.64 R20, [R1+0x1848] ;  /* 0x0018480001147983 */ /* 0x000ee80000300a00 */
[----:B------:R0:W-:Y:S04]  /*12280*/  STL.64 [R1+0x1b0], R16 ;  /* 0x0001b01001007387 */ /* 0x0001e80000100a00 */
[----:B------:R1:W-:Y:S04]  /*12290*/  STL.64 [R1+0x1b8], R18 ;  /* 0x0001b81201007387 */ /* 0x0003e80000100a00 */
[----:B0-----:R-:W3:Y:S04]  /*122a0*/  LDL.LU.64 R16, [R1+0x1a0] ;  /* 0x0001a00001107983 */ /* 0x001ee80000300a00 */
[----:B-1----:R-:W3:Y:S04]  /*122b0*/  LDL.LU.64 R18, [R1+0x1a8] ;  /* 0x0001a80001127983 */ /* 0x002ee80000300a00 */
[----:B------:R0:W-:Y:S04]  /*122c0*/  STL.64 [R1+0x1810], R6 ;  /* 0x0018100601007387 */ /* 0x0001e80000100a00 */
[----:B0-----:R-:W2:Y:S04]  /*122d0*/  LDL.LU R7, [R1+0x580] ;  /* 0x0005800001077983 */ /* 0x001ea80000300800 */
[----:B------:R-:W-:Y:S04]  /*122e0*/  STL.64 [R1+0x1808], R4 ;  /* 0x0018080401007387 */ /* 0x000fe80000100a00 */
[----:B------:R-:W3:Y:S04]  /*122f0*/  LDL.LU.64 R26, [R1+0x1840] ;  /* 0x00184000011a7983 */ /* 0x000ee80000300a00 */
[----:B------:R-:W3:Y:S04]  /*12300*/  LDL.LU.64 R24, [R1+0x1838] ;  /* 0x0018380001187983 */ /* 0x000ee80000300a00 */
[----:B------:R4:W-:Y:S04]  /*12310*/  STL.64 [R1+0xd0], R12 ;  /* 0x0000d00c01007387 */ /* 0x0009e80000100a00 */
[----:B------:R3:W-:Y:S04]  /*12320*/  STL.64 [R1+0xd8], R14 ;  /* 0x0000d80e01007387 */ /* 0x0007e80000100a00 */
[----:B------:R-:W3:Y:S01]  /*12330*/  LDL.LU.64 R8, [R1+0x190] ;  /* 0x0001900001087983 */ /* 0x000ee20000300a00 */
[----:B----4-:R-:W-:-:S03]  /*12340*/  IMAD R12, R11, 0x100, R10 ;  /* 0x000001000b0c7824 */ /* 0x010fc600078e020a */
[----:B------:R-:W4:Y:S02]  /*12350*/  LDL.LU.64 R10, [R1+0x198] ;  /* 0x00019800010a7983 */ /* 0x000f240000300a00 */
[----:B------:R-:W-:Y:S02]  /*12360*/  F2FP.F16.E5M2.UNPACK_B R12, R12 ;  /* 0x0000000cff0c723e */ /* 0x000fe400020004ff */
[----:B------:R-:W4:Y:S01]  /*12370*/  LDL.LU.64 R4, [R1+0x170] ;  /* 0x0001700001047983 */ /* 0x000f220000300a00 */
[----:B--2---:R-:W-:-:S03]  /*12380*/  IMAD R13, R29, 0x100, R7 ;  /* 0x000001001d0d7824 */ /* 0x004fc600078e0207 */
[----:B------:R-:W2:Y:S01]  /*12390*/  LDL.LU.64 R6, [R1+0x178] ;  /* 0x0001780001067983 */ /* 0x000ea20000300a00 */
[----:B---3--:R-:W-:Y:S02]  /*123a0*/  IMAD R14, R26, 0x100, R27 ;  /* 0x000001001a0e7824 */ /* 0x008fe400078e021b */
[----:B------:R-:W-:Y:S01]  /*123b0*/  IMAD R15, R24, 0x100, R25 ;  /* 0x00000100180f7824 */ /* 0x000fe200078e0219 */
[----:B------:R-:W-:Y:S01]  /*123c0*/  F2FP.F16.E5M2.UNPACK_B R13, R13 ;  /* 0x0000000dff0d723e */ /* 0x000fe200020004ff */
[----:B------:R-:W3:Y:S01]  /*123d0*/  LDL.LU.64 R24, [R1+0x160] ;  /* 0x0001600001187983 */ /* 0x000ee20000300a00 */
[----:B------:R-:W-:Y:S02]  /*123e0*/  F2FP.F16.E5M2.UNPACK_B R14, R14 ;  /* 0x0000000eff0e723e */ /* 0x000fe400020004ff */
[----:B------:R-:W-:Y:S01]  /*123f0*/  F2FP.F16.E5M2.UNPACK_B R15, R15 ;  /* 0x0000000fff0f723e */ /* 0x000fe200020004ff */
[----:B------:R-:W3:Y:S06]  /*12400*/  LDL.LU.64 R26, [R1+0x168] ;  /* 0x00016800011a7983 */ /* 0x000eec0000300a00 */
[----:B------:R-:W-:-:S15]  /*12410*/  HMMA.16816.F32 R16, R12, R20, R16 ;  /* 0x000000140c10723c */ /* 0x000fde0000001810 */
[----:B------:R-:W-:-:S04]  /*12420*/  NOP ;  /* 0x0000000000007918 */ /* 0x000fc80000000000 */
[----:B------:R-:W-:Y:S04]  /*12430*/  STL.64 [R1+0x1a0], R16 ;  /* 0x0001a01001007387 */ /* 0x000fe80000100a00 */
[----:B------:R0:W-:Y:S04]  /*12440*/  STL.64 [R1+0x1a8], R18 ;  /* 0x0001a81201007387 */ /* 0x0001e80000100a00 */
[----:B0-----:R-:W4:Y:S04]  /*12450*/  LDL.LU.64 R18, [R1+0x1830] ;  /* 0x0018300001127983 */ /* 0x001f280000300a00 */
[----:B------:R-:W2:Y:S04]  /*12460*/  LDL.LU.64 R16, [R1+0x1828] ;  /* 0x0018280001107983 */ /* 0x000ea80000300a00 */
[----:B------:R-:W-:Y:S04]  /*12470*/  STL.64 [R1+0x17e0], R22 ;  /* 0x0017e01601007387 */ /* 0x000fe80000100a00 */
[----:B------:R0:W-:Y:S04]  /*12480*/  STL.64 [R1+0x17d8], R20 ;  /* 0x0017d81401007387 */ /* 0x0001e80000100a00 */
[----:B0-----:R-:W2:Y:S04]  /*12490*/  LDL.LU.64 R20, [R1+0x180] ;  /* 0x0001800001147983 */ /* 0x001ea80000300a00 */
[----:B------:R-:W2:Y:S01]  /*124a0*/  LDL.LU.64 R22, [R1+0x188] ;  /* 0x0001880001167983 */ /* 0x000ea20000300a00 */
[----:B----4-:R-:W-:-:S15]  /*124b0*/  HMMA.16816.F32 R8, R12, R18, R8 ;  /* 0x000000120c08723c */ /* 0x010fde0000001808 */
[----:B------:R-:W-:-:S04]  /*124c0*/  NOP ;  /* 0x0000000000007918 */ /* 0x000fc80000000000 */
[----:B------:R-:W-:Y:S01]  /*124d0*/  STL.64 [R1+0x190], R8 ;  /* 0x0001900801007387 */ /* 0x000fe20000100a00 */
[C---:B--2---:R-:W-:Y:S03]  /*124e0*/  HMMA.16816.F32 R20, R12.reuse, R16, R20 ;  /* 0x000000100c14723c */ /* 0x044fe60000001814 */
[----:B------:R0:W-:Y:S04]  /*124f0*/  STL.64 [R1+0x198], R10 ;  /* 0x0001980a01007387 */ /* 0x0001e80000100a00 */
[----:B0-----:R-:W2:Y:S04]  /*12500*/  LDL.LU.64 R10, [R1+0x1820] ;  /* 0x00182000010a7983 */ /* 0x001ea80000300a00 */
[----:B------:R-:W3:Y:S04]  /*12510*/  LDL.LU.64 R8, [R1+0x1818] ;  /* 0x0018180001087983 */ /* 0x000ee80000300a00 */
[----:B------:R-:W-:Y:S04]  /*12520*/  STL.64 [R1+0x17f0], R18 ;  /* 0x0017f01201007387 */ /* 0x000fe80000100a00 */
[----:B------:R0:W-:Y:S04]  /*12530*/  STL.64 [R1+0x17e8], R16 ;  /* 0x0017e81001007387 */ /* 0x0001e80000100a00 */
[----:B------:R-:W-:Y:S04]  /*12540*/  STL.64 [R1+0x180], R20 ;  /* 0x0001801401007387 */ /* 0x000fe80000100a00 */
[----:B------:R-:W-:Y:S04]  /*12550*/  STL.64 [R1+0x188], R22 ;  /* 0x0001881601007387 */ /* 0x000fe80000100a00 */
[----:B0-----:R-:W4:Y:S04]  /*12560*/  LDL.LU.64 R16, [R1+0x140] ;  /* 0x0001400001107983 */ /* 0x001f280000300a00 */
[----:B------:R-:W3:Y:S01]  /*12570*/  LDL.LU.64 R18, [R1+0x148] ;  /* 0x0001480001127983 */ /* 0x000ee20000300a00 */
[C---:B--2---:R-:W-:Y:S03]  /*12580*/  HMMA.16816.F32 R4, R12.reuse, R10, R4 ;  /* 0x0000000a0c04723c */ /* 0x044fe60000001804 */
[----:B---3--:R-:W-:Y:S04]  /*12590*/  STL.64 [R1+0x1800], R18 ;  /* 0x0018001201007387 */ /* 0x008fe80000100a00 */
[----:B----4-:R0:W-:Y:S04]  /*125a0*/  STL.64 [R1+0x17f8], R16 ;  /* 0x0017f81001007387 */ /* 0x0101e80000100a00 */
[----:B0-----:R-:W2:Y:S04]  /*125b0*/  LDL.LU.64 R16, [R1+0x150] ;  /* 0x0001500001107983 */ /* 0x001ea80000300a00 */
[----:B------:R-:W2:Y:S04]  /*125c0*/  LDL.LU.64 R18, [R1+0x158] ;  /* 0x0001580001127983 */ /* 0x000ea80000300a00 */
[----:B------:R-:W3:Y:S04]  /*125d0*/  LDL.LU.64 R20, [R1+0xc0] ;  /* 0x0000c00001147983 */ /* 0x000ee80000300a00 */
[----:B------:R-:W3:Y:S04]  /*125e0*/  LDL.LU.64 R22, [R1+0xc8] ;  /* 0x0000c80001167983 */ /* 0x000ee80000300a00 */
[----:B------:R-:W-:Y:S04]  /*125f0*/  STL.64 [R1+0x170], R4 ;  /* 0x0001700401007387 */ /* 0x000fe80000100a00 */
[----:B------:R0:W-:Y:S04]  /*12600*/  STL.64 [R1+0x178], R6 ;  /* 0x0001780601007387 */ /* 0x0001e80000100a00 */
[----:B0-----:R-:W2:Y:S01]  /*12610*/  LDL.LU.64 R6, [R1+0x1810] ;  /* 0x0018100001067983 */ /* 0x001ea20000300a00 */
[----:B------:R-:W-:Y:S03]  /*12620*/  HMMA.16816.F32 R24, R12, R8, R24 ;  /* 0x000000080c18723c */ /* 0x000fe60000001818 */
[----:B------:R-:W4:-:S15]  /*12630*/  LDL.LU.64 R4, [R1+0x1808] ;  /* 0x0018080001047983 */ /* 0x000f1e0000300a00 */
[----:B------:R-:W-:Y:S01]  /*12640*/  NOP ;  /* 0x0000000000007918 */ /* 0x000fe20000000000 */
[----:B------:R0:W-:Y:S04]  /*12650*/  STL.64 [R1+0x160], R24 ;  /* 0x0001601801007387 */ /* 0x0001e80000100a00 */
[----:B------:R1:W-:Y:S04]  /*12660*/  STL.64 [R1+0x168], R26 ;  /* 0x0001681a01007387 */ /* 0x0003e80000100a00 */
[----:B0-----:R-:W3:Y:S04]  /*12670*/  LDL.LU.64 R24, [R1+0xb0] ;  /* 0x0000b00001187983 */ /* 0x001ee80000300a00 */
[----:B-1----:R-:W3:Y:S04]  /*12680*/  LDL.LU.64 R26, [R1+0xb8] ;  /* 0x0000b800011a7983 */ /* 0x002ee80000300a00 */
        /* <DEDUP_REMOVED lines=8> */
[----:B------:R-:W-:Y:S01]  /*12710*/  STL.64 [R1+0x150], R16 ;  /* 0x0001501001007387 */ /* 0x000fe20000100a00 */
[----:B------:R-:W-:-:S03]  /*12720*/  IMAD.MOV.U32 R29, RZ, RZ, R19 ;  /* 0x000000ffff1d7224 */ /* 0x000fc600078e0013 */
[----:B------:R0:W-:Y:S04]  /*12730*/  STL [R1+0x158], R18 ;  /* 0x0001581201007387 */ /* 0x0001e80000100800 */
[----:B0-----:R-:W4:Y:S04]  /*12740*/  LDL.LU.64 R18, [R1+0x1800] ;  /* 0x0018000001127983 */ /* 0x001f280000300a00 */
[----:B------:R-:W4:Y:S04]  /*12750*/  LDL.LU.64 R16, [R1+0x17f8] ;  /* 0x0017f80001107983 */ /* 0x000f280000300a00 */
[----:B------:R0:W-:Y:S04]  /*12760*/  STL [R1+0x1470], R29 ;  /* 0x0014701d01007387 */ /* 0x0001e80000100800 */
[----:B0-----:R-:W2:Y:S01]  /*12770*/  LDL.LU R29, [R1+0x5a8] ;  /* 0x0005a800011d7983 */ /* 0x001ea20000300800 */
[----:B----4-:R-:W-:-:S15]  /*12780*/  HMMA.16816.F32 R16, R12, R4, R16 ;  /* 0x000000040c10723c */ /* 0x010fde0000001810 */
[----:B------:R-:W-:-:S04]  /*12790*/  NOP ;  /* 0x0000000000007918 */ /* 0x000fc80000000000 */
[----:B------:R-:W-:Y:S04]  /*127a0*/  STL.64 [R1+0x140], R16 ;  /* 0x0001401001007387 */ /* 0x000fe80000100a00 */
[----:B------:R0:W-:Y:S04]  /*127b0*/  STL.64 [R1+0x148], R18 ;  /* 0x0001481201007387 */ /* 0x0001e80000100a00 */
[----:B0-----:R-:W4:Y:S04]  /*127c0*/  LDL.LU.64 R18, [R1+0x17f0] ;  /* 0x0017f00001127983 */ /* 0x001f280000300a00 */
[----:B------:R-:W2:Y:S04]  /*127d0*/  LDL.LU.64 R16, [R1+0x17e8] ;  /* 0x0017e80001107983 */ /* 0x000ea80000300a00 */
[----:B------:R0:W-:Y:S04]  /*127e0*/  STL.64 [R1+0x17a0], R6 ;  /* 0x0017a00601007387 */ /* 0x0001e80000100a00 */
[----:B0-----:R-:W2:Y:S04]  /*127f0*/  LDL.LU R6, [R1+0x5a0] ;  /* 0x0005a00001067983 */ /* 0x001ea80000300800 */
[----:B------:R-:W2:Y:S04]  /*12800*/  LDL.LU R7, [R1+0x59c] ;  /* 0x00059c0001077983 */ /* 0x000ea80000300800 */
[----:B------:R0:W-:Y:S01]  /*12810*/  STL.64 [R1+0x1798], R4 ;  /* 0x0017980401007387 */ /* 0x0001e20000100a00 */
[----:B---3--:R-:W-:Y:S03]  /*12820*/  HMMA.16816.F32 R12, R12, R2, R20 ;  /* 0x000000020c0c723c */ /* 0x008fe60000001814 */
[----:B0-----:R-:W3:Y:S04]  /*12830*/  LDL.LU R5, [R1+0x598] ;  /* 0x0005980001057983 */ /* 0x001ee80000300800 */
[----:B------:R-:W4:Y:S04]  /*12840*/  LDL.LU.64 R22, [R1+0x17e0] ;  /* 0x0017e00001167983 */ /* 0x000f280000300a00 */
[----:B------:R-:W4:Y:S01]  /*12850*/  LDL.LU.64 R20, [R1+0x17d8] ;  /* 0x0017d80001147983 */ /* 0x000f220000300a00 */
[----:B------:R-:W-:-:S07]  /*12860*/  IMAD R4, R11, 0x100, R10 ;  /* 0x000001000b047824 */ /* 0x000fce00078e020a */
[----:B------:R-:W-:Y:S04]  /*12870*/  STL.64 [R1+0xc0], R12 ;  /* 0x0000c00c01007387 */ /* 0x000fe80000100a00 */
[----:B------:R0:W-:Y:S02]  /*12880*/  STL.64 [R1+0xc8], R14 ;  /* 0x0000c80e01007387 */ /* 0x0001e40000100a00 */
[----:B0-----:R-:W-:Y:S01]  /*12890*/  F2FP.F16.E5M2.UNPACK_B R15, R4 ;  /* 0x00000004ff0f723e */ /* 0x001fe200020004ff */
[----:B--2---:R-:W-:-:S05]  /*128a0*/  IMAD R6, R7, 0x100, R6 ;  /* 0x0000010007067824 */ /* 0x004fca00078e0206 */
[----:B------:R-:W-:Y:S01]  /*128b0*/  F2FP.F16.E5M2.UNPACK_B R13, R6 ;  /* 0x00000006ff0d723e */ /* 0x000fe200020004ff */
[----:B---3--:R-:W-:Y:S02]  /*128c0*/  IMAD R8, R8, 0x100, R5 ;  /* 0x0000010008087824 */ /* 0x008fe400078e0205 */
[----:B------:R-:W-:-:S03]  /*128d0*/  IMAD R5, R9, 0x100, R29 ;  /* 0x0000010009057824 */ /* 0x000fc600078e021d */
[----:B------:R-:W-:Y:S02]  /*128e0*/  F2FP.F16.E5M2.UNPACK_B R12, R8 ;  /* 0x00000008ff0c723e */ /* 0x000fe400020004ff */
[----:B------:R-:W-:-:S07]  /*128f0*/  F2FP.F16.E5M2.UNPACK_B R14, R5 ;  /* 0x00000005ff0e723e */ /* 0x000fce00020004ff */
[----:B----4-:R-:W-:-:S15]  /*12900*/  HMMA.16816.F32 R4, R12, R20, R24 ;  /* 0x000000140c04723c */ /* 0x010fde0000001818 */
[----:B------:R-:W-:-:S04]  /*12910*/  NOP ;  /* 0x0000000000007918 */ /* 0x000fc80000000000 */
[----:B------:R-:W-:Y:S04]  /*12920*/  STL.64 [R1+0xb0], R4 ;  /* 0x0000b00401007387 */ /* 0x000fe80000100a00 */
[----:B------:R-:W-:Y:S04]  /*12930*/  STL [R1+0xb8], R6 ;  /* 0x0000b80601007387 */ /* 0x000fe80000100800 */
[----:B------:R-:W2:Y:S04]  /*12940*/  LDL.LU.64 R8, [R1+0x70] ;  /* 0x0000700001087983 */ /* 0x000ea80000300a00 */
[----:B------:R-:W3:Y:S01]  /*12950*/  LDL.LU.64 R10, [R1+0x78] ;  /* 0x00007800010a7983 */ /* 0x000ee20000300a00 */
[----:B------:R-:W-:-:S03]  /*12960*/  IMAD.MOV.U32 R29, RZ, RZ, R7 ;  /* 0x000000ffff1d7224 */ /* 0x000fc600078e0007 */
[----:B---3--:R-:W-:Y:S04]  /*12970*/  STL.64 [R1+0x17d0], R10 ;  /* 0x0017d00a01007387 */ /* 0x008fe80000100a00 */
[----:B--2---:R0:W-:Y:S04]  /*12980*/  STL.64 [R1+0x17c8], R8 ;  /* 0x0017c80801007387 */ /* 0x0041e80000100a00 */
[----:B0-----:R-:W2:Y:S04]  /*12990*/  LDL.LU.64 R8, [R1+0x90] ;  /* 0x0000900001087983 */ /* 0x001ea80000300a00 */
[----:B------:R-:W2:Y:S04]  /*129a0*/  LDL.LU.64 R10, [R1+0x98] ;  /* 0x00009800010a7983 */ /* 0x000ea80000300a00 */
[----:B------:R-:W3:Y:S04]  /*129b0*/  LDL.LU.64 R4, [R1+0x30] ;  /* 0x0000300001047983 */ /* 0x000ee80000300a00 */
[----:B------:R-:W4:Y:S04]  /*129c0*/  LDL.LU.64 R6, [R1+0x38] ;  /* 0x0000380001067983 */ /* 0x000f280000300a00 */
[----:B----4-:R-:W-:Y:S04]  /*129d0*/  STL.64 [R1+0x17b0], R6 ;  /* 0x0017b00601007387 */ /* 0x010fe80000100a00 */
[----:B---3--:R0:W-:Y:S04]  /*129e0*/  STL.64 [R1+0x17a8], R4 ;  /* 0x0017a80401007387 */ /* 0x0081e80000100a00 */
[----:B0-----:R-:W3:Y:S04]  /*129f0*/  LDL.LU.64 R4, [R1+0x50] ;  /* 0x0000500001047983 */ /* 0x001ee80000300a00 */
[----:B------:R-:W3:Y:S04]  /*12a00*/  LDL.LU.64 R6, [R1+0x58] ;  /* 0x0000580001067983 */ /* 0x000ee80000300a00 */
[----:B------:R-:W4:Y:S04]  /*12a10*/  LDL.LU.64 R24, [R1] ;  /* 0x0000000001187983 */ /* 0x000f280000300a00 */
[----:B------:R-:W3:Y:S01]  /*12a20*/  LDL.LU.64 R26, [R1+0x8] ;  /* 0x00000800011a7983 */ /* 0x000ee20000300a00 */
[C---:B--2---:R-:W-:Y:S03]  /*12a30*/  HMMA.16816.F32 R8, R12.reuse, R18, R8 ;  /* 0x000000120c08723c */ /* 0x044fe60000001808 */
[----:B---3--:R-:W-:Y:S04]  /*12a40*/  STL.64 [R1+0x1790], R26 ;  /* 0x0017901a01007387 */ /* 0x008fe80000100a00 */
[----:B----4-:R0:W-:Y:S04]  /*12a50*/  STL.64 [R1+0x1788], R24 ;  /* 0x0017881801007387 */ /* 0x0101e80000100a00 */
[----:B0-----:R-:W2:Y:S04]  /*12a60*/  LDL.LU.64 R24, [R1+0x20] ;  /* 0x0000200001187983 */ /* 0x001ea80000300a00 */
[----:B------:R-:W2:Y:S04]  /*12a70*/  LDL.LU.64 R26, [R1+0x28] ;  /* 0x00002800011a7983 */ /* 0x000ea80000300a00 */
[----:B------:R-:W3:Y:S04]  /*12a80*/  LDL.LU R20, [R1+0x5d0] ;  /* 0x0005d00001147983 */ /* 0x000ee80000300800 */
[----:B------:R-:W3:Y:S04]  /*12a90*/  LDL.LU R21, [R1+0x5cc] ;  /* 0x0005cc0001157983 */ /* 0x000ee80000300800 */
[----:B------:R-:W-:Y:S04]  /*12aa0*/  STL [R1+0x1474], R29 ;  /* 0x0014741d01007387 */ /* 0x000fe80000100800 */
[----:B------:R-:W-:Y:S04]  /*12ab0*/  STL.64 [R1+0x90], R8 ;  /* 0x0000900801007387 */ /* 0x000fe80000100a00 */
[----:B------:R0:W-:Y:S04]  /*12ac0*/  STL.64 [R1+0x98], R10 ;  /* 0x0000980a01007387 */ /* 0x0001e80000100a00 */
[----:B0-----:R-:W4:Y:S04]  /*12ad0*/  LDL.LU.64 R10, [R1+0x17d0] ;  /* 0x0017d000010a7983 */ /* 0x001f280000300a00 */
[----:B------:R-:W4:Y:S04]  /*12ae0*/  LDL.LU.64 R8, [R1+0x17c8] ;  /* 0x0017c80001087983 */ /* 0x000f280000300a00 */
[----:B------:R-:W2:Y:S04]  /*12af0*/  LDL.LU R18, [R1+0x5c8] ;  /* 0x0005c80001127983 */ /* 0x000ea80000300800 */
[----:B------:R-:W2:Y:S01]  /*12b00*/  LDL.LU R19, [R1+0x5c4] ;  /* 0x0005c40001137983 */ /* 0x000ea20000300800 */
[----:B----4-:R-:W-:-:S15]  /*12b10*/  HMMA.16816.F32 R8, R12, R16, R8 ;  /* 0x000000100c08723c */ /* 0x010fde0000001808 */
[----:B------:R-:W-:-:S04]  /*12b20*/  NOP ;  /* 0x0000000000007918 */ /* 0x000fc80000000000 */
[----:B------:R-:W-:Y:S04]  /*12b30*/  STL.64 [R1+0x70], R8 ;  /* 0x0000700801007387 */ /* 0x000fe80000100a00 */
[----:B------:R0:W-:Y:S04]  /*12b40*/  STL.64 [R1+0x78], R10 ;  /* 0x0000780a01007387 */ /* 0x0001e80000100a00 */
[----:B0-----:R-:W4:Y:S04]  /*12b50*/  LDL.LU.64 R10, [R1+0x17c0] ;  /* 0x0017c000010a7983 */ /* 0x001f280000300a00 */
[----:B------:R-:W2:Y:S04]  /*12b60*/  LDL.LU.64 R8, [R1+0x17b8] ;  /* 0x0017b80001087983 */ /* 0x000ea80000300a00 */
[----:B------:R-:W2:Y:S04]  /*12b70*/  LDL.LU R16, [R1+0x5c0] ;  /* 0x0005c00001107983 */ /* 0x000ea80000300800 */
[----:B------:R-:W2:Y:S01]  /*12b80*/  LDL.LU R17, [R1+0x5bc] ;  /* 0x0005bc0001117983 */ /* 0x000ea20000300800 */
[----:B----4-:R-:W-:-:S15]  /*12b90*/  HMMA.16816.F32 R4, R12, R10, R4 ;  /* 0x0000000a0c04723c */ /* 0x010fde0000001804 */
[----:B------:R-:W-:-:S04]  /*12ba0*/  NOP ;  /* 0x0000000000007918 */ /* 0x000fc80000000000 */
[----:B------:R-:W-:Y:S04]  /*12bb0*/  STL.64 [R1+0x50], R4 ;  /* 0x0000500401007387 */ /* 0x000fe80000100a00 */
[----:B------:R0:W-:Y:S04]  /*12bc0*/  STL.64 [R1+0x58], R6 ;  /* 0x0000580601007387 */ /* 0x0001e80000100a00 */
[----:B0-----:R-:W2:Y:S04]  /*12bd0*/  LDL.LU.64 R6, [R1+0x17b0] ;  /* 0x0017b00001067983 */ /* 0x001ea80000300a00 */
[----:B------:R-:W2:Y:S04]  /*12be0*/  LDL.LU.64 R4, [R1+0x17a8] ;  /* 0x0017a80001047983 */ /* 0x000ea80000300a00 */
[----:B------:R-:W4:Y:S04]  /*12bf0*/  LDL.LU R10, [R1+0x5b8] ;  /* 0x0005b800010a7983 */ /* 0x000f280000300800 */
[----:B------:R-:W4:Y:S01]  /*12c00*/  LDL.LU R11, [R1+0x5b4] ;  /* 0x0005b400010b7983 */ /* 0x000f220000300800 */
[----:B--2---:R-:W-:-:S15]  /*12c10*/  HMMA.16816.F32 R4, R12, R8, R4 ;  /* 0x000000080c04723c */ /* 0x004fde0000001804 */
[----:B------:R-:W-:-:S04]  /*12c20*/  NOP ;  /* 0x0000000000007918 */ /* 0x000fc80000000000 */
[----:B------:R-:W-:Y:S04]  /*12c30*/  STL [R1+0x30], R4 ;  /* 0x0000300401007387 */ /* 0x000fe80000100800 */
[----:B------:R0:W-:Y:S04]  /*12c40*/  STL.64 [R1+0x38], R6 ;  /* 0x0000380601007387 */ /* 0x0001e80000100a00 */
[----:B0-----:R-:W2:Y:S01]  /*12c50*/  LDL.LU.64 R6, [R1+0x17a0] ;  /* 0x0017a00001067983 */ /* 0x001ea20000300a00 */
[----:B------:R-:W-:-:S03]  /*12c60*/  IMAD.MOV.U32 R29, RZ, RZ, R5 ;  /* 0x000000ffff1d7224 */ /* 0x000fc600078e0005 */
[----:B------:R-:W3:Y:S04]  /*12c70*/  LDL.LU.64 R4, [R1+0x1798] ;  /* 0x0017980001047983 */ /* 0x000ee80000300a00 */
[----:B------:R-:W-:Y:S01]  /*12c80*/  STL [R1+0x1478], R29 ;  /* 0x0014781d01007387 */ /* 0x000fe20000100800 */
[----:B--2---:R-:W-:-:S15]  /*12c90*/  HMMA.16816.F32 R24, R12, R6, R24 ;  /* 0x000000060c18723c */ /* 0x004fde0000001818 */
[----:B------:R-:W-:-:S04]  /*12ca0*/  NOP ;  /* 0x0000000000007918 */ /* 0x000fc80000000000 */
[----:B------:R-:W-:Y:S04]  /*12cb0*/  STL.64 [R1+0x20], R24 ;  /* 0x0000201801007387 */ /* 0x000fe80000100a00 */
[----:B------:R0:W-:Y:S04]  /*12cc0*/  STL.64 [R1+0x28], R26 ;  /* 0x0000281a01007387 */ /* 0x0001e80000100a00 */
[----:B0-----:R-:W3:Y:S04]  /*12cd0*/  LDL.LU.64 R26, [R1+0x1790] ;  /* 0x00179000011a7983 */ /* 0x001ee80000300a00 */
[----:B------:R-:W3:Y:S02]  /*12ce0*/  LDL.LU.64 R24, [R1+0x1788] ;  /* 0x0017880001187983 */ /* 0x000ee40000300a00 */
[----:B---3--:R-:W-:Y:S02]  /*12cf0*/  HMMA.16816.F32 R4, R12, R4, R24 ;  /* 0x000000040c04723c */ /* 0x008fe40000001818 */
[----:B------:R-:W2:Y:S04]  /*12d00*/  LDL.LU.64 R26, [R1+0x1780] ;  /* 0x00178000011a7983 */ /* 0x000ea80000300a00 */
[----:B------:R-:W2:-:S13]  /*12d10*/  LDL.LU.64 R24, [R1+0x1778] ;  /* 0x0017780001187983 */ /* 0x000e9a0000300a00 */
[----:B------:R-:W-:Y:S01]  /*12d20*/  IMAD.MOV.U32 R29, RZ, RZ, R7 ;  /* 0x000000ffff1d7224 */ /* 0x000fe200078e0007 */
[----:B------:R0:W-:Y:S04]  /*12d30*/  STL.64 [R1], R4 ;  /* 0x0000000401007387 */ /* 0x0001e80000100a00 */
[----:B------:R-:W-:Y:S04]  /*12d40*/  STL [R1+0x8], R6 ;  /* 0x0000080601007387 */ /* 0x000fe80000100800 */
[----:B------:R-:W-:Y:S01]  /*12d50*/  STL [R1+0x14b0], R29 ;  /* 0x0014b01d01007387 */ /* 0x000fe20000100800 */
[----:B0-----:R-:W-:-:S02]  /*12d60*/  IMAD R5, R17, 0x100, R16 ;  /* 0x0000010011057824 */ /* 0x001fc400078e0210 */
[----:B----4-:R-:W-:Y:S01]  /*12d70*/  IMAD R4, R11, 0x100, R10 ;  /* 0x000001000b047824 */ /* 0x010fe200078e020a */
[----:B------:R-:W3:Y:S04]  /*12d80*/  LDL.LU R17, [R1+0x414] ;  /* 0x0004140001117983 */ /* 0x000ee80000300800 */
[----:B------:R-:W4:Y:S04]  /*12d90*/  LDL.LU R10, [R1+0x420] ;  /* 0x00042000010a7983 */ /* 0x000f280000300800 */
[----:B------:R-:W3:Y:S01]  /*12da0*/  LDL.LU R9, [R1+0x434] ;  /* 0x0004340001097983 */ /* 0x000ee20000300800 */
[----:B--2---:R-:W-:-:S15]  /*12db0*/  HMMA.16816.F32 R24, R12, R2, R24 ;  /* 0x000000020c18723c */ /* 0x004fde0000001818 */
[----:B------:R-:W-:-:S04]  /*12dc0*/  NOP ;  /* 0x0000000000007918 */ /* 0x000fc80000000000 */
[----:B------:R-:W-:Y:S04]  /*12dd0*/  STL.64 [R1+0x13a8], R26 ;  /* 0x0013a81a01007387 */ /* 0x000fe80000100a00 */
[----:B------:R0:W-:Y:S04]  /*12de0*/  STL.64 [R1+0x13a0], R24 ;  /* 0x0013a01801007387 */ /* 0x0001e80000100a00 */
[----:B0-----:R-:W2:Y:S04]  /*12df0*/  LDL.LU R24, [R1+0x130] ;  /* 0x0001300001187983 */ /* 0x001ea80000300800 */
[----:B------:R-:W2:Y:S04]  /*12e00*/  LDL.LU R25, [R1+0x134] ;  /* 0x0001340001197983 */ /* 0x000ea80000300800 */
[----:B------:R-:W2:Y:S01]  /*12e10*/  LDL.LU R26, [R1+0x138] ;  /* 0x00013800011a7983 */ /* 0x000ea20000300800 */
[----:B------:R-:W-:-:S02]  /*12e20*/  IMAD.MOV.U32 R27, RZ, RZ, R0 ;  /* 0x000000ffff1b7224 */ /* 0x000fc400078e0000 */
[----:B------:R-:W-:Y:S01]  /*12e30*/  IMAD R7, R21, 0x100, R20 ;  /* 0x0000010015077824 */ /* 0x000fe200078e0214 */
[----:B------:R-:W3:Y:S01]  /*12e40*/  LDL.LU R0, [R1+0x1774] ;  /* 0x0017740001007983 */ /* 0x000ee20000300800 */
[----:B------:R-:W-:-:S03]  /*12e50*/  IMAD R6, R19, 0x100, R18 ;  /* 0x0000010013067824 */ /* 0x000fc600078e0212 */
[----:B------:R-:W3:Y:S04]  /*12e60*/  LDL.LU R20, [R1+0x3f0] ;  /* 0x0003f00001147983 */ /* 0x000ee80000300800 */
[----:B------:R-:W3:Y:S04]  /*12e70*/  LDL.LU R21, [R1+0x3f4] ;  /* 0x0003f40001157983 */ /* 0x000ee80000300800 */
[----:B------:R-:W3:Y:S04]  /*12e80*/  LDL.LU R19, [R1+0x404] ;  /* 0x0004040001137983 */ /* 0x000ee80000300800 */
[----:B------:R-:W3:Y:S04]  /*12e90*/  LDL.LU R16, [R1+0x410] ;  /* 0x0004100001107983 */ /* 0x000ee80000300800 */
[----:B--2---:R-:W-:Y:S04]  /*12ea0*/  STL.64 [R1+0x1748], R26 ;  /* 0x0017481a01007387 */ /* 0x004fe80000100a00 */
[----:B------:R0:W-:Y:S04]  /*12eb0*/  STL.64 [R1+0x1740], R24 ;  /* 0x0017401801007387 */ /* 0x0001e80000100a00 */
[----:B0-----:R-:W2:Y:S04]  /*12ec0*/  LDL.LU R24, [R1+0x60] ;  /* 0x0000600001187983 */ /* 0x001ea80000300800 */
[----:B------:R-:W2:Y:S04]  /*12ed0*/  LDL.LU R25, [R1+0x64] ;  /* 0x0000640001197983 */ /* 0x000ea80000300800 */
[----:B------:R-:W2:Y:S01]  /*12ee0*/  LDL.LU R26, [R1+0x68] ;  /* 0x00006800011a7983 */ /* 0x000ea20000300800 */
[----:B---3--:R-:W-:-:S03]  /*12ef0*/  IMAD.MOV.U32 R27, RZ, RZ, R0 ;  /* 0x000000ffff1b7224 */ /* 0x008fc600078e0000 */
[----:B------:R-:W3:Y:S04]  /*12f00*/  LDL.LU R0, [R1+0x1770] ;  /* 0x0017700001007983 */ /* 0x000ee80000300800 */
[----:B--2---:R-:W-:Y:S04]  /*12f10*/  STL.64 [R1+0x1758], R26 ;  /* 0x0017581a01007387 */ /* 0x004fe80000100a00 */
[----:B------:R0:W-:Y:S04]  /*12f20*/  STL.64 [R1+0x1750], R24 ;  /* 0x0017501801007387 */ /* 0x0001e80000100a00 */
[----:B0-----:R-:W2:Y:S04]  /*12f30*/  LDL.LU R24, [R1+0x40] ;  /* 0x0000400001187983 */ /* 0x001ea80000300800 */
[----:B------:R-:W2:Y:S04]  /*12f40*/  LDL.LU R25, [R1+0x44] ;  /* 0x0000440001197983 */ /* 0x000ea80000300800 */
[----:B------:R-:W2:Y:S04]  /*12f50*/  LDL.LU R26, [R1+0x48] ;  /* 0x00004800011a7983 */ /* 0x000ea80000300800 */
[----:B------:R-:W2:Y:S01]  /*12f60*/  LDL.LU R27, [R1+0x4c] ;  /* 0x00004c00011b7983 */ /* 0x000ea20000300800 */
[----:B------:R-:W-:-:S03]  /*12f70*/  F2FP.F16.E5M2.UNPACK_B R12, R4 ;  /* 0x00000004ff0c723e */ /* 0x000fc600020004ff */
[----:B--2---:R-:W-:Y:S04]  /*12f80*/  STL.64 [R1+0x1768], R26 ;  /* 0x0017681a01007387 */ /* 0x004fe80000100a00 */
[----:B------:R0:W-:Y:S04]  /*12f90*/  STL.64 [R1+0x1760], R24 ;  /* 0x0017601801007387 */ /* 0x0001e80000100a00 */
[----:B0-----:R-:W2:Y:S04]  /*12fa0*/  LDL.LU R24, [R1+0x10] ;  /* 0x0000100001187983 */ /* 0x001ea80000300800 */
[----:B------:R-:W2:Y:S04]  /*12fb0*/  LDL.LU R25, [R1+0x14] ;  /* 0x0000140001197983 */ /* 0x000ea80000300800 */
[----:B------:R-:W2:Y:S04]  /*12fc0*/  LDL.LU R26, [R1+0x18] ;  /* 0x00001800011a7983 */ /* 0x000ea80000300800 */
[----:B------:R-:W2:Y:S01]  /*12fd0*/  LDL.LU R27, [R1+0x1c] ;  /* 0x00001c00011b7983 */ /* 0x000ea20000300800 */
[----:B------:R-:W-:-:S02]  /*12fe0*/  F2FP.F16.E5M2.UNPACK_B R13, R5 ;  /* 0x00000005ff0d723e */ /* 0x000fc400020004ff */
[----:B------:R-:W-:Y:S01]  /*12ff0*/  F2FP.F16.E5M2.UNPACK_B R14, R6 ;  /* 0x00000006ff0e723e */ /* 0x000fe200020004ff */
[----:B------:R-:W4:Y:S01]  /*13000*/  LDL.LU R11, [R1+0x424] ;  /* 0x00042400010b7983 */ /* 0x000f220000300800 */
[----:B------:R-:W-:Y:S02]  /*13010*/  F2FP.F16.E5M2.UNPACK_B R15, R7 ;  /* 0x00000007ff0f723e */ /* 0x000fe400020004ff */
[----:B------:R-:W-:Y:S01]  /*13020*/  F2FP.F16.E5M2.UNPACK_B R20, R20.H1 ;  /* 0x00000014ff14723e */ /* 0x000fe200030004ff */
[----:B------:R-:W4:Y:S01]  /*13030*/  LDL.LU R8, [R1+0x430] ;  /* 0x0004300001087983 */ /* 0x000f220000300800 */
[----:B------:R-:W-:-:S03]  /*13040*/  F2FP.F16.E5M2.UNPACK_B R21, R21.H1 ;  /* 0x00000015ff15723e */ /* 0x000fc600030004ff */
[----:B------:R-:W4:Y:S01]  /*13050*/  LDL.LU R4, [R1+0x80] ;  /* 0x0000800001047983 */ /* 0x000f220000300800 */
[----:B---3--:R-:W-:-:S03]  /*13060*/  F2FP.F16.E5M2.UNPACK_B R18, R0.H1 ;  /* 0x00000000ff12723e */ /* 0x008fc600030004ff */
[----:B------:R-:W3:Y:S04]  /*13070*/  LDL.LU R5, [R1+0x84] ;  /* 0x0000840001057983 */ /* 0x000ee80000300800 */
[----:B------:R-:W3:Y:S04]  /*13080*/  LDL.LU R6, [R1+0x88] ;  /* 0x0000880001067983 */ /* 0x000ee80000300800 */
[----:B------:R-:W3:Y:S01]  /*13090*/  LDL.LU R7, [R1+0x8c] ;  /* 0x00008c0001077983 */ /* 0x000ee20000300800 */
[----:B--2---:R-:W-:-:S15]  /*130a0*/  HMMA.16816.F32 R24, R12, R20, R24 ;  /* 0x000000140c18723c */ /* 0x004fde0000001818 */
[----:B------:R-:W-:-:S04]  /*130b0*/  NOP ;  /* 0x0000000000007918 */ /* 0x000fc80000000000 */
[----:B------:R-:W-:Y:S01]  /*130c0*/  STL.64 [R1+0x10], R24 ;  /* 0x0000101801007387 */ /* 0x000fe20000100a00 */
[----:B------:R-:W-:-:S03]  /*130d0*/  IMAD.MOV.U32 R0, RZ, RZ, R27 ;  /* 0x000000ffff007224 */ /* 0x000fc600078e001b */
[----:B------:R0:W-:Y:S04]  /*130e0*/  STL [R1+0x18], R26 ;  /* 0x0000181a01007387 */ /* 0x0001e80000100800 */
[----:B0-----:R-:W2:Y:S04]  /*130f0*/  LDL.LU.64 R26, [R1+0x1768] ;  /* 0x00176800011a7983 */ /* 0x001ea80000300a00 */
[----:B------:R-:W2:Y:S01]  /*13100*/  LDL.LU.64 R24, [R1+0x1760] ;  /* 0x0017600001187983 */ /* 0x000ea20000300a00 */
[----:B------:R-:W-:-:S03]  /*13110*/  F2FP.F16.E5M2.UNPACK_B R19, R19.H1 ;  /* 0x00000013ff13723e */ /* 0x000fc600030004ff */
[----:B------:R-:W-:Y:S04]  /*13120*/  STL [R1+0x1724], R20 ;  /* 0x0017241401007387 */ /* 0x000fe80000100800 */
[----:B------:R-:W-:Y:S04]  /*13130*/  STL [R1+0x1720], R21 ;  /* 0x0017201501007387 */ /* 0x000fe80000100800 */
[----:B------:R-:W-:Y:S01]  /*13140*/  STL [R1+0x139c], R0 ;  /* 0x00139c0001007387 */ /* 0x000fe20000100800 */
[----:B--2---:R-:W-:-:S15]  /*13150*/  HMMA.16816.F32 R24, R12, R18, R24 ;  /* 0x000000120c18723c */ /* 0x004fde0000001818 */
[----:B------:R-:W-:-:S04]  /*13160*/  NOP ;  /* 0x0000000000007918 */ /* 0x000fc80000000000 */
[----:B------:R-:W-:Y:S04]  /*13170*/  STL.64 [R1+0x40], R24 ;  /* 0x0000401801007387 */ /* 0x000fe80000100a00 */
[----:B------:R0:W-:Y:S04]  /*13180*/  STL.64 [R1+0x48], R26 ;  /* 0x0000481a01007387 */ /* 0x0001e80000100a00 */
[----:B0-----:R-:W2:Y:S04]  /*13190*/  LDL.LU.64 R26, [R1+0x1758] ;  /* 0x00175800011a7983 */ /* 0x001ea80000300a00 */
[----:B------:R-:W2:Y:S01]  /*131a0*/  LDL.LU.64 R24, [R1+0x1750] ;  /* 0x0017500001187983 */ /* 0x000ea20000300a00 */
[----:B------:R-:W-:-:S02]  /*131b0*/  F2FP.F16.E5M2.UNPACK_B R16, R16.H1 ;  /* 0x00000010ff10723e */ /* 0x000fc400030004ff */
[----:B------:R-:W-:Y:S02]  /*131c0*/  F2FP.F16.E5M2.UNPACK_B R17, R17.H1 ;  /* 0x00000011ff11723e */ /* 0x000fe400030004ff */
[----:B----4-:R-:W-:-:S05]  /*131d0*/  F2FP.F16.E5M2.UNPACK_B R10, R10.H1 ;  /* 0x0000000aff0a723e */ /* 0x010fca00030004ff */
[----:B--2---:R-:W-:-:S15]  /*131e0*/  HMMA.16816.F32 R24, R12, R16, R24 ;  /* 0x000000100c18723c */ /* 0x004fde0000001818 */
[----:B------:R-:W-:-:S04]  /*131f0*/  NOP ;  /* 0x0000000000007918 */ /* 0x000fc80000000000 */
[----:B------:R-:W-:Y:S01]  /*13200*/  STL.64 [R1+0x60], R24 ;  /* 0x0000601801007387 */ /* 0x000fe20000100a00 */
[----:B------:R-:W-:-:S03]  /*13210*/  IMAD.MOV.U32 R0, RZ, RZ, R27 ;  /* 0x000000ffff007224 */ /* 0x000fc600078e001b */
[----:B------:R0:W-:Y:S04]  /*13220*/  STL [R1+0x68], R26 ;  /* 0x0000681a01007387 */ /* 0x0001e80000100800 */
[----:B0-----:R-:W2:Y:S04]  /*13230*/  LDL.LU.64 R26, [R1+0x1748] ;  /* 0x00174800011a7983 */ /* 0x001ea80000300a00 */
[----:B------:R-:W2:Y:S04]  /*13240*/  LDL.LU.64 R24, [R1+0x1740] ;  /* 0x0017400001187983 */ /* 0x000ea80000300a00 */
[----:B------:R-:W-:Y:S04]  /*13250*/  STL.64 [R1+0x1700], R18 ;  /* 0x0017001201007387 */ /* 0x000fe80000100a00 */
[----:B------:R0:W-:Y:S04]  /*13260*/  STL.64 [R1+0x16f8], R16 ;  /* 0x0016f81001007387 */ /* 0x0001e80000100a00 */
[----:B0-----:R-:W4:Y:S04]  /*13270*/  LDL.LU R16, [R1+0xa0] ;  /* 0x0000a00001107983 */ /* 0x001f280000300800 */
[----:B------:R-:W4:Y:S04]  /*13280*/  LDL.LU R17, [R1+0xa4] ;  /* 0x0000a40001117983 */ /* 0x000f280000300800 */
[----:B------:R-:W4:Y:S04]  /*13290*/  LDL.LU R18, [R1+0xa8] ;  /* 0x0000a80001127983 */ /* 0x000f280000300800 */
[----:B------:R-:W4:Y:S01]  /*132a0*/  LDL.LU R19, [R1+0xac] ;  /* 0x0000ac0001137983 */ /* 0x000f220000300800 */
[----:B------:R-:W-:-:S07]  /*132b0*/  F2FP.F16.E5M2.UNPACK_B R11, R11.H1 ;  /* 0x0000000bff0b723e */ /* 0x000fce00030004ff */
[----:B---3--:R-:W-:Y:S01]  /*132c0*/  HMMA.16816.F32 R4, R12, R10, R4 ;  /* 0x0000000a0c04723c */ /* 0x008fe20000001804 */
[----:B------:R-:W-:Y:S01]  /*132d0*/  STL [R1+0x1410], R0 ;  /* 0x0014100001007387 */ /* 0x000fe20000100800 */
[----:B------:R-:W-:Y:S02]  /*132e0*/  F2FP.F16.E5M2.UNPACK_B R8, R8.H1 ;  /* 0x00000008ff08723e */ /* 0x000fe400030004ff */
[----:B------:R-:W-:-:S15]  /*132f0*/  F2FP.F16.E5M2.UNPACK_B R9, R9.H1 ;  /* 0x00000009ff09723e */ /* 0x000fde00030004ff */
[----:B------:R-:W-:Y:S04]  /*13300*/  STL.64 [R1+0x80], R4 ;  /* 0x0000800401007387 */ /* 0x000fe80000100a00 */
[----:B------:R0:W-:Y:S04]  /*13310*/  STL.64 [R1+0x88], R6 ;  /* 0x0000880601007387 */ /* 0x0001e80000100a00 */
[----:B------:R-:W-:Y:S01]  /*13320*/  STL.64 [R1+0x16e0], R10 ;  /* 0x0016e00a01007387 */ /* 0x000fe20000100a00 */
[----:B0-----:R-:W-:Y:S02]  /*13330*/  F2FP.F16.E5M2.UNPACK_B R6, R28.H1 ;  /* 0x0000001cff06723e */ /* 0x001fe400030004ff */
[----:B------:R-:W-:Y:S01]  /*13340*/  F2FP.F16.E5M2.UNPACK_B R7, R23.H1 ;  /* 0x00000017ff07723e */ /* 0x000fe200030004ff */
[----:B------:R2:W-:Y:S01]  /*13350*/  STL.64 [R1+0x16d8], R8 ;  /* 0x0016d80801007387 */ /* 0x0005e20000100a00 */
[----:B------:R-:W-:Y:S01]  /*13360*/  F2FP.F16.E5M2.UNPACK_B R4, R22.H1 ;  /* 0x00000016ff04723e */ /* 0x000fe200030004ff */
[C---:B----4-:R-:W-:Y:S08]  /*13370*/  HMMA.16816.F32 R16, R12.reuse, R8, R16 ;  /* 0x000000080c10723c */ /* 0x050ff00000001810 */
[----:B--2---:R-:W-:Y:S11]  /*13380*/  HMMA.16816.F32 R8, R12, R6, R24 ;  /* 0x000000060c08723c */ /* 0x004ff60000001818 */
[----:B------:R-:W-:Y:S04]  /*13390*/  STL.64 [R1+0xa0], R16 ;  /* 0x0000a01001007387 */ /* 0x000fe80000100a00 */
[----:B------:R-:W-:Y:S04]  /*133a0*/  STL.64 [R1+0xa8], R18 ;  /* 0x0000a81201007387 */ /* 0x000fe80000100a00 */
[----:B------:R0:W-:Y:S01]  /*133b0*/  STL [R1+0x130], R8 ;  /* 0x0001300801007387 */ /* 0x0001e20000100800 */
[----:B------:R-:W-:-:S03]  /*133c0*/  IMAD.MOV.U32 R28, RZ, RZ, R9 ;  /* 0x000000ffff1c7224 */ /* 0x000fc600078e0009 */
[----:B------:R-:W-:Y:S01]  /*133d0*/  STL [R1+0x1728], R6 ;  /* 0x0017280601007387 */ /* 0x000fe20000100800 */
[----:B------:R-:W-:-:S03]  /*133e0*/  IMAD.MOV.U32 R23, RZ, RZ, R10 ;  /* 0x000000ffff177224 */ /* 0x000fc600078e000a */
[----:B------:R-:W-:Y:S01]  /*133f0*/  STL [R1+0x1708], R7 ;  /* 0x0017080701007387 */ /* 0x000fe20000100800 */
[----:B------:R-:W-:-:S03]  /*13400*/  IMAD.MOV.U32 R22, RZ, RZ, R11 ;  /* 0x000000ffff167224 */ /* 0x000fc600078e000b */
[----:B0-----:R-:W2:Y:S04]  /*13410*/  LDL.LU R8, [R1+0x3b0] ;  /* 0x0003b00001087983 */ /* 0x001ea80000300800 */
[----:B------:R-:W2:Y:S04]  /*13420*/  LDL.LU R9, [R1+0x3b4] ;  /* 0x0003b40001097983 */ /* 0x000ea80000300800 */
[----:B------:R-:W3:Y:S04]  /*13430*/  LDL.LU R10, [R1+0x3b8] ;  /* 0x0003b800010a7983 */ /* 0x000ee80000300800 */
[----:B------:R-:W3:Y:S04]  /*13440*/  LDL.LU R11, [R1+0x3bc] ;  /* 0x0003bc00010b7983 */ /* 0x000ee80000300800 */
[----:B---3--:R-:W-:Y:S04]  /*13450*/  STL.64 [R1+0x16f0], R10 ;  /* 0x0016f00a01007387 */ /* 0x008fe80000100a00 */
[----:B--2---:R0:W-:Y:S04]  /*13460*/  STL.64 [R1+0x16e8], R8 ;  /* 0x0016e80801007387 */ /* 0x0041e80000100a00 */
[----:B0-----:R-:W2:Y:S04]  /*13470*/  LDL.LU R8, [R1+0x3c0] ;  /* 0x0003c00001087983 */ /* 0x001ea80000300800 */
[----:B------:R-:W2:Y:S04]  /*13480*/  LDL.LU R9, [R1+0x3c4] ;  /* 0x0003c40001097983 */ /* 0x000ea80000300800 */
[----:B------:R-:W3:Y:S04]  /*13490*/  LDL.LU R10, [R1+0x3c8] ;  /* 0x0003c800010a7983 */ /* 0x000ee80000300800 */
[----:B------:R-:W3:Y:S04]  /*134a0*/  LDL.LU R11, [R1+0x3cc] ;  /* 0x0003cc00010b7983 */ /* 0x000ee80000300800 */
[----:B---3--:R-:W-:Y:S04]  /*134b0*/  STL.64 [R1+0x1718], R10 ;  /* 0x0017180a01007387 */ /* 0x008fe80000100a00 */
[----:B--2---:R0:W-:Y:S04]  /*134c0*/  STL.64 [R1+0x1710], R8 ;  /* 0x0017100801007387 */ /* 0x0041e80000100a00 */
[----:B0-----:R-:W2:Y:S04]  /*134d0*/  LDL.LU R8, [R1+0x120] ;  /* 0x0001200001087983 */ /* 0x001ea80000300800 */
[----:B--2---:R0:W-:Y:S04]  /*134e0*/  STL [R1+0x172c], R8 ;  /* 0x00172c0801007387 */ /* 0x0041e80000100800 */
[----:B------:R-:W2:Y:S04]  /*134f0*/  LDL.LU R9, [R1+0x124] ;  /* 0x0001240001097983 */ /* 0x000ea80000300800 */
[----:B------:R-:W3:Y:S04]  /*13500*/  LDL.LU R10, [R1+0x128] ;  /* 0x00012800010a7983 */ /* 0x000ee80000300800 */
[----:B------:R-:W3:Y:S04]  /*13510*/  LDL.LU R11, [R1+0x12c] ;  /* 0x00012c00010b7983 */ /* 0x000ee80000300800 */
[----:B------:R-:W4:Y:S04]  /*13520*/  LDL.LU R3, [R1+0x464] ;  /* 0x0004640001037983 */ /* 0x000f280000300800 */
[----:B0-----:R-:W2:Y:S04]  /*13530*/  LDL.LU R8, [R1+0x5d8] ;  /* 0x0005d80001087983 */ /* 0x001ea80000300800 */
[----:B---3--:R-:W-:Y:S04]  /*13540*/  STL.64 [R1+0x1738], R10 ;  /* 0x0017380a01007387 */ /* 0x008fe80000100a00 */
[----:B--2---:R0:W-:Y:S04]  /*13550*/  STL.64 [R1+0x1730], R8 ;  /* 0x0017300801007387 */ /* 0x0041e80000100a00 */
[----:B0-----:R-:W2:Y:S04]  /*13560*/  LDL.LU R8, [R1+0x3e0] ;  /* 0x0003e00001087983 */ /* 0x001ea80000300800 */
[----:B------:R-:W2:Y:S04]  /*13570*/  LDL.LU R9, [R1+0x3e4] ;  /* 0x0003e40001097983 */ /* 0x000ea80000300800 */
[----:B------:R-:W2:Y:S04]  /*13580*/  LDL.LU R10, [R1+0x3e8] ;  /* 0x0003e800010a7983 */ /* 0x000ea80000300800 */
[----:B------:R-:W2:Y:S04]  /*13590*/  LDL.LU R11, [R1+0x3ec] ;  /* 0x0003ec00010b7983 */ /* 0x000ea80000300800 */
[----:B------:R-:W3:Y:S04]  /*135a0*/  LDL.LU R5, [R1+0x454] ;  /* 0x0004540001057983 */ /* 0x000ee80000300800 */
[----:B------:R-:W2:Y:S04]  /*135b0*/  LDL.LU R2, [R1+0x460] ;  /* 0x0004600001027983 */ /* 0x000ea80000300800 */
        /* <DEDUP_REMOVED lines=13> */
[----:B--2---:R-:W-:Y:S04]  /*13690*/  STL.64 [R1+0x16c0], R26 ;  /* 0x0016c01a01007387 */ /* 0x004fe80000100a00 */
[----:B------:R0:W-:Y:S04]  /*136a0*/  STL.64 [R1+0x16b8], R24 ;  /* 0x0016b81801007387 */ /* 0x0001e80000100a00 */
[----:B0-----:R-:W2:Y:S04]  /*136b0*/  LDL.LU R24, [R1+0x390] ;  /* 0x0003900001187983 */ /* 0x001ea80000300800 */
[----:B------:R-:W2:Y:S04]  /*136c0*/  LDL.LU R25, [R1+0x394] ;  /* 0x0003940001197983 */ /* 0x000ea80000300800 */
[----:B------:R-:W2:Y:S04]  /*136d0*/  LDL.LU R26, [R1+0x398] ;  /* 0x00039800011a7983 */ /* 0x000ea80000300800 */
[----:B------:R-:W2:Y:S01]  /*136e0*/  LDL.LU R27, [R1+0x39c] ;  /* 0x00039c00011b7983 */ /* 0x000ea20000300800 */
[----:B---3--:R-:W-:-:S07]  /*136f0*/  F2FP.F16.E5M2.UNPACK_B R5, R5.H1 ;  /* 0x00000005ff05723e */ /* 0x008fce00030004ff */
[----:B------:R-:W-:Y:S01]  /*13700*/  HMMA.16816.F32 R8, R12, R4, R8 ;  /* 0x000000040c08723c */ /* 0x000fe20000001808 */
[----:B--2---:R-:W-:Y:S04]  /*13710*/  STL.64 [R1+0x16d0], R26 ;  /* 0x0016d01a01007387 */ /* 0x004fe80000100a00 */
[----:B------:R0:W-:Y:S04]  /*13720*/  STL.64 [R1+0x16c8], R24 ;  /* 0x0016c81801007387 */ /* 0x0001e80000100a00 */
[----:B0-----:R-:W2:Y:S04]  /*13730*/  LDL.LU R24, [R1+0x3a0] ;  /* 0x0003a00001187983 */ /* 0x001ea80000300800 */
[----:B------:R-:W2:Y:S04]  /*13740*/  LDL.LU R25, [R1+0x3a4] ;  /* 0x0003a40001197983 */ /* 0x000ea80000300800 */
[----:B------:R-:W2:Y:S04]  /*13750*/  LDL.LU R26, [R1+0x3a8] ;  /* 0x0003a800011a7983 */ /* 0x000ea80000300800 */
[----:B------:R-:W2:Y:S04]  /*13760*/  LDL.LU R27, [R1+0x3ac] ;  /* 0x0003ac00011b7983 */ /* 0x000ea80000300800 */
[----:B------:R-:W3:Y:S04]  /*13770*/  LDL.LU R29, [R1+0x604] ;  /* 0x00060400011d7983 */ /* 0x000ee80000300800 */
[----:B------:R0:W-:Y:S04]  /*13780*/  STL [R1+0x1430], R22 ;  /* 0x0014301601007387 */ /* 0x0001e80000100800 */
[----:B0-----:R-:W2:Y:S04]  /*13790*/  LDL.LU R22, [R1+0x5ec] ;  /* 0x0005ec0001167983 */ /* 0x001ea80000300800 */
[----:B------:R0:W-:Y:S04]  /*137a0*/  STL [R1+0x1418], R23 ;  /* 0x0014181701007387 */ /* 0x0001e80000100800 */
[----:B0-----:R-:W3:Y:S04]  /*137b0*/  LDL.LU R23, [R1+0x5e4] ;  /* 0x0005e40001177983 */ /* 0x001ee80000300800 */
[----:B------:R0:W-:Y:S04]  /*137c0*/  STL [R1+0x1414], R28 ;  /* 0x0014141c01007387 */ /* 0x0001e80000100800 */
[----:B0-----:R-:W4:Y:S04]  /*137d0*/  LDL.LU R28, [R1+0x5dc] ;  /* 0x0005dc00011c7983 */ /* 0x001f280000300800 */
[----:B------:R-:W-:Y:S04]  /*137e0*/  STL.64 [R1+0x3e0], R8 ;  /* 0x0003e00801007387 */ /* 0x000fe80000100a00 */
[----:B------:R0:W-:Y:S04]  /*137f0*/  STL.64 [R1+0x3e8], R10 ;  /* 0x0003e80a01007387 */ /* 0x0001e80000100a00 */
[----:B0-----:R-:W4:Y:S04]  /*13800*/  LDL.LU.64 R10, [R1+0x1738] ;  /* 0x00173800010a7983 */ /* 0x001f280000300a00 */
[----:B------:R-:W4:Y:S01]  /*13810*/  LDL.LU.64 R8, [R1+0x1730] ;  /* 0x0017300001087983 */ /* 0x000f220000300a00 */
[----:B--2---:R-:W-:-:S02]  /*13820*/  IMAD R22, R22, 0x100, R21 ;  /* 0x0000010016167824 */ /* 0x004fc400078e0215 */
[----:B---3--:R-:W-:Y:S02]  /*13830*/  IMAD R23, R23, 0x100, R20 ;  /* 0x0000010017177824 */ /* 0x008fe400078e0214 */
[----:B----4-:R-:W-:Y:S02]  /*13840*/  IMAD R7, R7, 0x100, R8 ;  /* 0x0000010007077824 */ /* 0x010fe400078e0208 */
[----:B------:R-:W2:Y:S01]  /*13850*/  LDL.LU R8, [R1+0x172c] ;  /* 0x00172c0001087983 */ /* 0x000ea20000300800 */
[----:B------:R-:W-:-:S03]  /*13860*/  IMAD R28, R28, 0x100, R6 ;  /* 0x000001001c1c7824 */ /* 0x000fc600078e0206 */
[----:B------:R-:W3:Y:S04]  /*13870*/  LDL.LU R6, [R1+0x1728] ;  /* 0x0017280001067983 */ /* 0x000ee80000300800 */
[----:B------:R-:W4:Y:S04]  /*13880*/  LDL.LU R20, [R1+0x1724] ;  /* 0x0017240001147983 */ /* 0x000f280000300800 */
[----:B------:R-:W4:Y:S01]  /*13890*/  LDL.LU R21, [R1+0x1720] ;  /* 0x0017200001157983 */ /* 0x000f220000300800 */
[----:B------:R-:W-:Y:S02]  /*138a0*/  F2FP.F16.E5M2.UNPACK_B R2, R2.H1 ;  /* 0x00000002ff02723e */ /* 0x000fe400030004ff */
[----:B------:R-:W-:-:S07]  /*138b0*/  F2FP.F16.E5M2.UNPACK_B R3, R3.H1 ;  /* 0x00000003ff03723e */ /* 0x000fce00030004ff */
[----:B--2---:R-:W-:Y:S01]  /*138c0*/  HMMA.16816.F32 R12, R12, R2, R8 ;  /* 0x000000020c0c723c */ /* 0x004fe20000001808 */
[----:B------:R-:W2:Y:S04]  /*138d0*/  LDL.LU.64 R10, [R1+0x1718] ;  /* 0x00171800010a7983 */ /* 0x000ea80000300a00 */
[----:B------:R-:W2:Y:S04]  /*138e0*/  LDL.LU.64 R8, [R1+0x1710] ;  /* 0x0017100001087983 */ /* 0x000ea80000300a00 */
[----:B------:R-:W-:Y:S04]  /*138f0*/  STL [R1+0x16b4], R2 ;  /* 0x0016b40201007387 */ /* 0x000fe80000100800 */
[----:B------:R-:W-:Y:S06]  /*13900*/  STL [R1+0x16b0], R3 ;  /* 0x0016b00301007387 */ /* 0x000fec0000100800 */
[----:B------:R0:W-:Y:S04]  /*13910*/  STL.64 [R1+0x120], R12 ;  /* 0x0001200c01007387 */ /* 0x0001e80000100a00 */
[----:B------:R1:W-:Y:S01]  /*13920*/  STL.64 [R1+0x128], R14 ;  /* 0x0001280e01007387 */ /* 0x0003e20000100a00 */
[----:B0-----:R-:W-:-:S02]  /*13930*/  F2FP.F16.E5M2.UNPACK_B R12, R7 ;  /* 0x00000007ff0c723e */ /* 0x001fc400020004ff */
[----:B------:R-:W-:Y:S01]  /*13940*/  F2FP.F16.E5M2.UNPACK_B R13, R28 ;  /* 0x0000001cff0d723e */ /* 0x000fe200020004ff */
[----:B------:R-:W3:Y:S01]  /*13950*/  LDL.LU R7, [R1+0x1708] ;  /* 0x0017080001077983 */ /* 0x000ee20000300800 */
[----:B-1----:R-:W-:Y:S02]  /*13960*/  F2FP.F16.E5M2.UNPACK_B R14, R23 ;  /* 0x00000017ff0e723e */ /* 0x002fe400020004ff */
[----:B------:R-:W-:-:S07]  /*13970*/  F2FP.F16.E5M2.UNPACK_B R15, R22 ;  /* 0x00000016ff0f723e */ /* 0x000fce00020004ff */
[----:B----4-:R-:W-:-:S15]  /*13980*/  HMMA.16816.F32 R16, R12, R20, R16 ;  /* 0x000000140c10723c */ /* 0x010fde0000001810 */
[----:B------:R-:W-:-:S04]  /*13990*/  NOP ;  /* 0x0000000000007918 */ /* 0x000fc80000000000 */
[----:B------:R-:W-:Y:S04]  /*139a0*/  STL.64 [R1+0x3d0], R16 ;  /* 0x0003d01001007387 */ /* 0x000fe80000100a00 */
[----:B------:R0:W-:Y:S04]  /*139b0*/  STL.64 [R1+0x3d8], R18 ;  /* 0x0003d81201007387 */ /* 0x0001e80000100a00 */
[----:B0-----:R-:W2:Y:S04]  /*139c0*/  LDL.LU.64 R18, [R1+0x1700] ;  /* 0x0017000001127983 */ /* 0x001ea80000300a00 */
[----:B------:R-:W4:Y:S01]  /*139d0*/  LDL.LU.64 R16, [R1+0x16f8] ;  /* 0x0016f80001107983 */ /* 0x000f220000300a00 */
        /* <DEDUP_REMOVED lines=11> */
[----:B------:R-:W4:Y:S04]  /*13a90*/  LDL.LU.64 R8, [R1+0x16d8] ;  /* 0x0016d80001087983 */ /* 0x000f280000300a00 */
[----:B------:R-:W-:Y:S04]  /*13aa0*/  STL.64 [R1+0x1698], R18 ;  /* 0x0016981201007387 */ /* 0x000fe80000100a00 */
[----:B------:R0:W-:Y:S04]  /*13ab0*/  STL.64 [R1+0x1690], R16 ;  /* 0x0016901001007387 */ /* 0x0001e80000100a00 */
[----:B0-----:R-:W3:Y:S04]  /*13ac0*/  LDL.LU R16, [R1+0x370] ;  /* 0x0003700001107983 */ /* 0x001ee80000300800 */
[----:B------:R-:W3:Y:S04]  /*13ad0*/  LDL.LU R17, [R1+0x374] ;  /* 0x0003740001117983 */ /* 0x000ee80000300800 */
[----:B------:R-:W3:Y:S04]  /*13ae0*/  LDL.LU R18, [R1+0x378] ;  /* 0x0003780001127983 */ /* 0x000ee80000300800 */
[----:B------:R-:W3:Y:S01]  /*13af0*/  LDL.LU R19, [R1+0x37c] ;  /* 0x00037c0001137983 */ /* 0x000ee20000300800 */
        /* <DEDUP_REMOVED lines=17> */
[----:B------:R-:W3:Y:S02]  /*13c10*/  LDL.LU R11, [R1+0x38c] ;  /* 0x00038c00010b7983 */ /* 0x000ee40000300800 */
[----:B---3--:R-:W-:Y:S01]  /*13c20*/  HMMA.16816.F32 R8, R12, R6, R8 ;  /* 0x000000060c08723c */ /* 0x008fe20000001808 */
[----:B----4-:R-:W-:-:S15]  /*13c30*/  IMAD R3, R24, 0x100, R0 ;  /* 0x0000010018037824 */ /* 0x010fde00078e0200 */
[----:B------:R-:W-:-:S03]  /*13c40*/  NOP ;  /* 0x0000000000007918 */ /* 0x000fc60000000000 */
[----:B------:R-:W-:Y:S04]  /*13c50*/  STL.64 [R1+0x380], R8 ;  /* 0x0003800801007387 */ /* 0x000fe80000100a00 */
[----:B------:R0:W-:Y:S02]  /*13c60*/  STL.64 [R1+0x388], R10 ;  /* 0x0003880a01007387 */ /* 0x0001e40000100a00 */
[----:B0-----:R-:W-:Y:S02]  /*13c70*/  HMMA.16816.F32 R8, R12, R4, R16 ;  /* 0x000000040c08723c */ /* 0x001fe40000001810 */
[----:B------:R-:W-:Y:S01]  /*13c80*/  STL.64 [R1+0x1658], R6 ;  /* 0x0016580601007387 */ /* 0x000fe20000100a00 */
[----:B--2---:R-:W-:Y:S02]  /*13c90*/  IMAD R2, R26, 0x100, R25 ;  /* 0x000001001a027824 */ /* 0x004fe400078e0219 */
[----:B------:R-:W-:Y:S01]  /*13ca0*/  IMAD R0, R29, 0x100, R27 ;  /* 0x000001001d007824 */ /* 0x000fe200078e021b */
[----:B------:R0:W-:-:S13]  /*13cb0*/  STL.64 [R1+0x1650], R4 ;  /* 0x0016500401007387 */ /* 0x0001da0000100a00 */
[----:B------:R-:W-:Y:S04]  /*13cc0*/  STL.64 [R1+0x370], R8 ;  /* 0x0003700801007387 */ /* 0x000fe80000100a00 */
[----:B------:R-:W-:Y:S04]  /*13cd0*/  STL.64 [R1+0x378], R10 ;  /* 0x0003780a01007387 */ /* 0x000fe80000100a00 */
[----:B------:R-:W-:Y:S04]  /*13ce0*/  STL [R1+0x3f0], R3 ;  /* 0x0003f00301007387 */ /* 0x000fe80000100800 */
[----:B------:R-:W2:Y:S04]  /*13cf0*/  LDL.LU R24, [R1+0x2d0] ;  /* 0x0002d00001187983 */ /* 0x000ea80000300800 */
[----:B------:R-:W-:Y:S04]  /*13d00*/  STL [R1+0x3f4], R2 ;  /* 0x0003f40201007387 */ /* 0x000fe80000100800 */
[----:B------:R-:W-:Y:S04]  /*13d10*/  STL [R1+0x400], R0 ;  /* 0x0004000001007387 */ /* 0x000fe80000100800 */
[----:B------:R-:W2:Y:S04]  /*13d20*/  LDL.LU R25, [R1+0x2d4] ;  /* 0x0002d40001197983 */ /* 0x000ea80000300800 */
[----:B------:R-:W3:Y:S04]  /*13d30*/  LDL.LU R26, [R1+0x2d8] ;  /* 0x0002d800011a7983 */ /* 0x000ee80000300800 */
[----:B------:R-:W3:Y:S04]  /*13d40*/  LDL.LU R27, [R1+0x2dc] ;  /* 0x0002dc00011b7983 */ /* 0x000ee80000300800 */
[----:B0-----:R-:W4:Y:S04]  /*13d50*/  LDL.LU R4, [R1+0x320] ;  /* 0x0003200001047983 */ /* 0x001f280000300800 */
[----:B------:R-:W4:Y:S04]  /*13d60*/  LDL.LU R5, [R1+0x324] ;  /* 0x0003240001057983 */ /* 0x000f280000300800 */
[----:B------:R-:W2:Y:S04]  /*13d70*/  LDL.LU R6, [R1+0x328] ;  /* 0x0003280001067983 */ /* 0x000ea80000300800 */
[----:B------:R-:W2:Y:S04]  /*13d80*/  LDL.LU R7, [R1+0x32c] ;  /* 0x00032c0001077983 */ /* 0x000ea80000300800 */
[----:B--2---:R-:W-:Y:S04]  /*13d90*/  STL.64 [R1+0x1668], R6 ;  /* 0x0016680601007387 */ /* 0x004fe80000100a00 */
[----:B----4-:R0:W-:Y:S04]  /*13da0*/  STL.64 [R1+0x1660], R4 ;  /* 0x0016600401007387 */ /* 0x0101e80000100a00 */
[----:B0-----:R-:W2:Y:S04]  /*13db0*/  LDL.LU R4, [R1+0x330] ;  /* 0x0003300001047983 */ /* 0x001ea80000300800 */
[----:B------:R-:W2:Y:S04]  /*13dc0*/  LDL.LU R5, [R1+0x334] ;  /* 0x0003340001057983 */ /* 0x000ea80000300800 */
[----:B------:R-:W4:Y:S04]  /*13dd0*/  LDL.LU R6, [R1+0x338] ;  /* 0x0003380001067983 */ /* 0x000f280000300800 */
[----:B------:R-:W4:Y:S04]  /*13de0*/  LDL.LU R7, [R1+0x33c] ;  /* 0x00033c0001077983 */ /* 0x000f280000300800 */
[----:B----4-:R-:W-:Y:S04]  /*13df0*/  STL.64 [R1+0x1688], R6 ;  /* 0x0016880601007387 */ /* 0x010fe80000100a00 */
[----:B--2---:R0:W-:Y:S04]  /*13e00*/  STL.64 [R1+0x1680], R4 ;  /* 0x0016800401007387 */ /* 0x0041e80000100a00 */
[----:B------:R-:W2:Y:S04]  /*13e10*/  LDL.LU R8, [R1+0x340] ;  /* 0x0003400001087983 */ /* 0x000ea80000300800 */
[----:B------:R-:W2:Y:S04]  /*13e20*/  LDL.LU R9, [R1+0x344] ;  /* 0x0003440001097983 */ /* 0x000ea80000300800 */
[----:B------:R-:W4:Y:S04]  /*13e30*/  LDL.LU R10, [R1+0x348] ;  /* 0x00034800010a7983 */ /* 0x000f280000300800 */
[----:B------:R-:W4:Y:S04]  /*13e40*/  LDL.LU R11, [R1+0x34c] ;  /* 0x00034c00010b7983 */ /* 0x000f280000300800 */
[----:B----4-:R-:W-:Y:S04]  /*13e50*/  STL.64 [R1+0x16a8], R10 ;  /* 0x0016a80a01007387 */ /* 0x010fe80000100a00 */
[----:B--2---:R1:W-:Y:S04]  /*13e60*/  STL.64 [R1+0x16a0], R8 ;  /* 0x0016a00801007387 */ /* 0x0043e80000100a00 */
[----:B0-----:R-:W2:Y:S04]  /*13e70*/  LDL.LU R4, [R1+0x350] ;  /* 0x0003500001047983 */ /* 0x001ea80000300800 */
[----:B------:R-:W2:Y:S04]  /*13e80*/  LDL.LU R5, [R1+0x354] ;  /* 0x0003540001057983 */ /* 0x000ea80000300800 */
[----:B------:R-:W2:Y:S04]  /*13e90*/  LDL.LU R6, [R1+0x358] ;  /* 0x0003580001067983 */ /* 0x000ea80000300800 */
[----:B------:R-:W2:Y:S04]  /*13ea0*/  LDL.LU R7, [R1+0x35c] ;  /* 0x00035c0001077983 */ /* 0x000ea80000300800 */
[----:B------:R-:W4:Y:S04]  /*13eb0*/  LDL.LU R16, [R1+0x360] ;  /* 0x0003600001107983 */ /* 0x000f280000300800 */
[----:B------:R-:W4:Y:S04]  /*13ec0*/  LDL.LU R17, [R1+0x364] ;  /* 0x0003640001117983 */ /* 0x000f280000300800 */
[----:B------:R-:W4:Y:S04]  /*13ed0*/  LDL.LU R18, [R1+0x368] ;  /* 0x0003680001127983 */ /* 0x000f280000300800 */
[----:B------:R-:W4:Y:S04]  /*13ee0*/  LDL.LU R19, [R1+0x36c] ;  /* 0x00036c0001137983 */ /* 0x000f280000300800 */
[----:B-1----:R-:W2:Y:S04]  /*13ef0*/  LDL.LU R8, [R1+0x110] ;  /* 0x0001100001087983 */ /* 0x002ea80000300800 */
[----:B------:R-:W2:Y:S04]  /*13f00*/  LDL.LU R9, [R1+0x114] ;  /* 0x0001140001097983 */ /* 0x000ea80000300800 */
[----:B------:R-:W2:Y:S04]  /*13f10*/  LDL.LU R10, [R1+0x118] ;  /* 0x00011800010a7983 */ /* 0x000ea80000300800 */
[----:B------:R-:W2:Y:S04]  /*13f20*/  LDL.LU R11, [R1+0x11c] ;  /* 0x00011c00010b7983 */ /* 0x000ea80000300800 */
[----:B------:R-:W2:Y:S04]  /*13f30*/  LDL.LU R2, [R1+0x610] ;  /* 0x0006100001027983 */ /* 0x000ea80000300800 */
[----:B------:R-:W2:Y:S04]  /*13f40*/  LDL.LU R3, [R1+0x60c] ;  /* 0x00060c0001037983 */ /* 0x000ea80000300800 */
[----:B------:R-:W2:Y:S04]  /*13f50*/  LDL.LU R28, [R1+0x614] ;  /* 0x00061400011c7983 */ /* 0x000ea80000300800 */
[----:B------:R-:W2:Y:S04]  /*13f60*/  LDL.LU R23, [R1+0x61c] ;  /* 0x00061c0001177983 */ /* 0x000ea80000300800 */
[----:B--2---:R0:W-:Y:S04]  /*13f70*/  STL [R1+0x1628], R23 ;  /* 0x0016281701007387 */ /* 0x0041e80000100800 */
[----:B0-----:R-:W2:Y:S04]  /*13f80*/  LDL.LU R23, [R1+0x618] ;  /* 0x0006180001177983 */ /* 0x001ea80000300800 */
[----:B------:R-:W2:Y:S04]  /*13f90*/  LDL.LU R22, [R1+0x624] ;  /* 0x0006240001167983 */ /* 0x000ea80000300800 */
[----:B--2---:R0:W-:Y:S04]  /*13fa0*/  STL [R1+0x1624], R22 ;  /* 0x0016241601007387 */ /* 0x0041e80000100800 */
[----:B0-----:R-:W2:Y:S04]  /*13fb0*/  LDL.LU R22, [R1+0x620] ;  /* 0x0006200001167983 */ /* 0x001ea80000300800 */
[----:B------:R-:W2:Y:S04]  /*13fc0*/  LDL.LU R0, [R1+0x630] ;  /* 0x0006300001007983 */ /* 0x000ea80000300800 */
[----:B--2---:R0:W-:Y:S04]  /*13fd0*/  STL [R1+0x1620], R0 ;  /* 0x0016200001007387 */ /* 0x0041e80000100800 */
[----:B0-----:R-:W2:Y:S04]  /*13fe0*/  LDL.LU R0, [R1+0x628] ;  /* 0x0006280001007983 */ /* 0x001ea80000300800 */
[----:B------:R-:W2:Y:S04]  /*13ff0*/  LDL.LU R29, [R1+0x62c] ;  /* 0x00062c00011d7983 */ /* 0x000ea80000300800 */
[----:B---3--:R-:W-:Y:S04]  /*14000*/  STL.64 [R1+0x1608], R26 ;  /* 0x0016081a01007387 */ /* 0x008fe80000100a00 */
[----:B------:R0:W-:Y:S04]  /*14010*/  STL.64 [R1+0x1600], R24 ;  /* 0x0016001801007387 */ /* 0x0001e80000100a00 */
[----:B0-----:R-:W3:Y:S04]  /*14020*/  LDL.LU R24, [R1+0x2f0] ;  /* 0x0002f00001187983 */ /* 0x001ee80000300800 */
[----:B------:R-:W3:Y:S04]  /*14030*/  LDL.LU R25, [R1+0x2f4] ;  /* 0x0002f40001197983 */ /* 0x000ee80000300800 */
[----:B------:R-:W2:Y:S04]  /*14040*/  LDL.LU R26, [R1+0x2f8] ;  /* 0x0002f800011a7983 */ /* 0x000ea80000300800 */
[----:B------:R-:W2:Y:S04]  /*14050*/  LDL.LU R27, [R1+0x2fc] ;  /* 0x0002fc00011b7983 */ /* 0x000ea80000300800 */
[----:B--2---:R-:W-:Y:S04]  /*14060*/  STL.64 [R1+0x1618], R26 ;  /* 0x0016181a01007387 */ /* 0x004fe80000100a00 */
[----:B---3--:R0:W-:Y:S04]  /*14070*/  STL.64 [R1+0x1610], R24 ;  /* 0x0016101801007387 */ /* 0x0081e80000100a00 */
        /* <DEDUP_REMOVED lines=9> */
[----:B------:R-:W3:Y:S01]  /*14110*/  LDL.LU R27, [R1+0x30c] ;  /* 0x00030c00011b7983 */ /* 0x000ee20000300800 */
[----:B------:R-:W-:-:S03]  /*14120*/  IMAD R3, R3, 0x100, R2 ;  /* 0x0000010003037824 */ /* 0x000fc600078e0202 */
[----:B---3--:R-:W-:Y:S04]  /*14130*/  STL.64 [R1+0x1648], R26 ;  /* 0x0016481a01007387 */ /* 0x008fe80000100a00 */
[----:B--2---:R0:W-:Y:S04]  /*14140*/  STL.64 [R1+0x1640], R24 ;  /* 0x0016401801007387 */ /* 0x0041e80000100a00 */
[----:B0-----:R-:W2:Y:S04]  /*14150*/  LDL.LU R24, [R1+0x310] ;  /* 0x0003100001187983 */ /* 0x001ea80000300800 */
[----:B------:R-:W2:Y:S04]  /*14160*/  LDL.LU R25, [R1+0x314] ;  /* 0x0003140001197983 */ /* 0x000ea80000300800 */
[----:B------:R-:W2:Y:S04]  /*14170*/  LDL.LU R26, [R1+0x318] ;  /* 0x00031800011a7983 */ /* 0x000ea80000300800 */
[----:B------:R-:W2:Y:S04]  /*14180*/  LDL.LU R27, [R1+0x31c] ;  /* 0x00031c00011b7983 */ /* 0x000ea80000300800 */
[----:B------:R-:W3:Y:S04]  /*14190*/  LDL.LU R2, [R1+0x16b4] ;  /* 0x0016b40001027983 */ /* 0x000ee80000300800 */
[----:B------:R0:W-:Y:S04]  /*141a0*/  STL [R1+0x404], R3 ;  /* 0x0004040301007387 */ /* 0x0001e80000100800 */
[----:B0-----:R-:W3:Y:S02]  /*141b0*/  LDL.LU R3, [R1+0x16b0] ;  /* 0x0016b00001037983 */ /* 0x001ee40000300800 */
[----:B---3--:R-:W-:Y:S02]  /*141c0*/  HMMA.16816.F32 R12, R12, R2, R8 ;  /* 0x000000020c0c723c */ /* 0x008fe40000001808 */
[----:B------:R-:W3:Y:S04]  /*141d0*/  LDL.LU.64 R10, [R1+0x16a8] ;  /* 0x0016a800010a7983 */ /* 0x000ee80000300a00 */
[----:B------:R-:W3:-:S13]  /*141e0*/  LDL.LU.64 R8, [R1+0x16a0] ;  /* 0x0016a00001087983 */ /* 0x000eda0000300a00 */
[----:B------:R0:W-:Y:S04]  /*141f0*/  STL.64 [R1+0x110], R12 ;  /* 0x0001100c01007387 */ /* 0x0001e80000100a00 */
[----:B------:R1:W-:Y:S04]  /*14200*/  STL.64 [R1+0x118], R14 ;  /* 0x0001180e01007387 */ /* 0x0003e80000100a00 */
[----:B0-----:R-:W2:Y:S04]  /*14210*/  LDL.LU R12, [R1+0x3f0] ;  /* 0x0003f000010c7983 */ /* 0x001ea80000300800 */
[----:B------:R-:W3:Y:S04]  /*14220*/  LDL.LU R13, [R1+0x3f4] ;  /* 0x0003f400010d7983 */ /* 0x000ee80000300800 */
[----:B-1----:R-:W4:Y:S04]  /*14230*/  LDL.LU R14, [R1+0x400] ;  /* 0x00040000010e7983 */ /* 0x002f280000300800 */
[----:B------:R-:W4:Y:S01]  /*14240*/  LDL.LU R15, [R1+0x404] ;  /* 0x00040400010f7983 */ /* 0x000f220000300800 */
[----:B--2---:R-:W-:-:S02]  /*14250*/  F2FP.F16.E5M2.UNPACK_B R12, R12 ;  /* 0x0000000cff0c723e */ /* 0x004fc400020004ff */
[----:B---3--:R-:W-:Y:S02]  /*14260*/  F2FP.F16.E5M2.UNPACK_B R13, R13 ;  /* 0x0000000dff0d723e */ /* 0x008fe400020004ff */
[----:B----4-:R-:W-:Y:S02]  /*14270*/  F2FP.F16.E5M2.UNPACK_B R14, R14 ;  /* 0x0000000eff0e723e */ /* 0x010fe400020004ff */
[----:B------:R-:W-:-:S07]  /*14280*/  F2FP.F16.E5M2.UNPACK_B R15, R15 ;  /* 0x0000000fff0f723e */ /* 0x000fce00020004ff */
[----:B------:R-:W-:-:S15]  /*14290*/  HMMA.16816.F32 R16, R12, R20, R16 ;  /* 0x000000140c10723c */ /* 0x000fde0000001810 */
[----:B------:R-:W-:-:S04]  /*142a0*/  NOP ;  /* 0x0000000000007918 */ /* 0x000fc80000000000 */
[----:B------:R-:W-:Y:S04]  /*142b0*/  STL.64 [R1+0x360], R16 ;  /* 0x0003601001007387 */ /* 0x000fe80000100a00 */
[----:B------:R0:W-:Y:S04]  /*142c0*/  STL.64 [R1+0x368], R18 ;  /* 0x0003681201007387 */ /* 0x0001e80000100a00 */
[----:B0-----:R-:W2:Y:S04]  /*142d0*/  LDL.LU.64 R18, [R1+0x1698] ;  /* 0x0016980001127983 */ /* 0x001ea80000300a00 */
[----:B------:R-:W3:Y:S01]  /*142e0*/  LDL.LU.64 R16, [R1+0x1690] ;  /* 0x0016900001107983 */ /* 0x000ee20000300a00 */
[C---:B--2---:R-:W-:Y:S08]  /*142f0*/  HMMA.16816.F32 R4, R12.reuse, R18, R4 ;  /* 0x000000120c04723c */ /* 0x044ff00000001804 */
[C---:B---3--:R-:W-:Y:S11]  /*14300*/  HMMA.16816.F32 R8, R12.reuse, R16, R8 ;  /* 0x000000100c08723c */ /* 0x048ff60000001808 */
[----:B------:R-:W-:Y:S04]  /*14310*/  STL.64 [R1+0x350], R4 ;  /* 0x0003500401007387 */ /* 0x000fe80000100a00 */
[----:B------:R0:W-:Y:S04]  /*14320*/  STL.64 [R1+0x358], R6 ;  /* 0x0003580601007387 */ /* 0x0001e80000100a00 */
[----:B0-----:R-:W2:Y:S04]  /*14330*/  LDL.LU.64 R6, [R1+0x1688] ;  /* 0x0016880001067983 */ /* 0x001ea80000300a00 */
[----:B------:R-:W2:Y:S04]  /*14340*/  LDL.LU.64 R4, [R1+0x1680] ;  /* 0x0016800001047983 */ /* 0x000ea80000300a00 */
        /* <DEDUP_REMOVED lines=21> */
[----:B------:R-:W3:Y:S01]  /*144a0*/  LDL.LU.64 R24, [R1+0x1640] ;  /* 0x0016400001187983 */ /* 0x000ee20000300a00 */
[----:B------:R-:W-:Y:S01]  /*144b0*/  IMAD R28, R28, 0x100, R23 ;  /* 0x000001001c1c7824 */ /* 0x000fe200078e0217 */
[----:B---3--:R-:W-:-:S15]  /*144c0*/  HMMA.16816.F32 R24, R12, R4, R24 ;  /* 0x000000040c18723c */ /* 0x008fde0000001818 */
[----:B------:R-:W-:-:S04]  /*144d0*/  NOP ;  /* 0x0000000000007918 */ /* 0x000fc80000000000 */
[----:B------:R-:W-:Y:S04]  /*144e0*/  STL.64 [R1+0x300], R24 ;  /* 0x0003001801007387 */ /* 0x000fe80000100a00 */
[----:B------:R0:W-:Y:S04]  /*144f0*/  STL.64 [R1+0x308], R26 ;  /* 0x0003081a01007387 */ /* 0x0001e80000100a00 */
[----:B0-----:R-:W2:Y:S04]  /*14500*/  LDL.LU.64 R26, [R1+0x1638] ;  /* 0x00163800011a7983 */ /* 0x001ea80000300a00 */
[----:B------:R-:W2:Y:S04]  /*14510*/  LDL.LU.64 R24, [R1+0x1630] ;  /* 0x0016300001187983 */ /* 0x000ea80000300a00 */
[----:B------:R-:W-:Y:S04]  /*14520*/  STL.64 [R1+0x15e8], R6 ;  /* 0x0015e80601007387 */ /* 0x000fe80000100a00 */
[----:B------:R0:W-:Y:S04]  /*14530*/  STL.64 [R1+0x15e0], R4 ;  /* 0x0015e00401007387 */ /* 0x0001e80000100a00 */
[----:B0-----:R-:W3:Y:S04]  /*14540*/  LDL.LU R4, [R1+0x2e0] ;  /* 0x0002e00001047983 */ /* 0x001ee80000300800 */
[----:B------:R-:W3:Y:S04]  /*14550*/  LDL.LU R5, [R1+0x2e4] ;  /* 0x0002e40001057983 */ /* 0x000ee80000300800 */
[----:B------:R-:W3:Y:S04]  /*14560*/  LDL.LU R6, [R1+0x2e8] ;  /* 0x0002e80001067983 */ /* 0x000ee80000300800 */
[----:B------:R-:W3:Y:S04]  /*14570*/  LDL.LU R7, [R1+0x2ec] ;  /* 0x0002ec0001077983 */ /* 0x000ee80000300800 */
[----:B------:R-:W4:Y:S02]  /*14580*/  LDL.LU R23, [R1+0x1628] ;  /* 0x0016280001177983 */ /* 0x000f240000300800 */
[----:B----4-:R-:W-:-:S02]  /*14590*/  IMAD R23, R23, 0x100, R22 ;  /* 0x0000010017177824 */ /* 0x010fc400078e0216 */
[----:B------:R-:W4:Y:S01]  /*145a0*/  LDL.LU R22, [R1+0x1624] ;  /* 0x0016240001167983 */ /* 0x000f220000300800 */
[----:B--2---:R-:W-:Y:S01]  /*145b0*/  HMMA.16816.F32 R12, R12, R2, R24 ;  /* 0x000000020c0c723c */ /* 0x004fe20000001818 */
[----:B----4-:R-:W-:Y:S02]  /*145c0*/  IMAD R22, R22, 0x100, R0 ;  /* 0x0000010016167824 */ /* 0x010fe400078e0200 */
[----:B------:R-:W2:Y:S04]  /*145d0*/  LDL.LU R0, [R1+0x1620] ;  /* 0x0016200001007983 */ /* 0x000ea80000300800 */
[----:B------:R-:W4:Y:S04]  /*145e0*/  LDL.LU.64 R26, [R1+0x1618] ;  /* 0x00161800011a7983 */ /* 0x000f280000300a00 */
[----:B------:R-:W4:Y:S04]  /*145f0*/  LDL.LU.64 R24, [R1+0x1610] ;  /* 0x0016100001187983 */ /* 0x000f280000300a00 */
[----:B------:R-:W-:Y:S04]  /*14600*/  STL [R1+0x15b4], R2 ;  /* 0x0015b40201007387 */ /* 0x000fe80000100800 */
[----:B------:R-:W-:Y:S04]  /*14610*/  STL [R1+0x15b0], R3 ;  /* 0x0015b00301007387 */ /* 0x000fe80000100800 */
[----:B------:R0:W-:Y:S04]  /*14620*/  STL.64 [R1+0x100], R12 ;  /* 0x0001000c01007387 */ /* 0x0001e80000100a00 */
[----:B------:R1:W-:Y:S01]  /*14630*/  STL.64 [R1+0x108], R14 ;  /* 0x0001080e01007387 */ /* 0x0003e20000100a00 */
[----:B0-----:R-:W-:-:S02]  /*14640*/  F2FP.F16.E5M2.UNPACK_B R12, R28 ;  /* 0x0000001cff0c723e */ /* 0x001fc400020004ff */
[----:B------:R-:W-:Y:S02]  /*14650*/  F2FP.F16.E5M2.UNPACK_B R13, R23 ;  /* 0x00000017ff0d723e */ /* 0x000fe400020004ff */
[----:B-1----:R-:W-:Y:S01]  /*14660*/  F2FP.F16.E5M2.UNPACK_B R14, R22 ;  /* 0x00000016ff0e723e */ /* 0x002fe200020004ff */
[----:B--2---:R-:W-:-:S05]  /*14670*/  IMAD R0, R29, 0x100, R0 ;  /* 0x000001001d007824 */ /* 0x004fca00078e0200 */
[----:B------:R-:W-:-:S07]  /*14680*/  F2FP.F16.E5M2.UNPACK_B R15, R0 ;  /* 0x00000000ff0f723e */ /* 0x000fce00020004ff */
[----:B----4-:R-:W-:-:S15]  /*14690*/  HMMA.16816.F32 R24, R12, R20, R24 ;  /* 0x000000140c18723c */ /* 0x010fde0000001818 */
[----:B------:R-:W-:-:S04]  /*146a0*/  NOP ;  /* 0x0000000000007918 */ /* 0x000fc80000000000 */
[----:B------:R-:W-:Y:S04]  /*146b0*/  STL.64 [R1+0x2f0], R24 ;  /* 0x0002f01801007387 */ /* 0x000fe80000100a00 */
[----:B------:R0:W-:Y:S04]  /*146c0*/  STL.64 [R1+0x2f8], R26 ;  /* 0x0002f81a01007387 */ /* 0x0001e80000100a00 */
[----:B0-----:R-:W2:Y:S04]  /*146d0*/  LDL.LU.64 R26, [R1+0x1608] ;  /* 0x00160800011a7983 */ /* 0x001ea80000300a00 */
[----:B------:R-:W2:Y:S04]  /*146e0*/  LDL.LU.64 R24, [R1+0x1600] ;  /* 0x0016000001187983 */ /* 0x000ea80000300a00 */
[----:B------:R-:W-:Y:S04]  /*146f0*/  STL [R1+0x15bc], R20 ;  /* 0x0015bc1401007387 */ /* 0x000fe80000100800 */
[----:B------:R3:W-:Y:S02]  /*14700*/  STL [R1+0x15b8], R21 ;  /* 0x0015b81501007387 */ /* 0x0007e40000100800 */
[----:B---3--:R-:W-:Y:S02]  /*14710*/  HMMA.16816.F32 R20, R12, R18, R4 ;  /* 0x000000120c14723c */ /* 0x008fe40000001804 */
[----:B------:R-:W-:-:S15]  /*14720*/  STL.64 [R1+0x1588], R18 ;  /* 0x0015881201007387 */ /* 0x000fde0000100a00 */
[----:B------:R-:W-:Y:S02]  /*14730*/  NOP ;  /* 0x0000000000007918 */ /* 0x000fe40000000000 */
[----:B------:R-:W-:Y:S04]  /*14740*/  STL.64 [R1+0x2e0], R20 ;  /* 0x0002e01401007387 */ /* 0x000fe80000100a00 */
[----:B------:R0:W-:Y:S04]  /*14750*/  STL.64 [R1+0x2e8], R22 ;  /* 0x0002e81601007387 */ /* 0x0001e80000100a00 */
[----:B------:R-:W-:Y:S01]  /*14760*/  STL.64 [R1+0x1580], R16 ;  /* 0x0015801001007387 */ /* 0x000fe20000100a00 */
[----:B--2---:R-:W-:-:S15]  /*14770*/  HMMA.16816.F32 R4, R12, R16, R24 ;  /* 0x000000100c04723c */ /* 0x004fde0000001818 */
[----:B------:R-:W-:-:S04]  /*14780*/  NOP ;  /* 0x0000000000007918 */ /* 0x000fc80000000000 */
[----:B------:R-:W-:Y:S04]  /*14790*/  STL.64 [R1+0x2d0], R4 ;  /* 0x0002d00401007387 */ /* 0x000fe80000100a00 */
[----:B------:R-:W-:Y:S04]  /*147a0*/  STL.64 [R1+0x2d8], R6 ;  /* 0x0002d80601007387 */ /* 0x000fe80000100a00 */
[----:B------:R-:W2:Y:S04]  /*147b0*/  LDL.LU R28, [R1+0x65c] ;  /* 0x00065c00011c7983 */ /* 0x000ea80000300800 */
[----:B--2---:R-:W-:Y:S04]  /*147c0*/  STL [R1+0x1590], R28 ;  /* 0x0015901c01007387 */ /* 0x004fe80000100800 */
[----:B0-----:R-:W2:Y:S04]  /*147d0*/  LDL.LU R23, [R1+0x668] ;  /* 0x0006680001177983 */ /* 0x001ea80000300800 */
[----:B--2---:R-:W-:Y:S04]  /*147e0*/  STL [R1+0x1594], R23 ;  /* 0x0015941701007387 */ /* 0x004fe80000100800 */
[----:B------:R-:W2:Y:S04]  /*147f0*/  LDL.LU R22, [R1+0x664] ;  /* 0x0006640001167983 */ /* 0x000ea80000300800 */
[----:B--2---:R-:W-:Y:S04]  /*14800*/  STL [R1+0x1598], R22 ;  /* 0x0015981601007387 */ /* 0x004fe80000100800 */
[----:B------:R-:W2:Y:S04]  /*14810*/  LDL.LU R0, [R1+0x670] ;  /* 0x0006700001007983 */ /* 0x000ea80000300800 */
[----:B--2---:R-:W-:Y:S04]  /*14820*/  STL [R1+0x159c], R0 ;  /* 0x00159c0001007387 */ /* 0x004fe80000100800 */
[----:B------:R-:W2:Y:S04]  /*14830*/  LDL.LU R29, [R1+0x66c] ;  /* 0x00066c00011d7983 */ /* 0x000ea80000300800 */
[----:B------:R-:W3:Y:S04]  /*14840*/  LDL.LU R24, [R1+0xe0] ;  /* 0x0000e00001187983 */ /* 0x000ee80000300800 */
[----:B------:R-:W3:Y:S04]  /*14850*/  LDL.LU R25, [R1+0xe4] ;  /* 0x0000e40001197983 */ /* 0x000ee80000300800 */
[----:B------:R-:W4:Y:S04]  /*14860*/  LDL.LU R26, [R1+0xe8] ;  /* 0x0000e800011a7983 */ /* 0x000f280000300800 */
[----:B------:R-:W4:Y:S04]  /*14870*/  LDL.LU R27, [R1+0xec] ;  /* 0x0000ec00011b7983 */ /* 0x000f280000300800 */
[----:B----4-:R-:W-:Y:S04]  /*14880*/  STL.64 [R1+0x1538], R26 ;  /* 0x0015381a01007387 */ /* 0x010fe80000100a00 */
[----:B---3--:R0:W-:Y:S04]  /*14890*/  STL.64 [R1+0x1530], R24 ;  /* 0x0015301801007387 */ /* 0x0081e80000100a00 */
[----:B0-----:R-:W3:Y:S04]  /*148a0*/  LDL.LU R24, [R1+0x230] ;  /* 0x0002300001187983 */ /* 0x001ee80000300800 */
        /* <DEDUP_REMOVED lines=35> */
[----:B------:R-:W-:Y:S04]  /*14ae0*/  STL.64 [R1+0x15d8], R22 ;  /* 0x0015d81601007387 */ /* 0x000fe80000100a00 */
[----:B------:R0:W-:Y:S04]  /*14af0*/  STL.64 [R1+0x15d0], R20 ;  /* 0x0015d01401007387 */ /* 0x0001e80000100a00 */
[----:B0-----:R-:W2:Y:S04]  /*14b00*/  LDL.LU R20, [R1+0x2a0] ;  /* 0x0002a00001147983 */ /* 0x001ea80000300800 */
[----:B------:R-:W2:Y:S04]  /*14b10*/  LDL.LU R21, [R1+0x2a4] ;  /* 0x0002a40001157983 */ /* 0x000ea80000300800 */
[----:B------:R-:W2:Y:S04]  /*14b20*/  LDL.LU R22, [R1+0x2a8] ;  /* 0x0002a80001167983 */ /* 0x000ea80000300800 */
        /* <DEDUP_REMOVED lines=20> */
[----:B------:R-:W4:Y:S01]  /*14c70*/  LDL.LU R27, [R1+0x26c] ;  /* 0x00026c00011b7983 */ /* 0x000f220000300800 */
[C---:B--2---:R-:W-:Y:S03]  /*14c80*/  HMMA.16816.F32 R4, R12.reuse, R10, R4 ;  /* 0x0000000a0c04723c */ /* 0x044fe60000001804 */
[----:B----4-:R-:W-:Y:S04]  /*14c90*/  STL.64 [R1+0x1578], R26 ;  /* 0x0015781a01007387 */ /* 0x010fe80000100a00 */
[----:B---3--:R0:W-:Y:S04]  /*14ca0*/  STL.64 [R1+0x1570], R24 ;  /* 0x0015701801007387 */ /* 0x0081e80000100a00 */
[----:B0-----:R-:W2:Y:S04]  /*14cb0*/  LDL.LU R24, [R1+0x270] ;  /* 0x0002700001187983 */ /* 0x001ea80000300800 */
[----:B------:R-:W2:Y:S04]  /*14cc0*/  LDL.LU R25, [R1+0x274] ;  /* 0x0002740001197983 */ /* 0x000ea80000300800 */
[----:B------:R-:W2:Y:S04]  /*14cd0*/  LDL.LU R26, [R1+0x278] ;  /* 0x00027800011a7983 */ /* 0x000ea80000300800 */
[----:B------:R-:W2:Y:S04]  /*14ce0*/  LDL.LU R27, [R1+0x27c] ;  /* 0x00027c00011b7983 */ /* 0x000ea80000300800 */
        /* <DEDUP_REMOVED lines=21> */
[----:B------:R-:W4:Y:S01]  /*14e40*/  LDL.LU.64 R20, [R1+0x15c0] ;  /* 0x0015c00001147983 */ /* 0x000f220000300a00 */
[----:B------:R-:W-:-:S02]  /*14e50*/  IMAD R28, R28, 0x100, R3 ;  /* 0x000001001c1c7824 */ /* 0x000fc400078e0203 */
[----:B---3--:R-:W-:Y:S02]  /*14e60*/  IMAD R23, R23, 0x100, R2 ;  /* 0x0000010017177824 */ /* 0x008fe400078e0202 */
[----:B----4-:R-:W-:Y:S02]  /*14e70*/  IMAD R0, R0, 0x100, R20 ;  /* 0x0000010000007824 */ /* 0x010fe400078e0214 */
[----:B------:R-:W3:Y:S01]  /*14e80*/  LDL.LU R20, [R1+0x15bc] ;  /* 0x0015bc0001147983 */ /* 0x000ee20000300800 */
[----:B------:R-:W-:-:S03]  /*14e90*/  IMAD R22, R22, 0x100, R21 ;  /* 0x0000010016167824 */ /* 0x000fc600078e0215 */
[----:B------:R-:W3:Y:S04]  /*14ea0*/  LDL.LU R21, [R1+0x15b8] ;  /* 0x0015b80001157983 */ /* 0x000ee80000300800 */
[----:B------:R-:W4:Y:S04]  /*14eb0*/  LDL.LU R2, [R1+0x15b4] ;  /* 0x0015b40001027983 */ /* 0x000f280000300800 */
[----:B------:R-:W4:Y:S02]  /*14ec0*/  LDL.LU R3, [R1+0x15b0] ;  /* 0x0015b00001037983 */ /* 0x000f240000300800 */
[----:B----4-:R-:W-:Y:S02]  /*14ed0*/  HMMA.16816.F32 R12, R12, R2, R16 ;  /* 0x000000020c0c723c */ /* 0x010fe40000001810 */
[----:B------:R-:W3:Y:S04]  /*14ee0*/  LDL.LU.64 R18, [R1+0x15a8] ;  /* 0x0015a80001127983 */ /* 0x000ee80000300a00 */
[----:B------:R-:W3:-:S13]  /*14ef0*/  LDL.LU.64 R16, [R1+0x15a0] ;  /* 0x0015a00001107983 */ /* 0x000eda0000300a00 */
[----:B------:R0:W-:Y:S04]  /*14f00*/  STL.64 [R1+0xf0], R12 ;  /* 0x0000f00c01007387 */ /* 0x0001e80000100a00 */
[----:B------:R1:W-:Y:S01]  /*14f10*/  STL.64 [R1+0xf8], R14 ;  /* 0x0000f80e01007387 */ /* 0x0003e20000100a00 */
[----:B0-----:R-:W-:Y:S02]  /*14f20*/  F2FP.F16.E5M2.UNPACK_B R12, R0 ;  /* 0x00000000ff0c723e */ /* 0x001fe400020004ff */
[----:B------:R-:W-:Y:S01]  /*14f30*/  F2FP.F16.E5M2.UNPACK_B R13, R22 ;  /* 0x00000016ff0d723e */ /* 0x000fe200020004ff */
[----:B------:R-:W4:Y:S01]  /*14f40*/  LDL.LU R0, [R1+0x159c] ;  /* 0x00159c0001007983 */ /* 0x000f220000300800 */
[----:B-1----:R-:W-:Y:S02]  /*14f50*/  F2FP.F16.E5M2.UNPACK_B R14, R23 ;  /* 0x00000017ff0e723e */ /* 0x002fe400020004ff */
[----:B------:R-:W-:Y:S01]  /*14f60*/  F2FP.F16.E5M2.UNPACK_B R15, R28 ;  /* 0x0000001cff0f723e */ /* 0x000fe200020004ff */
[----:B------:R-:W2:Y:S04]  /*14f70*/  LDL.LU R22, [R1+0x1598] ;  /* 0x0015980001167983 */ /* 0x000ea80000300800 */
[----:B------:R-:W2:Y:S04]  /*14f80*/  LDL.LU R23, [R1+0x1594] ;  /* 0x0015940001177983 */ /* 0x000ea80000300800 */
[----:B------:R-:W2:Y:S01]  /*14f90*/  LDL.LU R28, [R1+0x1590] ;  /* 0x00159000011c7983 */ /* 0x000ea20000300800 */
        /* <DEDUP_REMOVED lines=17> */
[----:B------:R-:W2:Y:S04]  /*150b0*/  LDL.LU.64 R24, [R1+0x1560] ;  /* 0x0015600001187983 */ /* 0x000ea80000300a00 */
[----:B------:R0:W-:Y:S04]  /*150c0*/  STL.64 [R1+0x1528], R18 ;  /* 0x0015281201007387 */ /* 0x0001e80000100a00 */
[----:B0-----:R-:W3:Y:S04]  /*150d0*/  LDL.LU R18, [R1+0x654] ;  /* 0x0006540001127983 */ /* 0x001ee80000300800 */
[----:B------:R-:W3:Y:S04]  /*150e0*/  LDL.LU R19, [R1+0x660] ;  /* 0x0006600001137983 */ /* 0x000ee80000300800 */
[----:B------:R0:W-:Y:S04]  /*150f0*/  STL.64 [R1+0x1520], R16 ;  /* 0x0015201001007387 */ /* 0x0001e80000100a00 */
[----:B0-----:R-:W3:Y:S01]  /*15100*/  LDL.LU R17, [R1+0x658] ;  /* 0x0006580001117983 */ /* 0x001ee20000300800 */
[----:B--2---:R-:W-:-:S15]  /*15110*/  HMMA.16816.F32 R24, R12, R10, R24 ;  /* 0x0000000a0c18723c */ /* 0x004fde0000001818 */
[----:B------:R-:W-:-:S04]  /*15120*/  NOP ;  /* 0x0000000000007918 */ /* 0x000fc80000000000 */
        /* <DEDUP_REMOVED lines=20> */
[----:B0-----:R-:W2:Y:S04]  /*15270*/  LDL.LU.64 R26, [R1+0x1538] ;  /* 0x00153800011a7983 */ /* 0x001ea80000300a00 */
[----:B------:R-:W2:Y:S01]  /*15280*/  LDL.LU.64 R24, [R1+0x1530] ;  /* 0x0015300001187983 */ /* 0x000ea20000300a00 */
[----:B---3--:R-:W-:Y:S03]  /*15290*/  HMMA.16816.F32 R8, R12, R4, R8 ;  /* 0x000000040c08723c */ /* 0x008fe60000001808 */
[----:B------:R-:W-:Y:S04]  /*152a0*/  STL.64 [R1+0x14e8], R6 ;  /* 0x0014e80601007387 */ /* 0x000fe80000100a00 */
[----:B------:R0:W-:Y:S02]  /*152b0*/  STL.64 [R1+0x14e0], R4 ;  /* 0x0014e00401007387 */ /* 0x0001e40000100a00 */
[----:B0-----:R-:W-:-:S02]  /*152c0*/  IMAD R5, R18, 0x100, R17 ;  /* 0x0000010012057824 */ /* 0x001fc400078e0211 */
[----:B------:R-:W-:-:S08]  /*152d0*/  IMAD R4, R28, 0x100, R19 ;  /* 0x000001001c047824 */ /* 0x000fd000078e0213 */
[----:B------:R0:W-:Y:S04]  /*152e0*/  STL.64 [R1+0x220], R8 ;  /* 0x0002200801007387 */ /* 0x0001e80000100a00 */
[----:B------:R-:W-:Y:S04]  /*152f0*/  STL.64 [R1+0x228], R10 ;  /* 0x0002280a01007387 */ /* 0x000fe80000100a00 */
[----:B------:R-:W-:Y:S04]  /*15300*/  STL [R1+0x3f0], R5 ;  /* 0x0003f00501007387 */ /* 0x000fe80000100800 */
[----:B------:R2:W-:Y:S01]  /*15310*/  STL [R1+0x3f4], R4 ;  /* 0x0003f40401007387 */ /* 0x0005e20000100800 */
[----:B0-----:R-:W-:-:S02]  /*15320*/  IMAD R8, R22, 0x100, R23 ;  /* 0x0000010016087824 */ /* 0x001fc400078e0217 */
[----:B----4-:R-:W-:-:S03]  /*15330*/  IMAD R0, R29, 0x100, R0 ;  /* 0x000001001d007824 */ /* 0x010fc600078e0200 */
[----:B------:R-:W-:Y:S04]  /*15340*/  STL [R1+0x400], R8 ;  /* 0x0004000801007387 */ /* 0x000fe80000100800 */
[----:B------:R-:W-:Y:S04]  /*15350*/  STL [R1+0x14b8], R2 ;  /* 0x0014b80201007387 */ /* 0x000fe80000100800 */
[----:B------:R-:W-:Y:S04]  /*15360*/  STL [R1+0x404], R0 ;  /* 0x0004040001007387 */ /* 0x000fe80000100800 */
[----:B------:R-:W-:Y:S01]  /*15370*/  STL [R1+0x14b4], R3 ;  /* 0x0014b40301007387 */ /* 0x000fe20000100800 */
[----:B--2---:R-:W-:-:S15]  /*15380*/  HMMA.16816.F32 R4, R12, R2, R24 ;  /* 0x000000020c04723c */ /* 0x004fde0000001818 */
[----:B------:R-:W-:-:S04]  /*15390*/  NOP ;  /* 0x0000000000007918 */ /* 0x000fc80000000000 */
[----:B------:R-:W-:Y:S04]  /*153a0*/  STL.64 [R1+0xe0], R4 ;  /* 0x0000e00401007387 */ /* 0x000fe80000100a00 */
[----:B------:R-:W-:Y:S04]  /*153b0*/  STL.64 [R1+0xe8], R6 ;  /* 0x0000e80601007387 */ /* 0x000fe80000100a00 */
[----:B------:R-:W2:Y:S04]  /*153c0*/  LDL.LU R24, [R1+0x170] ;  /* 0x0001700001187983 */ /* 0x000ea80000300800 */
        /* <DEDUP_REMOVED lines=9> */
[----:B------:R-:W4:Y:S04]  /*15460*/  LDL.LU R4, [R1+0x1d0] ;  /* 0x0001d00001047983 */ /* 0x000f280000300800 */
        /* <DEDUP_REMOVED lines=13> */
[----:B------:R-:W2:Y:S04]  /*15540*/  LDL.LU R10, [R1+0x1f8] ;  /* 0x0001f800010a7983 */ /* 0x000ea80000300800 */
[----:B------:R-:W2:Y:S04]  /*15550*/  LDL.LU R11, [R1+0x1fc] ;  /* 0x0001fc00010b7983 */ /* 0x000ea80000300800 */
[----:B0-----:R-:W4:Y:S04]  /*15560*/  LDL.LU R4, [R1+0x200] ;  /* 0x0002000001047983 */ /* 0x001f280000300800 */
[----:B------:R-:W4:Y:S04]  /*15570*/  LDL.LU R5, [R1+0x204] ;  /* 0x0002040001057983 */ /* 0x000f280000300800 */
        /* <DEDUP_REMOVED lines=15> */
[----:B------:R-:W2:Y:S04]  /*15670*/  LDL.LU R3, [R1+0x688] ;  /* 0x0006880001037983 */ /* 0x000ea80000300800 */
[----:B------:R-:W2:Y:S04]  /*15680*/  LDL.LU R22, [R1+0x684] ;  /* 0x0006840001167983 */ /* 0x000ea80000300800 */
[----:B------:R-:W2:Y:S04]  /*15690*/  LDL.LU R29, [R1+0x690] ;  /* 0x00069000011d7983 */ /* 0x000ea80000300800 */
        /* <DEDUP_REMOVED lines=12> */
[----:B------:R-:W3:Y:S01]  /*15760*/  LDL.LU R27, [R1+0xdc] ;  /* 0x0000dc00011b7983 */ /* 0x000ee20000300800 */
[----:B------:R-:W-:-:S02]  /*15770*/  F2FP.F16.E5M2.UNPACK_B R12, R12 ;  /* 0x0000000cff0c723e */ /* 0x000fc400020004ff */
[----:B------:R-:W-:Y:S02]  /*15780*/  F2FP.F16.E5M2.UNPACK_B R13, R13 ;  /* 0x0000000dff0d723e */ /* 0x000fe400020004ff */
[----:B------:R-:W-:Y:S02]  /*15790*/  F2FP.F16.E5M2.UNPACK_B R14, R14 ;  /* 0x0000000eff0e723e */ /* 0x000fe400020004ff */
[----:B------:R-:W-:Y:S01]  /*157a0*/  F2FP.F16.E5M2.UNPACK_B R15, R15 ;  /* 0x0000000fff0f723e */ /* 0x000fe200020004ff */
[----:B---3--:R-:W-:Y:S04]  /*157b0*/  STL.64 [R1+0x14c8], R26 ;  /* 0x0014c81a01007387 */ /* 0x008fe80000100a00 */
[----:B--2---:R0:W-:Y:S04]  /*157c0*/  STL.64 [R1+0x14c0], R24 ;  /* 0x0014c01801007387 */ /* 0x0041e80000100a00 */
[----:B0-----:R-:W2:Y:S04]  /*157d0*/  LDL.LU R24, [R1+0x1b0] ;  /* 0x0001b00001187983 */ /* 0x001ea80000300800 */
[----:B------:R-:W2:Y:S04]  /*157e0*/  LDL.LU R25, [R1+0x1b4] ;  /* 0x0001b40001197983 */ /* 0x000ea80000300800 */
[----:B------:R-:W3:Y:S04]  /*157f0*/  LDL.LU R26, [R1+0x1b8] ;  /* 0x0001b800011a7983 */ /* 0x000ee80000300800 */
[----:B------:R-:W3:Y:S01]  /*15800*/  LDL.LU R27, [R1+0x1bc] ;  /* 0x0001bc00011b7983 */ /* 0x000ee20000300800 */
[C---:B------:R-:W-:Y:S03]  /*15810*/  HMMA.16816.F32 R16, R12.reuse, R20, R16 ;  /* 0x000000140c10723c */ /* 0x040fe60000001810 */
[----:B---3--:R-:W-:Y:S04]  /*15820*/  STL.64 [R1+0x14d8], R26 ;  /* 0x0014d81a01007387 */ /* 0x008fe80000100a00 */
[----:B--2---:R0:W-:Y:S04]  /*15830*/  STL.64 [R1+0x14d0], R24 ;  /* 0x0014d01801007387 */ /* 0x0041e80000100a00 */
[----:B0-----:R-:W2:Y:S04]  /*15840*/  LDL.LU R24, [R1+0x1c0] ;  /* 0x0001c00001187983 */ /* 0x001ea80000300800 */
[----:B------:R-:W2:Y:S04]  /*15850*/  LDL.LU R25, [R1+0x1c4] ;  /* 0x0001c40001197983 */ /* 0x000ea80000300800 */
[----:B------:R-:W2:Y:S04]  /*15860*/  LDL.LU R26, [R1+0x1c8] ;  /* 0x0001c800011a7983 */ /* 0x000ea80000300800 */
[----:B------:R-:W2:Y:S04]  /*15870*/  LDL.LU R27, [R1+0x1cc] ;  /* 0x0001cc00011b7983 */ /* 0x000ea80000300800 */
[----:B------:R-:W-:Y:S04]  /*15880*/  STL.64 [R1+0x210], R16 ;  /* 0x0002101001007387 */ /* 0x000fe80000100a00 */
[----:B------:R0:W-:Y:S04]  /*15890*/  STL.64 [R1+0x218], R18 ;  /* 0x0002181201007387 */ /* 0x0001e80000100a00 */
[----:B0-----:R-:W4:Y:S04]  /*158a0*/  LDL.LU.64 R18, [R1+0x1528] ;  /* 0x0015280001127983 */ /* 0x001f280000300a00 */
[----:B------:R-:W3:Y:S01]  /*158b0*/  LDL.LU.64 R16, [R1+0x1520] ;  /* 0x0015200001107983 */ /* 0x000ee20000300a00 */
[C---:B----4-:R-:W-:Y:S08]  /*158c0*/  HMMA.16816.F32 R4, R12.reuse, R18, R4 ;  /* 0x000000120c04723c */ /* 0x050ff00000001804 */
[C---:B---3--:R-:W-:Y:S11]  /*158d0*/  HMMA.16816.F32 R8, R12.reuse, R16, R8 ;  /* 0x000000100c08723c */ /* 0x048ff60000001808 */
[----:B------:R-:W-:Y:S04]  /*158e0*/  STL.64 [R1+0x200], R4 ;  /* 0x0002000401007387 */ /* 0x000fe80000100a00 */
[----:B------:R0:W-:Y:S04]  /*158f0*/  STL.64 [R1+0x208], R6 ;  /* 0x0002080601007387 */ /* 0x0001e80000100a00 */
[----:B0-----:R-:W3:Y:S04]  /*15900*/  LDL.LU.64 R6, [R1+0x1518] ;  /* 0x0015180001067983 */ /* 0x001ee80000300a00 */
[----:B------:R-:W3:Y:S04]  /*15910*/  LDL.LU.64 R4, [R1+0x1510] ;  /* 0x0015100001047983 */ /* 0x000ee80000300a00 */
        /* <DEDUP_REMOVED lines=35> */
[----:B------:R-:W4:Y:S01]  /*15b50*/  LDL.LU R2, [R1+0x14bc] ;  /* 0x0014bc0001027983 */ /* 0x000f220000300800 */
[----:B------:R-:W-:-:S02]  /*15b60*/  IMAD R22, R22, 0x100, R3 ;  /* 0x0000010016167824 */ /* 0x000fc400078e0203 */
[----:B----4-:R-:W-:Y:S02]  /*15b70*/  IMAD R23, R23, 0x100, R2 ;  /* 0x0000010017177824 */ /* 0x010fe400078e0202 */
[----:B------:R-:W2:Y:S04]  /*15b80*/  LDL.LU R2, [R1+0x14b8] ;  /* 0x0014b80001027983 */ /* 0x000ea80000300800 */
[----:B------:R-:W2:Y:S01]  /*15b90*/  LDL.LU R3, [R1+0x14b4] ;  /* 0x0014b40001037983 */ /* 0x000ea20000300800 */
[----:B------:R-:W-:-:S03]  /*15ba0*/  IMAD R0, R0, 0x100, R29 ;  /* 0x0000010000007824 */ /* 0x000fc600078e021d */
[----:B------:R-:W4:Y:S01]  /*15bb0*/  LDL.LU R29, [R1+0x14b0] ;  /* 0x0014b000011d7983 */ /* 0x000f220000300800 */
[----:B--2---:R-:W-:Y:S03]  /*15bc0*/  HMMA.16816.F32 R12, R12, R2, R24 ;  /* 0x000000020c0c723c */ /* 0x004fe60000001818 */
[----:B------:R-:W2:Y:S04]  /*15bd0*/  LDL.LU.64 R26, [R1+0x14a8] ;  /* 0x0014a800011a7983 */ /* 0x000ea80000300a00 */
[----:B------:R-:W2:Y:S04]  /*15be0*/  LDL.LU.64 R24, [R1+0x14a0] ;  /* 0x0014a00001187983 */ /* 0x000ea80000300a00 */
[----:B------:R-:W-:Y:S04]  /*15bf0*/  STL [R1+0x1438], R2 ;  /* 0x0014380201007387 */ /* 0x000fe80000100800 */
[----:B------:R-:W-:Y:S04]  /*15c00*/  STL [R1+0x1434], R3 ;  /* 0x0014340301007387 */ /* 0x000fe80000100800 */
[----:B------:R0:W-:Y:S04]  /*15c10*/  STL.64 [R1+0xd0], R12 ;  /* 0x0000d00c01007387 */ /* 0x0001e80000100a00 */
[----:B------:R1:W-:Y:S01]  /*15c20*/  STL.64 [R1+0xd8], R14 ;  /* 0x0000d80e01007387 */ /* 0x0003e20000100a00 */
[----:B0-----:R-:W-:-:S02]  /*15c30*/  F2FP.F16.E5M2.UNPACK_B R12, R28 ;  /* 0x0000001cff0c723e */ /* 0x001fc400020004ff */
[----:B------:R-:W-:Y:S02]  /*15c40*/  F2FP.F16.E5M2.UNPACK_B R13, R23 ;  /* 0x00000017ff0d723e */ /* 0x000fe400020004ff */
[----:B-1----:R-:W-:Y:S02]  /*15c50*/  F2FP.F16.E5M2.UNPACK_B R14, R22 ;  /* 0x00000016ff0e723e */ /* 0x002fe400020004ff */
[----:B------:R-:W-:-:S07]  /*15c60*/  F2FP.F16.E5M2.UNPACK_B R15, R0 ;  /* 0x00000000ff0f723e */ /* 0x000fce00020004ff */
[----:B--2---:R-:W-:-:S15]  /*15c70*/  HMMA.16816.F32 R24, R12, R20, R24 ;  /* 0x000000140c18723c */ /* 0x004fde0000001818 */
[----:B------:R-:W-:-:S04]  /*15c80*/  NOP ;  /* 0x0000000000007918 */ /* 0x000fc80000000000 */
[----:B------:R-:W-:Y:S04]  /*15c90*/  STL.64 [R1+0x1a0], R24 ;  /* 0x0001a01801007387 */ /* 0x000fe80000100a00 */
[----:B------:R0:W-:Y:S04]  /*15ca0*/  STL.64 [R1+0x1a8], R26 ;  /* 0x0001a81a01007387 */ /* 0x0001e80000100a00 */
[----:B0-----:R-:W2:Y:S04]  /*15cb0*/  LDL.LU.64 R26, [R1+0x1498] ;  /* 0x00149800011a7983 */ /* 0x001ea80000300a00 */
[----:B------:R-:W2:Y:S04]  /*15cc0*/  LDL.LU.64 R24, [R1+0x1490] ;  /* 0x0014900001187983 */ /* 0x000ea80000300a00 */
[----:B------:R-:W-:Y:S01]  /*15cd0*/  STL [R1+0x143c], R21 ;  /* 0x00143c1501007387 */ /* 0x000fe20000100800 */
        /* <DEDUP_REMOVED lines=8> */
[----:B------:R-:W-:-:S12]  /*15d60*/  STL.64 [R1+0x1400], R16 ;  /* 0x0014001001007387 */ /* 0x000fd80000100a00 */
[----:B------:R-:W-:Y:S04]  /*15d70*/  STL.64 [R1+0x180], R4 ;  /* 0x0001800401007387 */ /* 0x000fe80000100a00 */
[----:B------:R2:W-:Y:S02]  /*15d80*/  STL.64 [R1+0x188], R6 ;  /* 0x0001880601007387 */ /* 0x0005e40000100a00 */
[----:B--2---:R-:W-:Y:S02]  /*15d90*/  HMMA.16816.F32 R4, R12, R10, R24 ;  /* 0x0000000a0c04723c */ /* 0x004fe40000001818 */
[----:B------:R-:W2:-:S15]  /*15da0*/  LDL.LU R24, [R1] ;  /* 0x0000000001187983 */ /* 0x000e9e0000300800 */
[----:B------:R-:W-:Y:S02]  /*15db0*/  NOP ;  /* 0x0000000000007918 */ /* 0x000fe40000000000 */
[----:B------:R-:W-:Y:S04]  /*15dc0*/  STL.64 [R1+0x170], R4 ;  /* 0x0001700401007387 */ /* 0x000fe80000100a00 */
[----:B------:R-:W-:Y:S04]  /*15dd0*/  STL.64 [R1+0x178], R6 ;  /* 0x0001780601007387 */ /* 0x000fe80000100a00 */
[----:B------:R-:W2:Y:S04]  /*15de0*/  LDL.LU R25, [R1+0x4] ;  /* 0x0000040001197983 */ /* 0x000ea80000300800 */
[----:B------:R-:W3:Y:S01]  /*15df0*/  LDL.LU R26, [R1+0x8] ;  /* 0x00000800011a7983 */ /* 0x000ee20000300800 */
[----:B----4-:R-:W-:-:S03]  /*15e00*/  IMAD.MOV.U32 R27, RZ, RZ, R29 ;  /* 0x000000ffff1b7224 */ /* 0x010fc600078e001d */
[----:B------:R-:W4:Y:S04]  /*15e10*/  LDL.LU R29, [R1+0x1478] ;  /* 0x00147800011d7983 */ /* 0x000f280000300800 */
        /* <DEDUP_REMOVED lines=8> */
[----:B0-----:R-:W2:Y:S01]  /*15ea0*/  LDL.LU R24, [R1+0x30] ;  /* 0x0000300001187983 */ /* 0x001ea20000300800 */
[----:B----4-:R-:W-:-:S03]  /*15eb0*/  IMAD.MOV.U32 R25, RZ, RZ, R29 ;  /* 0x000000ffff197224 */ /* 0x010fc600078e001d */
[----:B------:R-:W3:Y:S04]  /*15ec0*/  LDL.LU R29, [R1+0x1474] ;  /* 0x00147400011d7983 */ /* 0x000ee80000300800 */
[----:B------:R-:W4:Y:S04]  /*15ed0*/  LDL.LU R26, [R1+0x38] ;  /* 0x00003800011a7983 */ /* 0x000f280000300800 */
[----:B------:R-:W4:Y:S04]  /*15ee0*/  LDL.LU R27, [R1+0x3c] ;  /* 0x00003c00011b7983 */ /* 0x000f280000300800 */
[----:B------:R-:W2:Y:S04]  /*15ef0*/  LDL.LU R16, [R1+0xb0] ;  /* 0x0000b00001107983 */ /* 0x000ea80000300800 */
[----:B------:R-:W2:Y:S04]  /*15f00*/  LDL.LU R17, [R1+0xb4] ;  /* 0x0000b40001117983 */ /* 0x000ea80000300800 */
[----:B------:R-:W2:Y:S01]  /*15f10*/  LDL.LU R18, [R1+0xb8] ;  /* 0x0000b80001127983 */ /* 0x000ea20000300800 */
[----:B---3--:R-:W-:-:S03]  /*15f20*/  IMAD.MOV.U32 R19, RZ, RZ, R29 ;  /* 0x000000ffff137224 */ /* 0x008fc600078e001d */
        /* <DEDUP_REMOVED lines=14> */
[----:B------:R-:W3:Y:S04]  /*16010*/  LDL.LU R4, [R1+0x160] ;  /* 0x0001600001047983 */ /* 0x000ee80000300800 */
[----:B------:R-:W3:Y:S04]  /*16020*/  LDL.LU R5, [R1+0x164] ;  /* 0x0001640001057983 */ /* 0x000ee80000300800 */
[----:B------:R-:W3:Y:S04]  /*16030*/  LDL.LU R6, [R1+0x168] ;  /* 0x0001680001067983 */ /* 0x000ee80000300800 */
[----:B------:R-:W4:Y:S04]  /*16040*/  LDL.LU R7, [R1+0x16c] ;  /* 0x00016c0001077983 */ /* 0x000f280000300800 */
[----:B--2---:R3:W-:Y:S04]  /*16050*/  STL.64 [R1+0x1458], R22 ;  /* 0x0014581601007387 */ /* 0x0047e80000100a00 */
[----:B------:R0:W-:Y:S01]  /*16060*/  STL.64 [R1+0x1450], R20 ;  /* 0x0014501401007387 */ /* 0x0001e20000100a00 */
[----:B---3--:R-:W-:-:S03]  /*16070*/  IMAD.MOV.U32 R23, RZ, RZ, R29 ;  /* 0x000000ffff177224 */ /* 0x008fc600078e001d */
[----:B0-----:R-:W2:Y:S04]  /*16080*/  LDL.LU R20, [R1+0x150] ;  /* 0x0001500001147983 */ /* 0x001ea80000300800 */
[----:B------:R-:W2:Y:S04]  /*16090*/  LDL.LU R21, [R1+0x154] ;  /* 0x0001540001157983 */ /* 0x000ea80000300800 */
[----:B------:R-:W2:Y:S04]  /*160a0*/  LDL.LU R22, [R1+0x158] ;  /* 0x0001580001167983 */ /* 0x000ea80000300800 */
[----:B------:R-:W3:Y:S04]  /*160b0*/  LDL.LU R29, [R1+0x6ac] ;  /* 0x0006ac00011d7983 */ /* 0x000ee80000300800 */
[----:B------:R-:W-:Y:S04]  /*160c0*/  STL.64 [R1+0x1428], R18 ;  /* 0x0014281201007387 */ /* 0x000fe80000100a00 */
[----:B------:R0:W-:Y:S04]  /*160d0*/  STL.64 [R1+0x1420], R16 ;  /* 0x0014201001007387 */ /* 0x0001e80000100a00 */
[----:B0-----:R-:W2:Y:S04]  /*160e0*/  LDL.LU R16, [R1+0xc0] ;  /* 0x0000c00001107983 */ /* 0x001ea80000300800 */
[----:B------:R-:W2:Y:S04]  /*160f0*/  LDL.LU R17, [R1+0xc4] ;  /* 0x0000c40001117983 */ /* 0x000ea80000300800 */
[----:B------:R-:W2:Y:S04]  /*16100*/  LDL.LU R18, [R1+0xc8] ;  /* 0x0000c80001127983 */ /* 0x000ea80000300800 */
[----:B------:R-:W2:Y:S04]  /*16110*/  LDL.LU R19, [R1+0xcc] ;  /* 0x0000cc0001137983 */ /* 0x000ea80000300800 */
[----:B----4-:R-:W-:Y:S04]  /*16120*/  STL.64 [R1+0x13d8], R26 ;  /* 0x0013d81a01007387 */ /* 0x010fe80000100a00 */
[----:B------:R0:W-:Y:S04]  /*16130*/  STL.64 [R1+0x13d0], R24 ;  /* 0x0013d01801007387 */ /* 0x0001e80000100a00 */
[----:B0-----:R-:W4:Y:S04]  /*16140*/  LDL.LU R24, [R1+0x50] ;  /* 0x0000500001187983 */ /* 0x001f280000300800 */
[----:B------:R-:W4:Y:S04]  /*16150*/  LDL.LU R25, [R1+0x54] ;  /* 0x0000540001197983 */ /* 0x000f280000300800 */
[----:B------:R-:W2:Y:S04]  /*16160*/  LDL.LU R26, [R1+0x58] ;  /* 0x00005800011a7983 */ /* 0x000ea80000300800 */
[----:B------:R-:W2:Y:S01]  /*16170*/  LDL.LU R27, [R1+0x5c] ;  /* 0x00005c00011b7983 */ /* 0x000ea20000300800 */
[C---:B------:R-:W-:Y:S03]  /*16180*/  HMMA.16816.F32 R4, R12.reuse, R8, R4 ;  /* 0x000000080c04723c */ /* 0x040fe60000001804 */
        /* <DEDUP_REMOVED lines=15> */
[----:B------:R-:W2:Y:S01]  /*16280*/  LDL.LU.64 R4, [R1+0x1460] ;  /* 0x0014600001047983 */ /* 0x000ea20000300a00 */
[----:B----4-:R-:W-:-:S15]  /*16290*/  HMMA.16816.F32 R20, R12, R6, R20 ;  /* 0x000000060c14723c */ /* 0x010fde0000001814 */
        /* <DEDUP_REMOVED lines=10> */
[----:B------:R-:W2:Y:S01]  /*16340*/  LDL.LU.64 R20, [R1+0x1440] ;  /* 0x0014400001147983 */ /* 0x000ea20000300a00 */
[----:B------:R-:W-:-:S02]  /*16350*/  IMAD R28, R28, 0x100, R2 ;  /* 0x000001001c1c7824 */ /* 0x000fc400078e0202 */
[----:B------:R-:W-:Y:S02]  /*16360*/  IMAD R0, R0, 0x100, R3 ;  /* 0x0000010000007824 */ /* 0x000fe400078e0203 */
[----:B--2---:R-:W-:Y:S02]  /*16370*/  IMAD R23, R23, 0x100, R21 ;  /* 0x0000010017177824 */ /* 0x004fe400078e0215 */
[----:B------:R-:W2:Y:S04]  /*16380*/  LDL.LU R21, [R1+0x143c] ;  /* 0x00143c0001157983 */ /* 0x000ea80000300800 */
[----:B------:R-:W4:Y:S04]  /*16390*/  LDL.LU R2, [R1+0x1438] ;  /* 0x0014380001027983 */ /* 0x000f280000300800 */
[----:B------:R-:W4:Y:S01]  /*163a0*/  LDL.LU R3, [R1+0x1434] ;  /* 0x0014340001037983 */ /* 0x000f220000300800 */
[----:B---3--:R-:W-:-:S03]  /*163b0*/  IMAD R29, R29, 0x100, R22 ;  /* 0x000001001d1d7824 */ /* 0x008fc600078e0216 */
[----:B------:R-:W3:Y:S01]  /*163c0*/  LDL.LU R22, [R1+0x1430] ;  /* 0x0014300001167983 */ /* 0x000ee20000300800 */
[----:B----4-:R-:W-:Y:S03]  /*163d0*/  HMMA.16816.F32 R12, R12, R2, R16 ;  /* 0x000000020c0c723c */ /* 0x010fe60000001810 */
[----:B------:R-:W2:Y:S04]  /*163e0*/  LDL.LU.64 R18, [R1+0x1428] ;  /* 0x0014280001127983 */ /* 0x000ea80000300a00 */
[----:B------:R-:W2:-:S12]  /*163f0*/  LDL.LU.64 R16, [R1+0x1420] ;  /* 0x0014200001107983 */ /* 0x000e980000300a00 */
[----:B------:R0:W-:Y:S04]  /*16400*/  STL.64 [R1+0xc0], R12 ;  /* 0x0000c00c01007387 */ /* 0x0001e80000100a00 */
[----:B------:R1:W-:Y:S01]  /*16410*/  STL.64 [R1+0xc8], R14 ;  /* 0x0000c80e01007387 */ /* 0x0003e20000100a00 */
[----:B0-----:R-:W-:Y:S02]  /*16420*/  F2FP.F16.E5M2.UNPACK_B R12, R23 ;  /* 0x00000017ff0c723e */ /* 0x001fe400020004ff */
[----:B------:R-:W-:Y:S01]  /*16430*/  F2FP.F16.E5M2.UNPACK_B R13, R28 ;  /* 0x0000001cff0d723e */ /* 0x000fe200020004ff */
[----:B------:R-:W4:Y:S01]  /*16440*/  LDL.LU R23, [R1+0x1418] ;  /* 0x0014180001177983 */ /* 0x000f220000300800 */
[----:B-1----:R-:W-:Y:S02]  /*16450*/  F2FP.F16.E5M2.UNPACK_B R14, R0 ;  /* 0x00000000ff0e723e */ /* 0x002fe400020004ff */
[----:B------:R-:W-:Y:S01]  /*16460*/  F2FP.F16.E5M2.UNPACK_B R15, R29 ;  /* 0x0000001dff0f723e */ /* 0x000fe200020004ff */
[----:B------:R-:W3:Y:S04]  /*16470*/  LDL.LU R28, [R1+0x1414] ;  /* 0x00141400011c7983 */ /* 0x000ee80000300800 */
[----:B------:R-:W3:Y:S02]  /*16480*/  LDL.LU R0, [R1+0x1410] ;  /* 0x0014100001007983 */ /* 0x000ee40000300800 */
[----:B--2---:R-:W-:-:S15]  /*16490*/  HMMA.16816.F32 R16, R12, R20, R16 ;  /* 0x000000140c10723c */ /* 0x004fde0000001810 */
[----:B------:R-:W-:-:S04]  /*164a0*/  NOP ;  /* 0x0000000000007918 */ /* 0x000fc80000000000 */
[----:B------:R-:W-:Y:S04]  /*164b0*/  STL.64 [R1+0xb0], R16 ;  /* 0x0000b01001007387 */ /* 0x000fe80000100a00 */
[----:B------:R0:W-:Y:S04]  /*164c0*/  STL.64 [R1+0xb8], R18 ;  /* 0x0000b81201007387 */ /* 0x0001e80000100a00 */
[----:B0-----:R-:W2:Y:S04]  /*164d0*/  LDL.LU.64 R18, [R1+0x1408] ;  /* 0x0014080001127983 */ /* 0x001ea80000300a00 */
[----:B------:R-:W3:Y:S04]  /*164e0*/  LDL.LU.64 R16, [R1+0x1400] ;  /* 0x0014000001107983 */ /* 0x000ee80000300a00 */
[----:B------:R-:W3:Y:S04]  /*164f0*/  LDL R20, [R1+0x3f8] ;  /* 0x0003f80001147983 */ /* 0x000ee80000100800 */
[----:B------:R-:W3:Y:S01]  /*16500*/  LDL R21, [R1+0x3fc] ;  /* 0x0003fc0001157983 */ /* 0x000ee20000100800 */
[----:B--2---:R-:W-:-:S15]  /*16510*/  HMMA.16816.F32 R24, R12, R18, R24 ;  /* 0x000000120c18723c */ /* 0x004fde0000001818 */
[----:B------:R-:W-:-:S04]  /*16520*/  NOP ;  /* 0x0000000000007918 */ /* 0x000fc80000000000 */
[----:B------:R-:W-:Y:S04]  /*16530*/  STL.64 [R1+0x90], R24 ;  /* 0x0000901801007387 */ /* 0x000fe80000100a00 */
[----:B------:R0:W-:Y:S04]  /*16540*/  STL.64 [R1+0x98], R26 ;  /* 0x0000981a01007387 */ /* 0x0001e80000100a00 */
[----:B0-----:R-:W3:Y:S04]  /*16550*/  LDL.LU.64 R26, [R1+0x13f8] ;  /* 0x0013f800011a7983 */ /* 0x001ee80000300a00 */
[----:B------:R-:W3:Y:S04]  /*16560*/  LDL.LU.64 R24, [R1+0x13f0] ;  /* 0x0013f00001187983 */ /* 0x000ee80000300a00 */
[----:B------:R-:W2:Y:S04]  /*16570*/  LDL.LU R18, [R1+0x8d0] ;  /* 0x0008d00001127983 */ /* 0x000ea80000300800 */
[----:B------:R-:W2:Y:S01]  /*16580*/  LDL.LU R19, [R1+0x8cc] ;  /* 0x0008cc0001137983 */ /* 0x000ea20000300800 */
[----:B---3--:R-:W-:-:S15]  /*16590*/  HMMA.16816.F32 R24, R12, R16, R24 ;  /* 0x000000100c18723c */ /* 0x008fde0000001818 */
        /* <DEDUP_REMOVED lines=25> */
[----:B------:R-:W-:Y:S01]  /*16730*/  STL.64 [R1+0x20], R24 ;  /* 0x0000201801007387 */ /* 0x000fe20000100a00 */
[----:B------:R-:W-:-:S03]  /*16740*/  IMAD.MOV.U32 R29, RZ, RZ, R27 ;  /* 0x000000ffff1d7224 */ /* 0x000fc600078e001b */
[----:B------:R0:W-:Y:S04]  /*16750*/  STL [R1+0x28], R26 ;  /* 0x0000281a01007387 */ /* 0x0001e80000100800 */
[----:B0-----:R-:W3:Y:S04]  /*16760*/  LDL.LU.64 R26, [R1+0x13b8] ;  /* 0x0013b800011a7983 */ /* 0x001ee80000300a00 */
[----:B------:R-:W3:Y:S04]  /*16770*/  LDL.LU.64 R24, [R1+0x13b0] ;  /* 0x0013b00001187983 */ /* 0x000ee80000300a00 */
[----:B------:R-:W-:Y:S01]  /*16780*/  STL [R1+0x1058], R29 ;  /* 0x0010581d01007387 */ /* 0x000fe20000100800 */
[----:B---3--:R-:W-:Y:S03]  /*16790*/  HMMA.16816.F32 R4, R12, R4, R24 ;  /* 0x000000040c04723c */ /* 0x008fe60000001818 */
[----:B------:R-:W3:Y:S04]  /*167a0*/  LDL.LU.64 R26, [R1+0x13a8] ;  /* 0x0013a800011a7983 */ /* 0x000ee80000300a00 */
[----:B------:R-:W3:-:S12]  /*167b0*/  LDL.LU.64 R24, [R1+0x13a0] ;  /* 0x0013a00001187983 */ /* 0x000ed80000300a00 */
[----:B------:R2:W-:Y:S04]  /*167c0*/  STL.64 [R1], R4 ;  /* 0x0000000401007387 */ /* 0x0005e80000100a00 */
[----:B------:R0:W-:Y:S01]  /*167d0*/  STL.64 [R1+0x8], R6 ;  /* 0x0000080601007387 */ /* 0x0001e20000100a00 */
[----:B--2---:R-:W-:Y:S02]  /*167e0*/  IMAD R4, R9, 0x100, R8 ;  /* 0x0000010009047824 */ /* 0x004fe400078e0208 */
[----:B------:R-:W-:Y:S02]  /*167f0*/  IMAD R5, R11, 0x100, R10 ;  /* 0x000001000b057824 */ /* 0x000fe400078e020a */
[----:B0-----:R-:W-:Y:S02]  /*16800*/  IMAD R6, R17, 0x100, R16 ;  /* 0x0000010011067824 */ /* 0x001fe400078e0210 */
[----:B------:R-:W-:Y:S01]  /*16810*/  IMAD R7, R19, 0x100, R18 ;  /* 0x0000010013077824 */ /* 0x000fe200078e0212 */
[----:B---3--:R-:W-:Y:S01]  /*16820*/  HMMA.16816.F32 R24, R12, R2, R24 ;  /* 0x000000020c18723c */ /* 0x008fe20000001818 */
[----:B------:R-:W-:-:S02]  /*16830*/  F2FP.F16.E5M2.UNPACK_B R12, R4 ;  /* 0x00000004ff0c723e */ /* 0x000fc400020004ff */
[----:B------:R-:W-:Y:S02]  /*16840*/  F2FP.F16.E5M2.UNPACK_B R13, R5 ;  /* 0x00000005ff0d723e */ /* 0x000fe400020004ff */
[----:B------:R-:W-:Y:S02]  /*16850*/  F2FP.F16.E5M2.UNPACK_B R14, R6 ;  /* 0x00000006ff0e723e */ /* 0x000fe400020004ff */
[----:B------:R-:W-:-:S12]  /*16860*/  F2FP.F16.E5M2.UNPACK_B R15, R7 ;  /* 0x00000007ff0f723e */ /* 0x000fd800020004ff */
        /* <DEDUP_REMOVED lines=10> */
[----:B------:R-:W3:Y:S01]  /*16910*/  LDL.LU R6, [R1+0x68] ;  /* 0x0000680001067983 */ /* 0x000ee20000300800 */
[----:B------:R-:W-:-:S03]  /*16920*/  IMAD.MOV.U32 R7, RZ, RZ, R0 ;  /* 0x000000ffff077224 */ /* 0x000fc600078e0000 */
[----:B------:R-:W2:Y:S04]  /*16930*/  LDL.LU R0, [R1+0x139c] ;  /* 0x00139c0001007983 */ /* 0x000ea80000300800 */
[----:B------:R-:W4:Y:S04]  /*16940*/  LDL R19, [R1+0x40c] ;  /* 0x00040c0001137983 */ /* 0x000f280000100800 */
[----:B------:R-:W4:Y:S04]  /*16950*/  LDL R16, [R1+0x418] ;  /* 0x0004180001107983 */ /* 0x000f280000100800 */
[----:B---3--:R-:W-:Y:S04]  /*16960*/  STL.64 [R1+0x1380], R6 ;  /* 0x0013800601007387 */ /* 0x008fe80000100a00 */
[----:B--2---:R0:W-:Y:S04]  /*16970*/  STL.64 [R1+0x1378], R4 ;  /* 0x0013780401007387 */ /* 0x0041e80000100a00 */
[----:B0-----:R-:W2:Y:S04]  /*16980*/  LDL.LU R4, [R1+0x40] ;  /* 0x0000400001047983 */ /* 0x001ea80000300800 */
[----:B------:R-:W2:Y:S04]  /*16990*/  LDL.LU R5, [R1+0x44] ;  /* 0x0000440001057983 */ /* 0x000ea80000300800 */
[----:B------:R-:W3:Y:S04]  /*169a0*/  LDL.LU R6, [R1+0x48] ;  /* 0x0000480001067983 */ /* 0x000ee80000300800 */
[----:B------:R-:W3:Y:S01]  /*169b0*/  LDL.LU R7, [R1+0x4c] ;  /* 0x00004c0001077983 */ /* 0x000ee20000300800 */
[----:B------:R-:W-:-:S02]  /*169c0*/  F2FP.F16.E5M2.UNPACK_B R20, R20 ;  /* 0x00000014ff14723e */ /* 0x000fc400020004ff */
[----:B------:R-:W-:Y:S01]  /*169d0*/  F2FP.F16.E5M2.UNPACK_B R21, R21 ;  /* 0x00000015ff15723e */ /* 0x000fe200020004ff */
[----:B---3--:R-:W-:Y:S04]  /*169e0*/  STL.64 [R1+0x1390], R6 ;  /* 0x0013900601007387 */ /* 0x008fe80000100a00 */
[----:B--2---:R0:W-:Y:S04]  /*169f0*/  STL.64 [R1+0x1388], R4 ;  /* 0x0013880401007387 */ /* 0x0041e80000100a00 */
[----:B0-----:R-:W2:Y:S04]  /*16a00*/  LDL.LU R4, [R1+0x10] ;  /* 0x0000100001047983 */ /* 0x001ea80000300800 */
[----:B------:R-:W2:Y:S04]  /*16a10*/  LDL.LU R5, [R1+0x14] ;  /* 0x0000140001057983 */ /* 0x000ea80000300800 */
[----:B------:R-:W2:Y:S01]  /*16a20*/  LDL.LU R6, [R1+0x18] ;  /* 0x0000180001067983 */ /* 0x000ea20000300800 */
[----:B------:R-:W-:-:S03]  /*16a30*/  IMAD.MOV.U32 R7, RZ, RZ, R0 ;  /* 0x000000ffff077224 */ /* 0x000fc600078e0000 */
[----:B------:R-:W3:Y:S01]  /*16a40*/  LDL.LU R0, [R1+0x1398] ;  /* 0x0013980001007983 */ /* 0x000ee20000300800 */
[----:B------:R-:W-:Y:S02]  /*16a50*/  IMAD.MOV.U32 R27, RZ, RZ, R22 ;  /* 0x000000ffff1b7224 */ /* 0x000fe400078e0016 */
[----:B------:R-:W-:Y:S01]  /*16a60*/  IMAD.MOV.U32 R25, RZ, RZ, R28 ;  /* 0x000000ffff197224 */ /* 0x000fe200078e001c */
[----:B------:R-:W3:Y:S01]  /*16a70*/  LDL R17, [R1+0x41c] ;  /* 0x00041c0001117983 */ /* 0x000ee20000100800 */
[----:B----4-:R-:W-:-:S03]  /*16a80*/  IMAD.MOV.U32 R26, RZ, RZ, R23 ;  /* 0x000000ffff1a7224 */ /* 0x010fc600078e0017 */
[----:B------:R-:W4:Y:S04]  /*16a90*/  LDL R10, [R1+0x428] ;  /* 0x00042800010a7983 */ /* 0x000f280000100800 */
[----:B------:R-:W4:Y:S04]  /*16aa0*/  LDL R11, [R1+0x42c] ;  /* 0x00042c00010b7983 */ /* 0x000f280000100800 */
[----:B------:R-:W4:Y:S04]  /*16ab0*/  LDL R8, [R1+0x438] ;  /* 0x0004380001087983 */ /* 0x000f280000100800 */
[----:B------:R-:W4:Y:S04]  /*16ac0*/  LDL R9, [R1+0x43c] ;  /* 0x00043c0001097983 */ /* 0x000f280000100800 */
[----:B------:R-:W4:Y:S04]  /*16ad0*/  LDL R2, [R1+0x448] ;  /* 0x0004480001027983 */ /* 0x000f280000100800 */
[----:B------:R-:W4:Y:S04]  /*16ae0*/  LDL R3, [R1+0x44c] ;  /* 0x00044c0001037983 */ /* 0x000f280000100800 */
[----:B------:R-:W4:Y:S04]  /*16af0*/  LDL R29, [R1+0x458] ;  /* 0x00045800011d7983 */ /* 0x000f280000100800 */
[----:B------:R-:W4:Y:S01]  /*16b00*/  LDL.LU R24, [R1+0x130] ;  /* 0x0001300001187983 */ /* 0x000f220000300800 */
[----:B--2---:R-:W-:Y:S01]  /*16b10*/  HMMA.16816.F32 R4, R12, R20, R4 ;  /* 0x000000140c04723c */ /* 0x004fe20000001804 */
[----:B---3--:R-:W-:-:S15]  /*16b20*/  F2FP.F16.E5M2.UNPACK_B R18, R0 ;  /* 0x00000000ff12723e */ /* 0x008fde00020004ff */
[----:B------:R-:W-:-:S03]  /*16b30*/  NOP ;  /* 0x0000000000007918 */ /* 0x000fc60000000000 */
[----:B------:R-:W-:Y:S02]  /*16b40*/  IMAD.MOV.U32 R22, RZ, RZ, R6 ;  /* 0x000000ffff167224 */ /* 0x000fe400078e0006 */
[----:B------:R-:W-:Y:S02]  /*16b50*/  IMAD.MOV.U32 R0, RZ, RZ, R7 ;  /* 0x000000ffff007224 */ /* 0x000fe400078e0007 */
[----:B------:R-:W-:Y:S01]  /*16b60*/  IMAD.MOV.U32 R28, RZ, RZ, R4 ;  /* 0x000000ffff1c7224 */ /* 0x000fe200078e0004 */
[----:B------:R-:W2:Y:S01]  /*16b70*/  LDL.LU.64 R6, [R1+0x1390] ;  /* 0x0013900001067983 */ /* 0x000ea20000300a00 */
[----:B------:R-:W-:-:S03]  /*16b80*/  IMAD.MOV.U32 R23, RZ, RZ, R5 ;  /* 0x000000ffff177224 */ /* 0x000fc600078e0005 */
[----:B------:R-:W2:Y:S01]  /*16b90*/  LDL.LU.64 R4, [R1+0x1388] ;  /* 0x0013880001047983 */ /* 0x000ea20000300a00 */
[----:B------:R-:W-:-:S03]  /*16ba0*/  F2FP.F16.E5M2.UNPACK_B R19, R19 ;  /* 0x00000013ff13723e */ /* 0x000fc600020004ff */
[----:B------:R0:W-:Y:S04]  /*16bb0*/  STL [R1+0x134c], R20 ;  /* 0x00134c1401007387 */ /* 0x0001e80000100800 */
[----:B------:R1:W-:Y:S04]  /*16bc0*/  STL [R1+0x1348], R21 ;  /* 0x0013481501007387 */ /* 0x0003e80000100800 */
[----:B------:R-:W-:Y:S04]  /*16bd0*/  STL [R1+0x1078], R0 ;  /* 0x0010780001007387 */ /* 0x000fe80000100800 */
[----:B------:R3:W-:Y:S04]  /*16be0*/  STL [R1+0x1064], R22 ;  /* 0x0010641601007387 */ /* 0x0007e80000100800 */
[----:B------:R3:W-:Y:S04]  /*16bf0*/  STL [R1+0x1060], R23 ;  /* 0x0010601701007387 */ /* 0x0007e80000100800 */
[----:B0-----:R-:W4:Y:S04]  /*16c00*/  LDL.LU R20, [R1+0xa0] ;  /* 0x0000a00001147983 */ /* 0x001f280000300800 */
[----:B-1----:R-:W4:Y:S04]  /*16c10*/  LDL.LU R21, [R1+0xa4] ;  /* 0x0000a40001157983 */ /* 0x002f280000300800 */
[----:B---3--:R-:W3:Y:S04]  /*16c20*/  LDL.LU R22, [R1+0xa8] ;  /* 0x0000a80001167983 */ /* 0x008ee80000300800 */
[----:B------:R-:W3:Y:S04]  /*16c30*/  LDL.LU R23, [R1+0xac] ;  /* 0x0000ac0001177983 */ /* 0x000ee80000300800 */
[----:B------:R-:W-:Y:S01]  /*16c40*/  STL [R1+0x105c], R28 ;  /* 0x00105c1c01007387 */ /* 0x000fe20000100800 */
[----:B--2---:R-:W-:-:S15]  /*16c50*/  HMMA.16816.F32 R4, R12, R18, R4 ;  /* 0x000000120c04723c */ /* 0x004fde0000001804 */
[----:B------:R-:W-:-:S04]  /*16c60*/  NOP ;  /* 0x0000000000007918 */ /* 0x000fc80000000000 */
[----:B------:R-:W-:Y:S04]  /*16c70*/  STL.64 [R1+0x40], R4 ;  /* 0x0000400401007387 */ /* 0x000fe80000100a00 */
[----:B------:R0:W-:Y:S04]  /*16c80*/  STL.64 [R1+0x48], R6 ;  /* 0x0000480601007387 */ /* 0x0001e80000100a00 */
[----:B0-----:R-:W2:Y:S04]  /*16c90*/  LDL.LU.64 R6, [R1+0x1380] ;  /* 0x0013800001067983 */ /* 0x001ea80000300a00 */
[----:B------:R-:W2:Y:S01]  /*16ca0*/  LDL.LU.64 R4, [R1+0x1378] ;  /* 0x0013780001047983 */ /* 0x000ea20000300a00 */
[----:B------:R-:W-:-:S02]  /*16cb0*/  F2FP.F16.E5M2.UNPACK_B R16, R16 ;  /* 0x00000010ff10723e */ /* 0x000fc400020004ff */
[----:B------:R-:W-:-:S07]  /*16cc0*/  F2FP.F16.E5M2.UNPACK_B R17, R17 ;  /* 0x00000011ff11723e */ /* 0x000fce00020004ff */
[----:B--2---:R-:W-:-:S15]  /*16cd0*/  HMMA.16816.F32 R4, R12, R16, R4 ;  /* 0x000000100c04723c */ /* 0x004fde0000001804 */
[----:B------:R-:W-:-:S04]  /*16ce0*/  NOP ;  /* 0x0000000000007918 */ /* 0x000fc80000000000 */
[----:B------:R-:W-:Y:S04]  /*16cf0*/  STL.64 [R1+0x60], R4 ;  /* 0x0000600401007387 */ /* 0x000fe80000100a00 */
[----:B------:R0:W-:Y:S04]  /*16d00*/  STL.64 [R1+0x68], R6 ;  /* 0x0000680601007387 */ /* 0x0001e80000100a00 */
[----:B0-----:R-:W2:Y:S04]  /*16d10*/  LDL.LU.64 R6, [R1+0x1370] ;  /* 0x0013700001067983 */ /* 0x001ea80000300a00 */
[----:B------:R-:W2:Y:S01]  /*16d20*/  LDL.LU.64 R4, [R1+0x1368] ;  /* 0x0013680001047983 */ /* 0x000ea20000300a00 */
[----:B----4-:R-:W-:-:S02]  /*16d30*/  F2FP.F16.E5M2.UNPACK_B R10, R10 ;  /* 0x0000000aff0a723e */ /* 0x010fc400020004ff */
[----:B------:R-:W-:Y:S01]  /*16d40*/  F2FP.F16.E5M2.UNPACK_B R11, R11 ;  /* 0x0000000bff0b723e */ /* 0x000fe200020004ff */
[----:B------:R-:W-:Y:S04]  /*16d50*/  STL.64 [R1+0x1328], R18 ;  /* 0x0013281201007387 */ /* 0x000fe80000100a00 */
[----:B------:R2:W-:Y:S01]  /*16d60*/  STL.64 [R1+0x1320], R16 ;  /* 0x0013201001007387 */ /* 0x0005e20000100a00 */
[----:B------:R-:W-:Y:S02]  /*16d70*/  F2FP.F16.E5M2.UNPACK_B R8, R8 ;  /* 0x00000008ff08723e */ /* 0x000fe400020004ff */
[----:B------:R-:W-:Y:S01]  /*16d80*/  F2FP.F16.E5M2.UNPACK_B R9, R9 ;  /* 0x00000009ff09723e */ /* 0x000fe200020004ff */
[----:B--2---:R-:W-:Y:S01]  /*16d90*/  HMMA.16816.F32 R16, R12, R10, R4 ;  /* 0x0000000a0c10723c */ /* 0x004fe20000001804 */
[----:B------:R-:W-:-:S02]  /*16da0*/  F2FP.F16.E5M2.UNPACK_B R6, R2 ;  /* 0x00000002ff06723e */ /* 0x000fc400020004ff */
[----:B------:R-:W-:-:S15]  /*16db0*/  F2FP.F16.E5M2.UNPACK_B R7, R3 ;  /* 0x00000003ff07723e */ /* 0x000fde00020004ff */
[----:B------:R-:W-:Y:S01]  /*16dc0*/  NOP ;  /* 0x0000000000007918 */ /* 0x000fe20000000000 */
[----:B------:R-:W-:Y:S04]  /*16dd0*/  STL.64 [R1+0x80], R16 ;  /* 0x0000801001007387 */ /* 0x000fe80000100a00 */
[----:B------:R3:W-:Y:S04]  /*16de0*/  STL.64 [R1+0x88], R18 ;  /* 0x0000881201007387 */ /* 0x0007e80000100a00 */
[----:B------:R-:W-:Y:S04]  /*16df0*/  STL.64 [R1+0x1308], R10 ;  /* 0x0013080a01007387 */ /* 0x000fe80000100a00 */
[----:B------:R0:W-:Y:S01]  /*16e00*/  STL.64 [R1+0x1300], R8 ;  /* 0x0013000801007387 */ /* 0x0001e20000100a00 */
[C---:B---3--:R-:W-:Y:S08]  /*16e10*/  HMMA.16816.F32 R16, R12.reuse, R8, R20 ;  /* 0x000000080c10723c */ /* 0x048ff00000001814 */
[----:B0-----:R-:W-:Y:S11]  /*16e20*/  HMMA.16816.F32 R8, R12, R6, R24 ;  /* 0x000000060c08723c */ /* 0x001ff60000001818 */
[----:B------:R-:W-:Y:S04]  /*16e30*/  STL.64 [R1+0xa0], R16 ;  /* 0x0000a01001007387 */ /* 0x000fe80000100a00 */
[----:B------:R-:W-:Y:S04]  /*16e40*/  STL.64 [R1+0xa8], R18 ;  /* 0x0000a81201007387 */ /* 0x000fe80000100a00 */
[----:B------:R-:W-:Y:S04]  /*16e50*/  STL [R1+0x1350], R6 ;  /* 0x0013500601007387 */ /* 0x000fe80000100800 */
[----:B------:R-:W-:Y:S04]  /*16e60*/  STL [R1+0x1330], R7 ;  /* 0x0013300701007387 */ /* 0x000fe80000100800 */
[----:B------:R0:W-:Y:S04]  /*16e70*/  STL.64 [R1+0x130], R8 ;  /* 0x0001300801007387 */ /* 0x0001e80000100a00 */
[----:B------:R1:W-:Y:S04]  /*16e80*/  STL.64 [R1+0x138], R10 ;  /* 0x0001380a01007387 */ /* 0x0003e80000100a00 */
[----:B0-----:R-:W2:Y:S04]  /*16e90*/  LDL.LU R8, [R1+0x3b0] ;  /* 0x0003b00001087983 */ /* 0x001ea80000300800 */
[----:B------:R-:W2:Y:S04]  /*16ea0*/  LDL.LU R9, [R1+0x3b4] ;  /* 0x0003b40001097983 */ /* 0x000ea80000300800 */
[----:B-1----:R-:W3:Y:S04]  /*16eb0*/  LDL.LU R10, [R1+0x3b8] ;  /* 0x0003b800010a7983 */ /* 0x002ee80000300800 */
[----:B------:R-:W3:Y:S04]  /*16ec0*/  LDL.LU R11, [R1+0x3bc] ;  /* 0x0003bc00010b7983 */ /* 0x000ee80000300800 */
[----:B---3--:R-:W-:Y:S04]  /*16ed0*/  STL.64 [R1+0x1318], R10 ;  /* 0x0013180a01007387 */ /* 0x008fe80000100a00 */
[----:B--2---:R0:W-:Y:S04]  /*16ee0*/  STL.64 [R1+0x1310], R8 ;  /* 0x0013100801007387 */ /* 0x0041e80000100a00 */
[----:B0-----:R-:W2:Y:S04]  /*16ef0*/  LDL.LU R8, [R1+0x3c0] ;  /* 0x0003c00001087983 */ /* 0x001ea80000300800 */
[----:B------:R-:W2:Y:S04]  /*16f00*/  LDL.LU R9, [R1+0x3c4] ;  /* 0x0003c40001097983 */ /* 0x000ea80000300800 */
[----:B------:R-:W3:Y:S04]  /*16f10*/  LDL.LU R10, [R1+0x3c8] ;  /* 0x0003c800010a7983 */ /* 0x000ee80000300800 */
[----:B------:R-:W3:Y:S04]  /*16f20*/  LDL.LU R11, [R1+0x3cc] ;  /* 0x0003cc00010b7983 */ /* 0x000ee80000300800 */
[----:B------:R-:W4:Y:S04]  /*16f30*/  LDL R5, [R1+0x45c] ;  /* 0x00045c0001057983 */ /* 0x000f280000100800 */
[----:B------:R-:W2:Y:S04]  /*16f40*/  LDL R2, [R1+0x468] ;  /* 0x0004680001027983 */ /* 0x000ea80000100800 */
[----:B------:R-:W2:Y:S04]  /*16f50*/  LDL R3, [R1+0x46c] ;  /* 0x00046c0001037983 */ /* 0x000ea80000100800 */
        /* <DEDUP_REMOVED lines=15> */
[----:B---3--:R-:W-:Y:S04]  /*17050*/  STL.64 [R1+0x1340], R10 ;  /* 0x0013400a01007387 */ /* 0x008fe80000100a00 */
[----:B------:R0:W-:Y:S04]  /*17060*/  STL.64 [R1+0x1338], R8 ;  /* 0x0013380801007387 */ /* 0x0001e80000100a00 */
[----:B0-----:R-:W3:Y:S04]  /*17070*/  LDL.LU R8, [R1+0x120] ;  /* 0x0001200001087983 */ /* 0x001ee80000300800 */
[----:B------:R-:W3:Y:S04]  /*17080*/  LDL.LU R9, [R1+0x124] ;  /* 0x0001240001097983 */ /* 0x000ee80000300800 */
[----:B------:R-:W3:Y:S04]  /*17090*/  LDL.LU R10, [R1+0x128] ;  /* 0x00012800010a7983 */ /* 0x000ee80000300800 */
        /* <DEDUP_REMOVED lines=9> */
[----:B------:R-:W2:Y:S01]  /*17130*/  LDL.LU R27, [R1+0x908] ;  /* 0x00090800011b7983 */ /* 0x000ea20000300800 */
[----:B------:R-:W-:-:S02]  /*17140*/  F2FP.F16.E5M2.UNPACK_B R4, R29 ;  /* 0x0000001dff04723e */ /* 0x000fc400020004ff */
[----:B----4-:R-:W-:Y:S01]  /*17150*/  F2FP.F16.E5M2.UNPACK_B R5, R5 ;  /* 0x00000005ff05723e */ /* 0x010fe200020004ff */
[----:B--2---:R-:W-:Y:S04]  /*17160*/  STL.64 [R1+0x12e8], R26 ;  /* 0x0012e81a01007387 */ /* 0x004fe80000100a00 */
[----:B------:R0:W-:Y:S04]  /*17170*/  STL.64 [R1+0x12e0], R24 ;  /* 0x0012e01801007387 */ /* 0x0001e80000100a00 */
[----:B0-----:R-:W2:Y:S04]  /*17180*/  LDL.LU R24, [R1+0x390] ;  /* 0x0003900001187983 */ /* 0x001ea80000300800 */
[----:B------:R-:W2:Y:S04]  /*17190*/  LDL.LU R25, [R1+0x394] ;  /* 0x0003940001197983 */ /* 0x000ea80000300800 */
[----:B------:R-:W4:Y:S04]  /*171a0*/  LDL.LU R26, [R1+0x398] ;  /* 0x00039800011a7983 */ /* 0x000f280000300800 */
[----:B------:R-:W4:Y:S01]  /*171b0*/  LDL.LU R27, [R1+0x39c] ;  /* 0x00039c00011b7983 */ /* 0x000f220000300800 */
[----:B------:R-:W-:Y:S01]  /*171c0*/  HMMA.16816.F32 R20, R12, R4, R20 ;  /* 0x000000040c14723c */ /* 0x000fe20000001814 */
[----:B------:R-:W-:-:S02]  /*171d0*/  IMAD R7, R7, 0x100, R6 ;  /* 0x0000010007077824 */ /* 0x000fc400078e0206 */
[----:B----4-:R-:W-:Y:S04]  /*171e0*/  STL.64 [R1+0x12f8], R26 ;  /* 0x0012f81a01007387 */ /* 0x010fe80000100a00 */
[----:B--2---:R0:W-:Y:S04]  /*171f0*/  STL.64 [R1+0x12f0], R24 ;  /* 0x0012f01801007387 */ /* 0x0041e80000100a00 */
[----:B0-----:R-:W2:Y:S04]  /*17200*/  LDL.LU R24, [R1+0x3a0] ;  /* 0x0003a00001187983 */ /* 0x001ea80000300800 */
[----:B------:R-:W2:Y:S04]  /*17210*/  LDL.LU R25, [R1+0x3a4] ;  /* 0x0003a40001197983 */ /* 0x000ea80000300800 */
[----:B------:R-:W2:Y:S04]  /*17220*/  LDL.LU R26, [R1+0x3a8] ;  /* 0x0003a800011a7983 */ /* 0x000ea80000300800 */
[----:B------:R-:W2:Y:S04]  /*17230*/  LDL.LU R27, [R1+0x3ac] ;  /* 0x0003ac00011b7983 */ /* 0x000ea80000300800 */
[----:B------:R-:W4:Y:S04]  /*17240*/  LDL.LU R29, [R1+0x904] ;  /* 0x00090400011d7983 */ /* 0x000f280000300800 */
[----:B------:R-:W-:Y:S04]  /*17250*/  STL.64 [R1+0x3e0], R20 ;  /* 0x0003e01401007387 */ /* 0x000fe80000100a00 */
[----:B------:R0:W-:Y:S04]  /*17260*/  STL.64 [R1+0x3e8], R22 ;  /* 0x0003e81601007387 */ /* 0x0001e80000100a00 */
[----:B0-----:R-:W2:Y:S04]  /*17270*/  LDL.LU.64 R22, [R1+0x1360] ;  /* 0x0013600001167983 */ /* 0x001ea80000300a00 */
[----:B------:R-:W2:Y:S04]  /*17280*/  LDL.LU.64 R20, [R1+0x1358] ;  /* 0x0013580001147983 */ /* 0x000ea80000300a00 */
[----:B------:R-:W4:Y:S01]  /*17290*/  LDL.LU R6, [R1+0x1354] ;  /* 0x0013540001067983 */ /* 0x000f220000300800 */
[----:B------:R-:W-:-:S02]  /*172a0*/  F2FP.F16.E5M2.UNPACK_B R2, R2 ;  /* 0x00000002ff02723e */ /* 0x000fc400020004ff */
[----:B------:R-:W-:-:S07]  /*172b0*/  F2FP.F16.E5M2.UNPACK_B R3, R3 ;  /* 0x00000003ff03723e */ /* 0x000fce00020004ff */
[----:B---3--:R-:W-:Y:S01]  /*172c0*/  HMMA.16816.F32 R12, R12, R2, R8 ;  /* 0x000000020c0c723c */ /* 0x008fe20000001808 */
[----:B--2---:R-:W-:Y:S02]  /*172d0*/  IMAD R23, R23, 0x100, R20 ;  /* 0x0000010017177824 */ /* 0x004fe400078e0214 */
[----:B------:R-:W-:Y:S02]  /*172e0*/  IMAD R22, R22, 0x100, R21 ;  /* 0x0000010016167824 */ /* 0x000fe400078e0215 */
[----:B----4-:R-:W-:Y:S02]  /*172f0*/  IMAD R28, R28, 0x100, R6 ;  /* 0x000001001c1c7824 */ /* 0x010fe400078e0206 */
[----:B------:R-:W2:Y:S04]  /*17300*/  LDL.LU R6, [R1+0x1350] ;  /* 0x0013500001067983 */ /* 0x000ea80000300800 */
[----:B------:R-:W3:Y:S04]  /*17310*/  LDL.LU R20, [R1+0x134c] ;  /* 0x00134c0001147983 */ /* 0x000ee80000300800 */
[----:B------:R-:W3:Y:S04]  /*17320*/  LDL.LU R21, [R1+0x1348] ;  /* 0x0013480001157983 */ /* 0x000ee80000300800 */
[----:B------:R-:W4:Y:S04]  /*17330*/  LDL.LU.64 R10, [R1+0x1340] ;  /* 0x00134000010a7983 */ /* 0x000f280000300a00 */
[----:B------:R-:W4:Y:S04]  /*17340*/  LDL.LU.64 R8, [R1+0x1338] ;  /* 0x0013380001087983 */ /* 0x000f280000300a00 */
[----:B------:R-:W-:Y:S04]  /*17350*/  STL [R1+0x12dc], R2 ;  /* 0x0012dc0201007387 */ /* 0x000fe80000100800 */
[----:B------:R-:W-:Y:S04]  /*17360*/  STL [R1+0x12d8], R3 ;  /* 0x0012d80301007387 */ /* 0x000fe80000100800 */
[----:B------:R0:W-:Y:S04]  /*17370*/  STL.64 [R1+0x120], R12 ;  /* 0x0001200c01007387 */ /* 0x0001e80000100a00 */
[----:B------:R1:W-:Y:S01]  /*17380*/  STL.64 [R1+0x128], R14 ;  /* 0x0001280e01007387 */ /* 0x0003e20000100a00 */
[----:B0-----:R-:W-:-:S02]  /*17390*/  F2FP.F16.E5M2.UNPACK_B R12, R7 ;  /* 0x00000007ff0c723e */ /* 0x001fc400020004ff */
[----:B------:R-:W-:Y:S01]  /*173a0*/  F2FP.F16.E5M2.UNPACK_B R13, R28 ;  /* 0x0000001cff0d723e */ /* 0x000fe200020004ff */
[----:B------:R-:W2:Y:S01]  /*173b0*/  LDL.LU R7, [R1+0x1330] ;  /* 0x0013300001077983 */ /* 0x000ea20000300800 */
[----:B-1----:R-:W-:Y:S02]  /*173c0*/  F2FP.F16.E5M2.UNPACK_B R14, R23 ;  /* 0x00000017ff0e723e */ /* 0x002fe400020004ff */
[----:B------:R-:W-:-:S07]  /*173d0*/  F2FP.F16.E5M2.UNPACK_B R15, R22 ;  /* 0x00000016ff0f723e */ /* 0x000fce00020004ff */
[----:B---3--:R-:W-:-:S15]  /*173e0*/  HMMA.16816.F32 R16, R12, R20, R16 ;  /* 0x000000140c10723c */ /* 0x008fde0000001810 */
[----:B------:R-:W-:-:S04]  /*173f0*/  NOP ;  /* 0x0000000000007918 */ /* 0x000fc80000000000 */
[----:B------:R-:W-:Y:S04]  /*17400*/  STL.64 [R1+0x3d0], R16 ;  /* 0x0003d01001007387 */ /* 0x000fe80000100a00 */
[----:B------:R0:W-:Y:S04]  /*17410*/  STL.64 [R1+0x3d8], R18 ;  /* 0x0003d81201007387 */ /* 0x0001e80000100a00 */
[----:B0-----:R-:W4:Y:S04]  /*17420*/  LDL.LU.64 R18, [R1+0x1328] ;  /* 0x0013280001127983 */ /* 0x001f280000300a00 */
[----:B------:R-:W3:Y:S01]  /*17430*/  LDL.LU.64 R16, [R1+0x1320] ;  /* 0x0013200001107983 */ /* 0x000ee20000300a00 */
[----:B----4-:R-:W-:-:S15]  /*17440*/  HMMA.16816.F32 R8, R12, R18, R8 ;  /* 0x000000120c08723c */ /* 0x010fde0000001808 */
        /* <DEDUP_REMOVED lines=10> */
[----:B------:R-:W4:Y:S04]  /*174f0*/  LDL.LU.64 R8, [R1+0x1300] ;  /* 0x0013000001087983 */ /* 0x000f280000300a00 */
[----:B------:R-:W-:Y:S04]  /*17500*/  STL.64 [R1+0x12c0], R18 ;  /* 0x0012c01201007387 */ /* 0x000fe80000100a00 */
[----:B------:R0:W-:Y:S04]  /*17510*/  STL.64 [R1+0x12b8], R16 ;  /* 0x0012b81001007387 */ /* 0x0001e80000100a00 */
[----:B0-----:R-:W2:Y:S04]  /*17520*/  LDL.LU R16, [R1+0x370] ;  /* 0x0003700001107983 */ /* 0x001ea80000300800 */
[----:B------:R-:W2:Y:S04]  /*17530*/  LDL.LU R17, [R1+0x374] ;  /* 0x0003740001117983 */ /* 0x000ea80000300800 */
[----:B------:R-:W2:Y:S04]  /*17540*/  LDL.LU R18, [R1+0x378] ;  /* 0x0003780001127983 */ /* 0x000ea80000300800 */
[----:B------:R-:W2:Y:S01]  /*17550*/  LDL.LU R19, [R1+0x37c] ;  /* 0x00037c0001137983 */ /* 0x000ea20000300800 */
        /* <DEDUP_REMOVED lines=17> */
[----:B------:R-:W2:Y:S02]  /*17670*/  LDL.LU R11, [R1+0x38c] ;  /* 0x00038c00010b7983 */ /* 0x000ea40000300800 */
[----:B--2---:R-:W-:Y:S01]  /*17680*/  HMMA.16816.F32 R8, R12, R6, R8 ;  /* 0x000000060c08723c */ /* 0x004fe20000001808 */
[----:B----4-:R-:W-:-:S15]  /*17690*/  IMAD R3, R24, 0x100, R0 ;  /* 0x0000010018037824 */ /* 0x010fde00078e0200 */
[----:B------:R-:W-:-:S03]  /*176a0*/  NOP ;  /* 0x0000000000007918 */ /* 0x000fc60000000000 */
[----:B------:R-:W-:Y:S04]  /*176b0*/  STL.64 [R1+0x380], R8 ;  /* 0x0003800801007387 */ /* 0x000fe80000100a00 */
[----:B------:R0:W-:Y:S02]  /*176c0*/  STL.64 [R1+0x388], R10 ;  /* 0x0003880a01007387 */ /* 0x0001e40000100a00 */
[----:B0-----:R-:W-:Y:S02]  /*176d0*/  HMMA.16816.F32 R8, R12, R4, R16 ;  /* 0x000000040c08723c */ /* 0x001fe40000001810 */
[----:B------:R-:W-:Y:S01]  /*176e0*/  STL.64 [R1+0x1280], R6 ;  /* 0x0012800601007387 */ /* 0x000fe20000100a00 */
[----:B---3--:R-:W-:Y:S02]  /*176f0*/  IMAD R2, R26, 0x100, R25 ;  /* 0x000001001a027824 */ /* 0x008fe400078e0219 */
        /* <DEDUP_REMOVED lines=171> */
[----:B------:R-:W-:Y:S04]  /*181b0*/  STL.64 [R1+0x2e8], R22 ;  /* 0x0002e81601007387 */ /* 0x000fe80000100a00 */
[----:B------:R-:W-:Y:S01]  /*181c0*/  STL.64 [R1+0x11b0], R16 ;  /* 0x0011b01001007387 */ /* 0x000fe20000100a00 */
[----:B--2---:R-:W-:-:S15]  /*181d0*/  HMMA.16816.F32 R4, R12, R16, R24 ;  /* 0x000000100c04723c */ /* 0x004fde0000001818 */
[----:B------:R-:W-:-:S04]  /*181e0*/  NOP ;  /* 0x0000000000007918 */ /* 0x000fc80000000000 */
[----:B------:R-:W-:Y:S04]  /*181f0*/  STL.64 [R1+0x2d0], R4 ;  /* 0x0002d00401007387 */ /* 0x000fe80000100a00 */
[----:B------:R-:W-:Y:S04]  /*18200*/  STL.64 [R1+0x2d8], R6 ;  /* 0x0002d80601007387 */ /* 0x000fe80000100a00 */
[----:B------:R-:W2:Y:S04]  /*18210*/  LDL.LU R0, [R1+0x958] ;  /* 0x0009580001007983 */ /* 0x000ea80000300800 */
[----:B--2---:R-:W-:Y:S04]  /*18220*/  STL [R1+0x11c0], R0 ;  /* 0x0011c00001007387 */ /* 0x004fe80000100800 */
        /* <DEDUP_REMOVED lines=44> */
[----:B------:R-:W-:Y:S04]  /*184f0*/  STL.64 [R1+0x11d0], R18 ;  /* 0x0011d01201007387 */ /* 0x000fe80000100a00 */
[----:B----4-:R0:W-:Y:S04]  /*18500*/  STL.64 [R1+0x11c8], R16 ;  /* 0x0011c81001007387 */ /* 0x0101e80000100a00 */
[----:B0-----:R-:W4:Y:S04]  /*18510*/  LDL.LU R16, [R1+0xf0] ;  /* 0x0000f00001107983 */ /* 0x001f280000300800 */
[----:B------:R-:W4:Y:S04]  /*18520*/  LDL.LU R17, [R1+0xf4] ;  /* 0x0000f40001117983 */ /* 0x000f280000300800 */
[----:B------:R-:W4:Y:S04]  /*18530*/  LDL.LU R18, [R1+0xf8] ;  /* 0x0000f80001127983 */ /* 0x000f280000300800 */
[----:B------:R-:W4:Y:S04]  /*18540*/  LDL.LU R19, [R1+0xfc] ;  /* 0x0000fc0001137983 */ /* 0x000f280000300800 */
        /* <DEDUP_REMOVED lines=19> */
[----:B------:R-:W3:Y:S04]  /*18680*/  LDL.LU R29, [R1+0x964] ;  /* 0x00096400011d7983 */ /* 0x000ee80000300800 */
        /* <DEDUP_REMOVED lines=21> */
[----:B------:R-:W3:Y:S02]  /*187e0*/  LDL.LU.64 R20, [R1+0x11e8] ;  /* 0x0011e80001147983 */ /* 0x000ee40000300a00 */
[----:B---3--:R-:W-:-:S02]  /*187f0*/  IMAD R0, R0, 0x100, R20 ;  /* 0x0000010000007824 */ /* 0x008fc400078e0214 */
[----:B------:R-:W-:Y:S01]  /*18800*/  IMAD R28, R28, 0x100, R21 ;  /* 0x000001001c1c7824 */ /* 0x000fe200078e0215 */
[----:B------:R-:W3:Y:S04]  /*18810*/  LDL.LU R20, [R1+0x11e4] ;  /* 0x0011e40001147983 */ /* 0x000ee80000300800 */
[----:B------:R-:W3:Y:S01]  /*18820*/  LDL.LU R21, [R1+0x11e0] ;  /* 0x0011e00001157983 */ /* 0x000ee20000300800 */
[----:B--2---:R-:W-:Y:S02]  /*18830*/  IMAD R23, R23, 0x100, R2 ;  /* 0x0000010017177824 */ /* 0x004fe400078e0202 */
[----:B------:R-:W-:Y:S01]  /*18840*/  IMAD R22, R22, 0x100, R3 ;  /* 0x0000010016167824 */ /* 0x000fe200078e0203 */
[----:B------:R-:W4:Y:S04]  /*18850*/  LDL.LU R2, [R1+0x11dc] ;  /* 0x0011dc0001027983 */ /* 0x000f280000300800 */
[----:B------:R-:W4:Y:S02]  /*18860*/  LDL.LU R3, [R1+0x11d8] ;  /* 0x0011d80001037983 */ /* 0x000f240000300800 */
[----:B----4-:R-:W-:Y:S02]  /*18870*/  HMMA.16816.F32 R12, R12, R2, R16 ;  /* 0x000000020c0c723c */ /* 0x010fe40000001810 */
[----:B------:R-:W3:Y:S04]  /*18880*/  LDL.LU.64 R18, [R1+0x11d0] ;  /* 0x0011d00001127983 */ /* 0x000ee80000300a00 */
[----:B------:R-:W3:Y:S04]  /*18890*/  LDL.LU.64 R16, [R1+0x11c8] ;  /* 0x0011c80001107983 */ /* 0x000ee80000300a00 */
[----:B------:R-:W-:Y:S04]  /*188a0*/  STL [R1+0x116c], R2 ;  /* 0x00116c0201007387 */ /* 0x000fe80000100800 */
[----:B------:R-:W-:Y:S05]  /*188b0*/  STL [R1+0x1168], R3 ;  /* 0x0011680301007387 */ /* 0x000fea0000100800 */
[----:B------:R0:W-:Y:S04]  /*188c0*/  STL.64 [R1+0xf0], R12 ;  /* 0x0000f00c01007387 */ /* 0x0001e80000100a00 */
[----:B------:R1:W-:Y:S01]  /*188d0*/  STL.64 [R1+0xf8], R14 ;  /* 0x0000f80e01007387 */ /* 0x0003e20000100a00 */
[----:B0-----:R-:W-:-:S02]  /*188e0*/  F2FP.F16.E5M2.UNPACK_B R12, R0 ;  /* 0x00000000ff0c723e */ /* 0x001fc400020004ff */
[----:B------:R-:W-:Y:S02]  /*188f0*/  F2FP.F16.E5M2.UNPACK_B R13, R28 ;  /* 0x0000001cff0d723e */ /* 0x000fe400020004ff */
[----:B-1----:R-:W-:Y:S02]  /*18900*/  F2FP.F16.E5M2.UNPACK_B R14, R23 ;  /* 0x00000017ff0e723e */ /* 0x002fe400020004ff */
[----:B------:R-:W-:Y:S01]  /*18910*/  F2FP.F16.E5M2.UNPACK_B R15, R22 ;  /* 0x00000016ff0f723e */ /* 0x000fe200020004ff */
[----:B------:R-:W2:Y:S06]  /*18920*/  LDL.LU R0, [R1+0x11c0] ;  /* 0x0011c00001007983 */ /* 0x000eac0000300800 */
        /* <DEDUP_REMOVED lines=17> */
[----:B------:R-:W3:Y:S04]  /*18a40*/  LDL.LU.64 R24, [R1+0x1190] ;  /* 0x0011900001187983 */ /* 0x000ee80000300a00 */
[----:B------:R-:W-:Y:S04]  /*18a50*/  STL.64 [R1+0x1150], R18 ;  /* 0x0011501201007387 */ /* 0x000fe80000100a00 */
[----:B------:R0:W-:Y:S04]  /*18a60*/  STL.64 [R1+0x1148], R16 ;  /* 0x0011481001007387 */ /* 0x0001e80000100a00 */
[----:B0-----:R-:W4:Y:S04]  /*18a70*/  LDL.LU R16, [R1+0x220] ;  /* 0x0002200001107983 */ /* 0x001f280000300800 */
[----:B------:R-:W4:Y:S04]  /*18a80*/  LDL.LU R17, [R1+0x224] ;  /* 0x0002240001117983 */ /* 0x000f280000300800 */
[----:B------:R-:W4:Y:S04]  /*18a90*/  LDL.LU R18, [R1+0x228] ;  /* 0x0002280001127983 */ /* 0x000f280000300800 */
[----:B------:R-:W4:Y:S01]  /*18aa0*/  LDL.LU R19, [R1+0x22c] ;  /* 0x00022c0001137983 */ /* 0x000f220000300800 */
[----:B---3--:R-:W-:-:S15]  /*18ab0*/  HMMA.16816.F32 R24, R12, R10, R24 ;  /* 0x0000000a0c18723c */ /* 0x008fde0000001818 */
        /* <DEDUP_REMOVED lines=10> */
[----:B------:R-:W2:Y:S04]  /*18b60*/  LDL.LU.64 R24, [R1+0x1170] ;  /* 0x0011700001187983 */ /* 0x000ea80000300a00 */
[----:B------:R-:W-:Y:S04]  /*18b70*/  STL.64 [R1+0x1130], R10 ;  /* 0x0011300a01007387 */ /* 0x000fe80000100a00 */
[----:B------:R0:W-:Y:S04]  /*18b80*/  STL.64 [R1+0x1128], R8 ;  /* 0x0011280801007387 */ /* 0x0001e80000100a00 */
[----:B0-----:R-:W2:Y:S04]  /*18b90*/  LDL.LU R8, [R1+0x230] ;  /* 0x0002300001087983 */ /* 0x001ea80000300800 */
[----:B------:R-:W2:Y:S04]  /*18ba0*/  LDL.LU R9, [R1+0x234] ;  /* 0x0002340001097983 */ /* 0x000ea80000300800 */
[----:B------:R-:W2:Y:S04]  /*18bb0*/  LDL.LU R10, [R1+0x238] ;  /* 0x00023800010a7983 */ /* 0x000ea80000300800 */
[----:B------:R-:W2:Y:S02]  /*18bc0*/  LDL.LU R11, [R1+0x23c] ;  /* 0x00023c00010b7983 */ /* 0x000ea40000300800 */
[----:B--2---:R-:W-:Y:S01]  /*18bd0*/  HMMA.16816.F32 R8, R12, R6, R8 ;  /* 0x000000060c08723c */ /* 0x004fe20000001808 */
[----:B------:R-:W-:-:S15]  /*18be0*/  IMAD R3, R24, 0x100, R0 ;  /* 0x0000010018037824 */ /* 0x000fde00078e0200 */
[----:B------:R-:W-:-:S03]  /*18bf0*/  NOP ;  /* 0x0000000000007918 */ /* 0x000fc60000000000 */
[----:B------:R-:W-:Y:S04]  /*18c00*/  STL.64 [R1+0x230], R8 ;  /* 0x0002300801007387 */ /* 0x000fe80000100a00 */
[----:B------:R4:W-:Y:S02]  /*18c10*/  STL.64 [R1+0x238], R10 ;  /* 0x0002380a01007387 */ /* 0x0009e40000100a00 */
[----:B----4-:R-:W-:Y:S02]  /*18c20*/  HMMA.16816.F32 R8, R12, R4, R16 ;  /* 0x000000040c08723c */ /* 0x010fe40000001810 */
[----:B------:R-:W-:Y:S04]  /*18c30*/  STL.64 [R1+0x1110], R6 ;  /* 0x0011100601007387 */ /* 0x000fe80000100a00 */
[----:B------:R-:W-:Y:S01]  /*18c40*/  STL.64 [R1+0x1108], R4 ;  /* 0x0011080401007387 */ /* 0x000fe20000100a00 */
[----:B---3--:R-:W-:-:S02]  /*18c50*/  IMAD R2, R26, 0x100, R25 ;  /* 0x000001001a027824 */ /* 0x008fc400078e0219 */
[----:B------:R-:W-:-:S10]  /*18c60*/  IMAD R0, R29, 0x100, R27 ;  /* 0x000001001d007824 */ /* 0x000fd400078e021b */
        /* <DEDUP_REMOVED lines=16> */
[----:B------:R-:W2:Y:S04]  /*18d70*/  LDL.LU R23, [R1+0x97c] ;  /* 0x00097c0001177983 */ /* 0x000ea80000300800 */
[----:B--2---:R0:W-:Y:S04]  /*18d80*/  STL [R1+0x10e0], R23 ;  /* 0x0010e01701007387 */ /* 0x0041e80000100800 */
[----:B0-----:R-:W2:Y:S04]  /*18d90*/  LDL.LU R23, [R1+0x978] ;  /* 0x0009780001177983 */ /* 0x001ea80000300800 */
[----:B------:R-:W2:Y:S04]  /*18da0*/  LDL.LU R22, [R1+0x984] ;  /* 0x0009840001167983 */ /* 0x000ea80000300800 */
[----:B--2---:R0:W-:Y:S04]  /*18db0*/  STL [R1+0x10dc], R22 ;  /* 0x0010dc1601007387 */ /* 0x0041e80000100800 */
[----:B0-----:R-:W2:Y:S04]  /*18dc0*/  LDL.LU R22, [R1+0x980] ;  /* 0x0009800001167983 */ /* 0x001ea80000300800 */
[----:B--2---:R-:W-:Y:S04]  /*18dd0*/  STL.64 [R1+0x1160], R22 ;  /* 0x0011601601007387 */ /* 0x004fe80000100a00 */
[----:B------:R-:W-:Y:S04]  /*18de0*/  STL.64 [R1+0x1158], R20 ;  /* 0x0011581401007387 */ /* 0x000fe80000100a00 */
        /* <DEDUP_REMOVED lines=20> */
[----:B--2---:R-:W-:Y:S04]  /*18f30*/  STL.64 [R1+0x1140], R6 ;  /* 0x0011400601007387 */ /* 0x004fe80000100a00 */
[----:B------:R0:W-:Y:S04]  /*18f40*/  STL.64 [R1+0x1138], R4 ;  /* 0x0011380401007387 */ /* 0x0001e80000100a00 */
        /* <DEDUP_REMOVED lines=18> */
[----:B------:R-:W-:Y:S04]  /*19070*/  STL.64 [R1+0x10c0], R26 ;  /* 0x0010c01a01007387 */ /* 0x000fe80000100a00 */
[----:B---3--:R0:W-:Y:S04]  /*19080*/  STL.64 [R1+0x10b8], R24 ;  /* 0x0010b81801007387 */ /* 0x0081e80000100a00 */
        /* <DEDUP_REMOVED lines=27> */
[----:B------:R-:W4:Y:S04]  /*19240*/  LDL.LU.64 R22, [R1+0x1160] ;  /* 0x0011600001167983 */ /* 0x000f280000300a00 */
        /* <DEDUP_REMOVED lines=52> */
[----:B------:R-:W3:Y:S02]  /*19590*/  LDL.LU R23, [R1+0x10e0] ;  /* 0x0010e00001177983 */ /* 0x000ee40000300800 */
[----:B---3--:R-:W-:-:S02]  /*195a0*/  IMAD R23, R23, 0x100, R22 ;  /* 0x0000010017177824 */ /* 0x008fc400078e0216 */
[----:B------:R-:W3:Y:S01]  /*195b0*/  LDL.LU R22, [R1+0x10dc] ;  /* 0x0010dc0001167983 */ /* 0x000ee20000300800 */
[----:B--2---:R-:W-:Y:S01]  /*195c0*/  HMMA.16816.F32 R12, R12, R2, R24 ;  /* 0x000000020c0c723c */ /* 0x004fe20000001818 */
[----:B---3--:R-:W-:Y:S02]  /*195d0*/  IMAD R22, R22, 0x100, R0 ;  /* 0x0000010016167824 */ /* 0x008fe400078e0200 */
[----:B------:R-:W2:Y:S04]  /*195e0*/  LDL.LU R0, [R1+0x10d8] ;  /* 0x0010d80001007983 */ /* 0x000ea80000300800 */
[----:B------:R-:W3:Y:S04]  /*195f0*/  LDL.LU.64 R26, [R1+0x10d0] ;  /* 0x0010d000011a7983 */ /* 0x000ee80000300a00 */
[----:B------:R-:W3:Y:S04]  /*19600*/  LDL.LU.64 R24, [R1+0x10c8] ;  /* 0x0010c80001187983 */ /* 0x000ee80000300a00 */
        /* <DEDUP_REMOVED lines=34> */
[----:B------:R0:W-:Y:S04]  /*19830*/  STL.64 [R1+0x170], R20 ;  /* 0x0001701401007387 */ /* 0x0001e80000100a00 */
[----:B------:R1:W-:Y:S04]  /*19840*/  STL.64 [R1+0x178], R22 ;  /* 0x0001781601007387 */ /* 0x0003e80000100a00 */
[----:B0-----:R-:W3:Y:S01]  /*19850*/  LDL.LU R20, [R1+0x140] ;  /* 0x0001400001147983 */ /* 0x001ee20000300800 */
[----:B--2---:R-:W-:-:S15]  /*19860*/  HMMA.16816.F32 R16, R12, R8, R24 ;  /* 0x000000080c10723c */ /* 0x004fde0000001818 */
[----:B------:R-:W-:-:S04]  /*19870*/  NOP ;  /* 0x0000000000007918 */ /* 0x000fc80000000000 */
[----:B------:R-:W-:Y:S04]  /*19880*/  STL.64 [R1+0x160], R16 ;  /* 0x0001601001007387 */ /* 0x000fe80000100a00 */
[----:B------:R-:W-:Y:S04]  /*19890*/  STL.64 [R1+0x168], R18 ;  /* 0x0001681201007387 */ /* 0x000fe80000100a00 */
[----:B------:R-:W3:Y:S04]  /*198a0*/  LDL.LU R21, [R1+0x144] ;  /* 0x0001440001157983 */ /* 0x000ee80000300800 */
[----:B-1----:R-:W2:Y:S04]  /*198b0*/  LDL.LU R22, [R1+0x148] ;  /* 0x0001480001167983 */ /* 0x002ea80000300800 */
[----:B------:R-:W2:Y:S04]  /*198c0*/  LDL.LU R23, [R1+0x14c] ;  /* 0x00014c0001177983 */ /* 0x000ea80000300800 */
[----:B--2---:R-:W-:Y:S04]  /*198d0*/  STL.64 [R1+0x1090], R22 ;  /* 0x0010901601007387 */ /* 0x004fe80000100a00 */
[----:B---3--:R0:W-:Y:S04]  /*198e0*/  STL.64 [R1+0x1088], R20 ;  /* 0x0010881401007387 */ /* 0x0081e80000100a00 */
[----:B0-----:R-:W2:Y:S04]  /*198f0*/  LDL.LU R20, [R1+0x150] ;  /* 0x0001500001147983 */ /* 0x001ea80000300800 */
[----:B------:R-:W2:Y:S04]  /*19900*/  LDL.LU R21, [R1+0x154] ;  /* 0x0001540001157983 */ /* 0x000ea80000300800 */
[----:B------:R-:W2:Y:S04]  /*19910*/  LDL.LU R22, [R1+0x158] ;  /* 0x0001580001167983 */ /* 0x000ea80000300800 */
[----:B------:R-:W2:Y:S04]  /*19920*/  LDL.LU R23, [R1+0x15c] ;  /* 0x00015c0001177983 */ /* 0x000ea80000300800 */
[----:B------:R-:W-:Y:S04]  /*19930*/  STL.64 [R1+0x1030], R10 ;  /* 0x0010300a01007387 */ /* 0x000fe80000100a00 */
[----:B------:R0:W-:Y:S04]  /*19940*/  STL.64 [R1+0x1028], R8 ;  /* 0x0010280801007387 */ /* 0x0001e80000100a00 */
[----:B0-----:R-:W3:Y:S04]  /*19950*/  LDL.LU R8, [R1+0x70] ;  /* 0x0000700001087983 */ /* 0x001ee80000300800 */
[----:B------:R-:W3:Y:S04]  /*19960*/  LDL.LU R9, [R1+0x74] ;  /* 0x0000740001097983 */ /* 0x000ee80000300800 */
[----:B------:R-:W4:Y:S04]  /*19970*/  LDL.LU R10, [R1+0x78] ;  /* 0x00007800010a7983 */ /* 0x000f280000300800 */
[----:B------:R-:W4:Y:S04]  /*19980*/  LDL.LU R11, [R1+0x7c] ;  /* 0x00007c00010b7983 */ /* 0x000f280000300800 */
[----:B------:R-:W3:Y:S04]  /*19990*/  LDL.LU R16, [R1+0xb0] ;  /* 0x0000b00001107983 */ /* 0x000ee80000300800 */
[----:B------:R-:W3:Y:S04]  /*199a0*/  LDL.LU R17, [R1+0xb4] ;  /* 0x0000b40001117983 */ /* 0x000ee80000300800 */
[----:B------:R-:W3:Y:S04]  /*199b0*/  LDL.LU R18, [R1+0xb8] ;  /* 0x0000b80001127983 */ /* 0x000ee80000300800 */
[----:B------:R-:W3:Y:S04]  /*199c0*/  LDL.LU R19, [R1+0xbc] ;  /* 0x0000bc0001137983 */ /* 0x000ee80000300800 */
[----:B------:R-:W4:Y:S04]  /*199d0*/  LDL.LU R24, [R1+0x998] ;  /* 0x0009980001187983 */ /* 0x000f280000300800 */
[----:B------:R-:W4:Y:S04]  /*199e0*/  LDL.LU R25, [R1+0x994] ;  /* 0x0009940001197983 */ /* 0x000f280000300800 */
[----:B------:R-:W4:Y:S04]  /*199f0*/  LDL.LU R26, [R1+0x9a0] ;  /* 0x0009a000011a7983 */ /* 0x000f280000300800 */
[----:B------:R-:W4:Y:S04]  /*19a00*/  LDL.LU R27, [R1+0x99c] ;  /* 0x00099c00011b7983 */ /* 0x000f280000300800 */
[----:B------:R-:W4:Y:S04]  /*19a10*/  LDL.LU R3, [R1+0x9a8] ;  /* 0x0009a80001037983 */ /* 0x000f280000300800 */
[----:B------:R-:W4:Y:S04]  /*19a20*/  LDL.LU R28, [R1+0x9a4] ;  /* 0x0009a400011c7983 */ /* 0x000f280000300800 */
[----:B------:R-:W4:Y:S04]  /*19a30*/  LDL.LU R0, [R1+0x9b0] ;  /* 0x0009b00001007983 */ /* 0x000f280000300800 */
[----:B------:R-:W4:Y:S01]  /*19a40*/  LDL.LU R29, [R1+0x9ac] ;  /* 0x0009ac00011d7983 */ /* 0x000f220000300800 */
[C---:B--2---:R-:W-:Y:S03]  /*19a50*/  HMMA.16816.F32 R20, R12.reuse, R6, R20 ;  /* 0x000000060c14723c */ /* 0x044fe60000001814 */
[----:B---3--:R-:W-:Y:S04]  /*19a60*/  STL.64 [R1+0x1070], R18 ;  /* 0x0010701201007387 */ /* 0x008fe80000100a00 */
[----:B------:R0:W-:Y:S04]  /*19a70*/  STL.64 [R1+0x1068], R16 ;  /* 0x0010681001007387 */ /* 0x0001e80000100a00 */
[----:B0-----:R-:W2:Y:S04]  /*19a80*/  LDL.LU R16, [R1+0xc0] ;  /* 0x0000c00001107983 */ /* 0x001ea80000300800 */
[----:B------:R-:W2:Y:S04]  /*19a90*/  LDL.LU R17, [R1+0xc4] ;  /* 0x0000c40001117983 */ /* 0x000ea80000300800 */
[----:B------:R-:W2:Y:S04]  /*19aa0*/  LDL.LU R18, [R1+0xc8] ;  /* 0x0000c80001127983 */ /* 0x000ea80000300800 */
[----:B------:R-:W2:Y:S04]  /*19ab0*/  LDL.LU R19, [R1+0xcc] ;  /* 0x0000cc0001137983 */ /* 0x000ea80000300800 */
[----:B----4-:R-:W-:Y:S04]  /*19ac0*/  STL.64 [R1+0x1040], R10 ;  /* 0x0010400a01007387 */ /* 0x010fe80000100a00 */
[----:B------:R0:W-:Y:S04]  /*19ad0*/  STL.64 [R1+0x1038], R8 ;  /* 0x0010380801007387 */ /* 0x0001e80000100a00 */
[----:B0-----:R-:W3:Y:S04]  /*19ae0*/  LDL.LU R8, [R1+0x90] ;  /* 0x0000900001087983 */ /* 0x001ee80000300800 */
[----:B------:R-:W3:Y:S04]  /*19af0*/  LDL.LU R9, [R1+0x94] ;  /* 0x0000940001097983 */ /* 0x000ee80000300800 */
[----:B------:R-:W3:Y:S04]  /*19b00*/  LDL.LU R10, [R1+0x98] ;  /* 0x00009800010a7983 */ /* 0x000ee80000300800 */
[----:B------:R-:W3:Y:S04]  /*19b10*/  LDL.LU R11, [R1+0x9c] ;  /* 0x00009c00010b7983 */ /* 0x000ee80000300800 */
[----:B------:R-:W-:Y:S04]  /*19b20*/  STL.64 [R1+0x150], R20 ;  /* 0x0001501401007387 */ /* 0x000fe80000100a00 */
[----:B------:R0:W-:Y:S04]  /*19b30*/  STL.64 [R1+0x158], R22 ;  /* 0x0001581601007387 */ /* 0x0001e80000100a00 */
[----:B0-----:R-:W4:Y:S04]  /*19b40*/  LDL.LU.64 R22, [R1+0x1090] ;  /* 0x0010900001167983 */ /* 0x001f280000300a00 */
[----:B------:R-:W4:Y:S02]  /*19b50*/  LDL.LU.64 R20, [R1+0x1088] ;  /* 0x0010880001147983 */ /* 0x000f240000300a00 */
[----:B----4-:R-:W-:-:S15]  /*19b60*/  HMMA.16816.F32 R20, R12, R4, R20 ;  /* 0x000000040c14723c */ /* 0x010fde0000001814 */
[----:B------:R-:W-:-:S04]  /*19b70*/  NOP ;  /* 0x0000000000007918 */ /* 0x000fc80000000000 */
[----:B------:R0:W-:Y:S04]  /*19b80*/  STL.64 [R1+0x140], R20 ;  /* 0x0001401401007387 */ /* 0x0001e80000100a00 */
[----:B------:R-:W-:Y:S04]  /*19b90*/  STL.64 [R1+0x148], R22 ;  /* 0x0001481601007387 */ /* 0x000fe80000100a00 */
[----:B0-----:R-:W4:Y:S04]  /*19ba0*/  LDL.LU.64 R20, [R1+0x1080] ;  /* 0x0010800001147983 */ /* 0x001f280000300a00 */
[----:B------:R-:W-:Y:S04]  /*19bb0*/  STL.64 [R1+0x1010], R6 ;  /* 0x0010100601007387 */ /* 0x000fe80000100a00 */
[----:B------:R0:W-:Y:S04]  /*19bc0*/  STL.64 [R1+0x1008], R4 ;  /* 0x0010080401007387 */ /* 0x0001e80000100a00 */
[----:B0-----:R-:W2:Y:S04]  /*19bd0*/  LDL.LU R4, [R1+0x30] ;  /* 0x0000300001047983 */ /* 0x001ea80000300800 */
[----:B------:R-:W2:Y:S04]  /*19be0*/  LDL.LU R5, [R1+0x34] ;  /* 0x0000340001057983 */ /* 0x000ea80000300800 */
[----:B------:R-:W2:Y:S04]  /*19bf0*/  LDL.LU R6, [R1+0x38] ;  /* 0x0000380001067983 */ /* 0x000ea80000300800 */
[----:B------:R-:W2:Y:S01]  /*19c00*/  LDL.LU R7, [R1+0x3c] ;  /* 0x00003c0001077983 */ /* 0x000ea20000300800 */
[----:B------:R-:W-:-:S02]  /*19c10*/  IMAD R22, R25, 0x100, R24 ;  /* 0x0000010019167824 */ /* 0x000fc400078e0218 */
[----:B------:R-:W-:Y:S02]  /*19c20*/  IMAD R23, R27, 0x100, R26 ;  /* 0x000001001b177824 */ /* 0x000fe400078e021a */
[----:B------:R-:W-:Y:S01]  /*19c30*/  IMAD R28, R28, 0x100, R3 ;  /* 0x000001001c1c7824 */ /* 0x000fe200078e0203 */
[----:B--2---:R-:W-:Y:S04]  /*19c40*/  STL.64 [R1+0x1020], R6 ;  /* 0x0010200601007387 */ /* 0x004fe80000100a00 */
[----:B------:R0:W-:Y:S04]  /*19c50*/  STL.64 [R1+0x1018], R4 ;  /* 0x0010180401007387 */ /* 0x0001e80000100a00 */
[----:B0-----:R-:W2:Y:S04]  /*19c60*/  LDL.LU R4, [R1+0x50] ;  /* 0x0000500001047983 */ /* 0x001ea80000300800 */
[----:B------:R-:W2:Y:S04]  /*19c70*/  LDL.LU R5, [R1+0x54] ;  /* 0x0000540001057983 */ /* 0x000ea80000300800 */
[----:B------:R-:W2:Y:S04]  /*19c80*/  LDL.LU R6, [R1+0x58] ;  /* 0x0000580001067983 */ /* 0x000ea80000300800 */
[----:B------:R-:W2:Y:S04]  /*19c90*/  LDL.LU R7, [R1+0x5c] ;  /* 0x00005c0001077983 */ /* 0x000ea80000300800 */
[----:B------:R-:W2:Y:S04]  /*19ca0*/  LDL.LU R24, [R1] ;  /* 0x0000000001187983 */ /* 0x000ea80000300800 */
[----:B------:R-:W2:Y:S04]  /*19cb0*/  LDL.LU R25, [R1+0x4] ;  /* 0x0000040001197983 */ /* 0x000ea80000300800 */
[----:B------:R-:W2:Y:S04]  /*19cc0*/  LDL.LU R26, [R1+0x8] ;  /* 0x00000800011a7983 */ /* 0x000ea80000300800 */
[----:B------:R-:W2:Y:S04]  /*19cd0*/  LDL.LU R27, [R1+0xc] ;  /* 0x00000c00011b7983 */ /* 0x000ea80000300800 */
[----:B------:R-:W2:Y:S01]  /*19ce0*/  LDL.LU R3, [R1+0x107c] ;  /* 0x00107c0001037983 */ /* 0x000ea20000300800 */
[----:B------:R-:W-:-:S03]  /*19cf0*/  IMAD R29, R29, 0x100, R0 ;  /* 0x000001001d1d7824 */ /* 0x000fc600078e0200 */
[----:B------:R-:W3:Y:S01]  /*19d00*/  LDL.LU R0, [R1+0x1078] ;  /* 0x0010780001007983 */ /* 0x000ee20000300800 */
[----:B--2---:R-:W-:Y:S03]  /*19d10*/  HMMA.16816.F32 R12, R12, R2, R16 ;  /* 0x000000020c0c723c */ /* 0x004fe60000001810 */
[----:B------:R-:W4:Y:S04]  /*19d20*/  LDL.LU.64 R18, [R1+0x1070] ;  /* 0x0010700001127983 */ /* 0x000f280000300a00 */
[----:B------:R-:W4:-:S12]  /*19d30*/  LDL.LU.64 R16, [R1+0x1068] ;  /* 0x0010680001107983 */ /* 0x000f180000300a00 */
[----:B------:R0:W-:Y:S04]  /*19d40*/  STL.64 [R1+0xc0], R12 ;  /* 0x0000c00c01007387 */ /* 0x0001e80000100a00 */
[----:B------:R1:W-:Y:S01]  /*19d50*/  STL.64 [R1+0xc8], R14 ;  /* 0x0000c80e01007387 */ /* 0x0003e20000100a00 */
[----:B0-----:R-:W-:Y:S02]  /*19d60*/  F2FP.F16.E5M2.UNPACK_B R12, R22 ;  /* 0x00000016ff0c723e */ /* 0x001fe400020004ff */
[----:B------:R-:W-:Y:S02]  /*19d70*/  F2FP.F16.E5M2.UNPACK_B R13, R23 ;  /* 0x00000017ff0d723e */ /* 0x000fe400020004ff */
[----:B-1----:R-:W-:Y:S02]  /*19d80*/  F2FP.F16.E5M2.UNPACK_B R14, R28 ;  /* 0x0000001cff0e723e */ /* 0x002fe400020004ff */
[----:B------:R-:W-:Y:S01]  /*19d90*/  F2FP.F16.E5M2.UNPACK_B R15, R29 ;  /* 0x0000001dff0f723e */ /* 0x000fe200020004ff */
[----:B------:R-:W2:Y:S04]  /*19da0*/  LDL.LU R22, [R1+0x1064] ;  /* 0x0010640001167983 */ /* 0x000ea80000300800 */
[----:B------:R-:W2:Y:S04]  /*19db0*/  LDL.LU R23, [R1+0x1060] ;  /* 0x0010600001177983 */ /* 0x000ea80000300800 */
[----:B------:R-:W2:Y:S04]  /*19dc0*/  LDL.LU R28, [R1+0x105c] ;  /* 0x00105c00011c7983 */ /* 0x000ea80000300800 */
[----:B------:R-:W2:Y:S01]  /*19dd0*/  LDL.LU R29, [R1+0x1058] ;  /* 0x00105800011d7983 */ /* 0x000ea20000300800 */
[----:B----4-:R-:W-:-:S15]  /*19de0*/  HMMA.16816.F32 R16, R12, R20, R16 ;  /* 0x000000140c10723c */ /* 0x010fde0000001810 */
        /* <DEDUP_REMOVED lines=11> */
[----:B----4-:R-:W-:Y:S02]  /*19ea0*/  HMMA.16816.F32 R16, R12, R16, R8 ;  /* 0x000000100c10723c */ /* 0x010fe40000001808 */
[----:B------:R-:W3:Y:S04]  /*19eb0*/  LDL.LU.64 R10, [R1+0x1030] ;  /* 0x00103000010a7983 */ /* 0x000ee80000300a00 */
[----:B------:R-:W4:-:S13]  /*19ec0*/  LDL.LU.64 R8, [R1+0x1028] ;  /* 0x0010280001087983 */ /* 0x000f1a0000300a00 */
[----:B------:R0:W-:Y:S04]  /*19ed0*/  STL.64 [R1+0x70], R16 ;  /* 0x0000701001007387 */ /* 0x0001e80000100a00 */
[----:B------:R1:W-:Y:S04]  /*19ee0*/  STL.64 [R1+0x78], R18 ;  /* 0x0000781201007387 */ /* 0x0003e80000100a00 */
[----:B0-----:R-:W4:Y:S04]  /*19ef0*/  LDL.LU R16, [R1+0x20] ;  /* 0x0000200001107983 */ /* 0x001f280000300800 */
[----:B------:R-:W4:Y:S04]  /*19f00*/  LDL.LU R17, [R1+0x24] ;  /* 0x0000240001117983 */ /* 0x000f280000300800 */
[----:B-1----:R-:W4:Y:S01]  /*19f10*/  LDL.LU R18, [R1+0x28] ;  /* 0x0000280001127983 */ /* 0x002f220000300800 */
[----:B--2---:R-:W-:Y:S01]  /*19f20*/  IMAD.MOV.U32 R19, RZ, RZ, R29 ;  /* 0x000000ffff137224 */ /* 0x004fe200078e001d */
[----:B---3--:R-:W-:-:S15]  /*19f30*/  HMMA.16816.F32 R4, R12, R10, R4 ;  /* 0x0000000a0c04723c */ /* 0x008fde0000001804 */
[----:B------:R-:W-:-:S04]  /*19f40*/  NOP ;  /* 0x0000000000007918 */ /* 0x000fc80000000000 */
[----:B------:R-:W-:Y:S04]  /*19f50*/  STL.64 [R1+0x50], R4 ;  /* 0x0000500401007387 */ /* 0x000fe80000100a00 */
[----:B------:R0:W-:Y:S01]  /*19f60*/  STL [R1+0x58], R6 ;  /* 0x0000580601007387 */ /* 0x0001e20000100800 */
[----:B------:R-:W-:-:S03]  /*19f70*/  IMAD.MOV.U32 R29, RZ, RZ, R7 ;  /* 0x000000ffff1d7224 */ /* 0x000fc600078e0007 */
[----:B0-----:R-:W4:Y:S04]  /*19f80*/  LDL.LU.64 R6, [R1+0x1020] ;  /* 0x0010200001067983 */ /* 0x001f280000300a00 */
[----:B------:R-:W4:Y:S04]  /*19f90*/  LDL.LU.64 R4, [R1+0x1018] ;  /* 0x0010180001047983 */ /* 0x000f280000300a00 */
[----:B------:R-:W-:Y:S01]  /*19fa0*/  STL [R1+0xd38], R29 ;  /* 0x000d381d01007387 */ /* 0x000fe20000100800 */
[C---:B----4-:R-:W-:Y:S03]  /*19fb0*/  HMMA.16816.F32 R8, R12.reuse, R8, R4 ;  /* 0x000000080c08723c */ /* 0x050fe60000001804 */
[----:B------:R-:W2:Y:S04]  /*19fc0*/  LDL.LU.64 R6, [R1+0x1010] ;  /* 0x0010100001067983 */ /* 0x000ea80000300a00 */
[----:B------:R-:W3:Y:S01]  /*19fd0*/  LDL.LU.64 R4, [R1+0x1008] ;  /* 0x0010080001047983 */ /* 0x000ee20000300a00 */
[----:B--2---:R-:W-:-:S15]  /*19fe0*/  HMMA.16816.F32 R16, R12, R6, R16 ;  /* 0x000000060c10723c */ /* 0x004fde0000001810 */
[----:B------:R-:W-:-:S04]  /*19ff0*/  NOP ;  /* 0x0000000000007918 */ /* 0x000fc80000000000 */
[----:B------:R0:W-:Y:S04]  /*1a000*/  STL.64 [R1+0x20], R16 ;  /* 0x0000201001007387 */ /* 0x0001e80000100a00 */
[----:B------:R-:W-:Y:S04]  /*1a010*/  STL.64 [R1+0x30], R8 ;  /* 0x0000300801007387 */ /* 0x000fe80000100a00 */
[----:B------:R1:W-:Y:S04]  /*1a020*/  STL.64 [R1+0x38], R10 ;  /* 0x0000380a01007387 */ /* 0x0003e80000100a00 */
[----:B------:R2:W-:Y:S04]  /*1a030*/  STL [R1+0x28], R18 ;  /* 0x0000281201007387 */ /* 0x0005e80000100800 */
[----:B------:R-:W4:Y:S04]  /*1a040*/  LDL.LU R6, [R1+0x9c4] ;  /* 0x0009c40001067983 */ /* 0x000f280000300800 */
[----:B------:R-:W2:Y:S04]  /*1a050*/  LDL.LU R7, [R1+0x9cc] ;  /* 0x0009cc0001077983 */ /* 0x000ea80000300800 */
[----:B------:R-:W2:Y:S04]  /*1a060*/  LDL.LU R20, [R1+0x3f8] ;  /* 0x0003f80001147983 */ /* 0x000ea80000300800 */
[----:B------:R-:W2:Y:S04]  /*1a070*/  LDL.LU R21, [R1+0x3fc] ;  /* 0x0003fc0001157983 */ /* 0x000ea80000300800 */
[----:B0-----:R-:W2:Y:S04]  /*1a080*/  LDL.LU R17, [R1+0x41c] ;  /* 0x00041c0001117983 */ /* 0x001ea80000300800 */
[----:B-1----:R-:W2:Y:S01]  /*1a090*/  LDL.LU R11, [R1+0x428] ;  /* 0x00042800010b7983 */ /* 0x002ea20000300800 */
[----:B---3--:R-:W-:Y:S01]  /*1a0a0*/  HMMA.16816.F32 R24, R12, R4, R24 ;  /* 0x000000040c18723c */ /* 0x008fe20000001818 */
[----:B------:R-:W-:-:S02]  /*1a0b0*/  IMAD.MOV.U32 R29, RZ, RZ, R19 ;  /* 0x000000ffff1d7224 */ /* 0x000fc400078e0013 */
[----:B------:R-:W-:Y:S02]  /*1a0c0*/  IMAD.MOV.U32 R8, RZ, RZ, R28 ;  /* 0x000000ffff087224 */ /* 0x000fe400078e001c */
[----:B------:R-:W-:Y:S02]  /*1a0d0*/  IMAD.MOV.U32 R9, RZ, RZ, R23 ;  /* 0x000000ffff097224 */ /* 0x000fe400078e0017 */
[----:B------:R-:W-:-:S12]  /*1a0e0*/  IMAD.MOV.U32 R10, RZ, RZ, R22 ;  /* 0x000000ffff0a7224 */ /* 0x000fd800078e0016 */
[----:B------:R-:W-:Y:S02]  /*1a0f0*/  IMAD.MOV.U32 R23, RZ, RZ, R26 ;  /* 0x000000ffff177224 */ /* 0x000fe400078e001a */
[----:B------:R-:W-:Y:S02]  /*1a100*/  IMAD.MOV.U32 R28, RZ, RZ, R27 ;  /* 0x000000ffff1c7224 */ /* 0x000fe400078e001b */
[----:B------:R-:W-:Y:S01]  /*1a110*/  IMAD.MOV.U32 R22, RZ, RZ, R24 ;  /* 0x000000ffff167224 */ /* 0x000fe200078e0018 */
[----:B--2---:R0:W-:Y:S04]  /*1a120*/  STL [R1+0xff0], R11 ;  /* 0x000ff00b01007387 */ /* 0x0041e80000100800 */
[----:B------:R-:W2:Y:S04]  /*1a130*/  LDL.LU R18, [R1+0x408] ;  /* 0x0004080001127983 */ /* 0x000ea80000300800 */
[----:B------:R1:W-:Y:S01]  /*1a140*/  STL [R1+0xda0], R29 ;  /* 0x000da01d01007387 */ /* 0x0003e20000100800 */
[----:B0-----:R-:W-:-:S02]  /*1a150*/  IMAD.MOV.U32 R11, RZ, RZ, R0 ;  /* 0x000000ffff0b7224 */ /* 0x001fc400078e0000 */
[----:B------:R-:W-:Y:S01]  /*1a160*/  IMAD.MOV.U32 R0, RZ, RZ, R25 ;  /* 0x000000ffff007224 */ /* 0x000fe200078e0019 */
[----:B-1----:R-:W3:Y:S04]  /*1a170*/  LDL.LU R29, [R1+0x9d0] ;  /* 0x0009d000011d7983 */ /* 0x002ee80000300800 */
[----:B------:R-:W2:Y:S04]  /*1a180*/  LDL.LU.64 R26, [R1+0x1000] ;  /* 0x00100000011a7983 */ /* 0x000ea80000300a00 */
[----:B------:R-:W2:Y:S04]  /*1a190*/  LDL.LU.64 R24, [R1+0xff8] ;  /* 0x000ff80001187983 */ /* 0x000ea80000300a00 */
[----:B------:R-:W4:Y:S04]  /*1a1a0*/  LDL.LU R4, [R1+0x9b4] ;  /* 0x0009b40001047983 */ /* 0x000f280000300800 */
[----:B------:R-:W4:Y:S04]  /*1a1b0*/  LDL.LU R5, [R1+0x9bc] ;  /* 0x0009bc0001057983 */ /* 0x000f280000300800 */
[----:B------:R-:W4:Y:S04]  /*1a1c0*/  LDL.LU R19, [R1+0x40c] ;  /* 0x00040c0001137983 */ /* 0x000f280000300800 */
[----:B------:R-:W4:Y:S04]  /*1a1d0*/  LDL.LU R16, [R1+0x418] ;  /* 0x0004180001107983 */ /* 0x000f280000300800 */
[----:B------:R0:W-:Y:S04]  /*1a1e0*/  STL [R1+0xcb8], R28 ;  /* 0x000cb81c01007387 */ /* 0x0001e80000100800 */
[----:B0-----:R-:W4:Y:S04]  /*1a1f0*/  LDL.LU R28, [R1+0x9c8] ;  /* 0x0009c800011c7983 */ /* 0x001f280000300800 */
[----:B------:R0:W-:Y:S04]  /*1a200*/  STL [R1+0xca0], R23 ;  /* 0x000ca01701007387 */ /* 0x0001e80000100800 */
[----:B0-----:R-:W4:Y:S04]  /*1a210*/  LDL.LU R23, [R1+0x9c0] ;  /* 0x0009c00001177983 */ /* 0x001f280000300800 */
[----:B------:R0:W-:Y:S04]  /*1a220*/  STL [R1+0xc9c], R0 ;  /* 0x000c9c0001007387 */ /* 0x0001e80000100800 */
[----:B0-----:R-:W4:Y:S04]  /*1a230*/  LDL.LU R0, [R1+0x9b8] ;  /* 0x0009b80001007983 */ /* 0x001f280000300800 */
[----:B------:R-:W-:Y:S01]  /*1a240*/  STL [R1+0xc98], R22 ;  /* 0x000c981601007387 */ /* 0x000fe20000100800 */
[----:B--2---:R-:W-:Y:S01]  /*1a250*/  HMMA.16816.F32 R24, R12, R2, R24 ;  /* 0x000000020c18723c */ /* 0x004fe20000001818 */
[----:B---3--:R-:W-:-:S05]  /*1a260*/  IMAD R7, R7, 0x100, R29 ;  /* 0x0000010007077824 */ /* 0x008fca00078e021d */
[----:B------:R-:W-:Y:S01]  /*1a270*/  F2FP.F16.E5M2.UNPACK_B R15, R7 ;  /* 0x00000007ff0f723e */ /* 0x000fe200020004ff */
[----:B----4-:R-:W-:-:S12]  /*1a280*/  IMAD R6, R6, 0x100, R28 ;  /* 0x0000010006067824 */ /* 0x010fd800078e021c */
[----:B------:R-:W-:Y:S04]  /*1a290*/  STL.64 [R1+0xc30], R26 ;  /* 0x000c301a01007387 */ /* 0x000fe80000100a00 */
[----:B------:R0:W-:Y:S01]  /*1a2a0*/  STL.64 [R1+0xc28], R24 ;  /* 0x000c281801007387 */ /* 0x0001e20000100a00 */
[----:B------:R-:W-:Y:S01]  /*1a2b0*/  IMAD R5, R5, 0x100, R23 ;  /* 0x0000010005057824 */ /* 0x000fe200078e0217 */
[----:B------:R-:W-:Y:S02]  /*1a2c0*/  F2FP.F16.E5M2.UNPACK_B R14, R6 ;  /* 0x00000006ff0e723e */ /* 0x000fe400020004ff */
[----:B0-----:R-:W2:Y:S04]  /*1a2d0*/  LDL.LU R24, [R1+0x60] ;  /* 0x0000600001187983 */ /* 0x001ea80000300800 */
[----:B------:R-:W2:Y:S04]  /*1a2e0*/  LDL.LU R25, [R1+0x64] ;  /* 0x0000640001197983 */ /* 0x000ea80000300800 */
[----:B------:R-:W2:Y:S01]  /*1a2f0*/  LDL.LU R26, [R1+0x68] ;  /* 0x00006800011a7983 */ /* 0x000ea20000300800 */
[----:B------:R-:W-:-:S03]  /*1a300*/  IMAD R4, R4, 0x100, R0 ;  /* 0x0000010004047824 */ /* 0x000fc600078e0200 */
[----:B------:R-:W2:Y:S01]  /*1a310*/  LDL.LU R27, [R1+0x6c] ;  /* 0x00006c00011b7983 */ /* 0x000ea20000300800 */
[----:B------:R-:W-:Y:S02]  /*1a320*/  F2FP.F16.E5M2.UNPACK_B R13, R5 ;  /* 0x00000005ff0d723e */ /* 0x000fe400020004ff */
[----:B------:R-:W-:Y:S02]  /*1a330*/  F2FP.F16.E5M2.UNPACK_B R12, R4 ;  /* 0x00000004ff0c723e */ /* 0x000fe400020004ff */
[----:B------:R-:W3:Y:S04]  /*1a340*/  LDL.LU R4, [R1+0x40] ;  /* 0x0000400001047983 */ /* 0x000ee80000300800 */
[----:B------:R-:W3:Y:S04]  /*1a350*/  LDL.LU R5, [R1+0x44] ;  /* 0x0000440001057983 */ /* 0x000ee80000300800 */
[----:B------:R-:W3:Y:S04]  /*1a360*/  LDL.LU R6, [R1+0x48] ;  /* 0x0000480001067983 */ /* 0x000ee80000300800 */
[----:B------:R-:W3:Y:S01]  /*1a370*/  LDL.LU R7, [R1+0x4c] ;  /* 0x00004c0001077983 */ /* 0x000ee20000300800 */
[----:B------:R-:W-:-:S02]  /*1a380*/  F2FP.F16.E5M2.UNPACK_B R20, R20.H1 ;  /* 0x00000014ff14723e */ /* 0x000fc400030004ff */
[----:B------:R-:W-:Y:S02]  /*1a390*/  F2FP.F16.E5M2.UNPACK_B R21, R21.H1 ;  /* 0x00000015ff15723e */ /* 0x000fe400030004ff */
[----:B------:R-:W-:Y:S02]  /*1a3a0*/  F2FP.F16.E5M2.UNPACK_B R18, R18.H1 ;  /* 0x00000012ff12723e */ /* 0x000fe400030004ff */
[----:B------:R-:W-:-:S03]  /*1a3b0*/  F2FP.F16.E5M2.UNPACK_B R19, R19.H1 ;  /* 0x00000013ff13723e */ /* 0x000fc600030004ff */
[----:B------:R-:W-:Y:S01]  /*1a3c0*/  HMMA.16816.F32 R8, R12, R20, R8 ;  /* 0x000000140c08723c */ /* 0x000fe20000001808 */
[----:B------:R-:W-:Y:S02]  /*1a3d0*/  F2FP.F16.E5M2.UNPACK_B R16, R16.H1 ;  /* 0x00000010ff10723e */ /* 0x000fe400030004ff */
[----:B------:R-:W-:-:S15]  /*1a3e0*/  F2FP.F16.E5M2.UNPACK_B R17, R17.H1 ;  /* 0x00000011ff11723e */ /* 0x000fde00030004ff */
[----:B------:R-:W-:Y:S01]  /*1a3f0*/  NOP ;  /* 0x0000000000007918 */ /* 0x000fe20000000000 */
[----:B------:R-:W-:Y:S04]  /*1a400*/  STL.64 [R1+0x10], R8 ;  /* 0x0000100801007387 */ /* 0x000fe80000100a00 */
[----:B------:R0:W-:Y:S04]  /*1a410*/  STL.64 [R1+0x18], R10 ;  /* 0x0000180a01007387 */ /* 0x0001e80000100a00 */
[----:B0-----:R-:W4:Y:S04]  /*1a420*/  LDL.LU R11, [R1+0xff0] ;  /* 0x000ff000010b7983 */ /* 0x001f280000300800 */
[----:B------:R-:W-:Y:S04]  /*1a430*/  STL [R1+0xfa4], R20 ;  /* 0x000fa41401007387 */ /* 0x000fe80000100800 */
[----:B------:R-:W-:Y:S01]  /*1a440*/  STL [R1+0xfa0], R21 ;  /* 0x000fa01501007387 */ /* 0x000fe20000100800 */
[----:B---3--:R-:W-:-:S15]  /*1a450*/  HMMA.16816.F32 R4, R12, R18, R4 ;  /* 0x000000120c04723c */ /* 0x008fde0000001804 */
[----:B------:R-:W-:-:S04]  /*1a460*/  NOP ;  /* 0x0000000000007918 */ /* 0x000fc80000000000 */
[----:B------:R-:W-:Y:S04]  /*1a470*/  STL.64 [R1+0x40], R4 ;  /* 0x0000400401007387 */ /* 0x000fe80000100a00 */
[----:B------:R2:W-:Y:S02]  /*1a480*/  STL.64 [R1+0x48], R6 ;  /* 0x0000480601007387 */ /* 0x0005e40000100a00 */
[----:B--2---:R-:W-:Y:S02]  /*1a490*/  HMMA.16816.F32 R4, R12, R16, R24 ;  /* 0x000000100c04723c */ /* 0x004fe40000001818 */
[----:B------:R-:W-:Y:S04]  /*1a4a0*/  STL.64 [R1+0xf88], R18 ;  /* 0x000f881201007387 */ /* 0x000fe80000100a00 */
[----:B------:R-:W-:-:S13]  /*1a4b0*/  STL.64 [R1+0xf80], R16 ;  /* 0x000f801001007387 */ /* 0x000fda0000100a00 */
[----:B------:R-:W-:Y:S04]  /*1a4c0*/  STL.64 [R1+0x60], R4 ;  /* 0x0000600401007387 */ /* 0x000fe80000100a00 */
[----:B------:R0:W-:Y:S04]  /*1a4d0*/  STL.64 [R1+0x68], R6 ;  /* 0x0000680601007387 */ /* 0x0001e80000100a00 */
[----:B------:R-:W2:Y:S04]  /*1a4e0*/  LDL.LU R24, [R1+0x3b0] ;  /* 0x0003b00001187983 */ /* 0x000ea80000300800 */
[----:B------:R-:W2:Y:S04]  /*1a4f0*/  LDL.LU R25, [R1+0x3b4] ;  /* 0x0003b40001197983 */ /* 0x000ea80000300800 */
[----:B------:R-:W3:Y:S04]  /*1a500*/  LDL.LU R26, [R1+0x3b8] ;  /* 0x0003b800011a7983 */ /* 0x000ee80000300800 */
[----:B------:R-:W3:Y:S04]  /*1a510*/  LDL.LU R27, [R1+0x3bc] ;  /* 0x0003bc00011b7983 */ /* 0x000ee80000300800 */
[----:B------:R-:W2:Y:S04]  /*1a520*/  LDL.LU R9, [R1+0x43c] ;  /* 0x00043c0001097983 */ /* 0x000ea80000300800 */
[----:B0-----:R-:W2:Y:S04]  /*1a530*/  LDL.LU R6, [R1+0x448] ;  /* 0x0004480001067983 */ /* 0x001ea80000300800 */
[----:B------:R-:W2:Y:S04]  /*1a540*/  LDL.LU R7, [R1+0x44c] ;  /* 0x00044c0001077983 */ /* 0x000ea80000300800 */
[----:B------:R-:W3:Y:S04]  /*1a550*/  LDL.LU R4, [R1+0x458] ;  /* 0x0004580001047983 */ /* 0x000ee80000300800 */
[----:B------:R-:W3:Y:S01]  /*1a560*/  LDL.LU R5, [R1+0x45c] ;  /* 0x00045c0001057983 */ /* 0x000ee20000300800 */
[----:B----4-:R-:W-:-:S03]  /*1a570*/  F2FP.F16.E5M2.UNPACK_B R10, R11.H1 ;  /* 0x0000000bff0a723e */ /* 0x010fc600030004ff */
[----:B--2---:R-:W-:Y:S04]  /*1a580*/  STL.64 [R1+0xfe8], R6 ;  /* 0x000fe80601007387 */ /* 0x004fe80000100a00 */
[----:B---3--:R0:W-:Y:S04]  /*1a590*/  STL.64 [R1+0xfe0], R4 ;  /* 0x000fe00401007387 */ /* 0x0081e80000100a00 */
[----:B0-----:R-:W2:Y:S04]  /*1a5a0*/  LDL.LU R4, [R1+0x80] ;  /* 0x0000800001047983 */ /* 0x001ea80000300800 */
[----:B------:R-:W2:Y:S04]  /*1a5b0*/  LDL.LU R5, [R1+0x84] ;  /* 0x0000840001057983 */ /* 0x000ea80000300800 */
[----:B------:R-:W2:Y:S04]  /*1a5c0*/  LDL.LU R6, [R1+0x88] ;  /* 0x0000880001067983 */ /* 0x000ea80000300800 */
[----:B------:R-:W2:Y:S04]  /*1a5d0*/  LDL.LU R7, [R1+0x8c] ;  /* 0x00008c0001077983 */ /* 0x000ea80000300800 */
[----:B------:R-:W3:Y:S04]  /*1a5e0*/  LDL.LU R11, [R1+0x42c] ;  /* 0x00042c00010b7983 */ /* 0x000ee80000300800 */
[----:B------:R-:W4:Y:S04]  /*1a5f0*/  LDL.LU R8, [R1+0x438] ;  /* 0x0004380001087983 */ /* 0x000f280000300800 */
        /* <DEDUP_REMOVED lines=21> */
[----:B---3--:R-:W-:-:S02]  /*1a750*/  F2FP.F16.E5M2.UNPACK_B R11, R11.H1 ;  /* 0x0000000bff0b723e */ /* 0x008fc400030004ff */
[----:B----4-:R-:W-:Y:S01]  /*1a760*/  F2FP.F16.E5M2.UNPACK_B R8, R8.H1 ;  /* 0x00000008ff08723e */ /* 0x010fe200030004ff */
[----:B--2---:R-:W-:Y:S04]  /*1a770*/  STL.64 [R1+0xfd8], R22 ;  /* 0x000fd81601007387 */ /* 0x004fe80000100a00 */
[----:B------:R0:W-:Y:S04]  /*1a780*/  STL.64 [R1+0xfd0], R20 ;  /* 0x000fd01401007387 */ /* 0x0001e80000100a00 */
[----:B0-----:R-:W2:Y:S04]  /*1a790*/  LDL.LU R20, [R1+0xa0] ;  /* 0x0000a00001147983 */ /* 0x001ea80000300800 */
[----:B------:R-:W2:Y:S04]  /*1a7a0*/  LDL.LU R21, [R1+0xa4] ;  /* 0x0000a40001157983 */ /* 0x000ea80000300800 */
[----:B------:R-:W2:Y:S04]  /*1a7b0*/  LDL.LU R22, [R1+0xa8] ;  /* 0x0000a80001167983 */ /* 0x000ea80000300800 */
[----:B------:R-:W2:Y:S01]  /*1a7c0*/  LDL.LU R23, [R1+0xac] ;  /* 0x0000ac0001177983 */ /* 0x000ea20000300800 */
[----:B------:R-:W-:Y:S01]  /*1a7d0*/  F2FP.F16.E5M2.UNPACK_B R9, R9.H1 ;  /* 0x00000009ff09723e */ /* 0x000fe200030004ff */
[C---:B------:R-:W-:Y:S02]  /*1a7e0*/  HMMA.16816.F32 R4, R12.reuse, R10, R4 ;  /* 0x0000000a0c04723c */ /* 0x040fe40000001804 */
[----:B------:R-:W3:Y:S04]  /*1a7f0*/  LDL.LU R0, [R1+0x9f0] ;  /* 0x0009f00001007983 */ /* 0x000ee80000300800 */
[----:B------:R-:W3:Y:S04]  /*1a800*/  LDL.LU R29, [R1+0x9ec] ;  /* 0x0009ec00011d7983 */ /* 0x000ee80000300800 */
[----:B------:R-:W-:Y:S04]  /*1a810*/  STL.64 [R1+0xf98], R26 ;  /* 0x000f981a01007387 */ /* 0x000fe80000100a00 */
[----:B------:R0:W-:Y:S04]  /*1a820*/  STL.64 [R1+0xf90], R24 ;  /* 0x000f901801007387 */ /* 0x0001e80000100a00 */
[----:B0-----:R-:W4:Y:S04]  /*1a830*/  LDL.LU R24, [R1+0x120] ;  /* 0x0001200001187983 */ /* 0x001f280000300800 */
[----:B------:R-:W4:Y:S04]  /*1a840*/  LDL.LU R25, [R1+0x124] ;  /* 0x0001240001197983 */ /* 0x000f280000300800 */
[----:B------:R-:W4:Y:S04]  /*1a850*/  LDL.LU R26, [R1+0x128] ;  /* 0x00012800011a7983 */ /* 0x000f280000300800 */
[----:B------:R-:W4:Y:S04]  /*1a860*/  LDL.LU R27, [R1+0x12c] ;  /* 0x00012c00011b7983 */ /* 0x000f280000300800 */
[----:B------:R-:W3:Y:S04]  /*1a870*/  LDL.LU R16, [R1+0x3d0] ;  /* 0x0003d00001107983 */ /* 0x000ee80000300800 */
[----:B------:R-:W3:Y:S04]  /*1a880*/  LDL.LU R17, [R1+0x3d4] ;  /* 0x0003d40001117983 */ /* 0x000ee80000300800 */
[----:B------:R-:W3:Y:S04]  /*1a890*/  LDL.LU R18, [R1+0x3d8] ;  /* 0x0003d80001127983 */ /* 0x000ee80000300800 */
[----:B------:R-:W3:Y:S04]  /*1a8a0*/  LDL.LU R19, [R1+0x3dc] ;  /* 0x0003dc0001137983 */ /* 0x000ee80000300800 */
[----:B------:R-:W-:Y:S04]  /*1a8b0*/  STL.64 [R1+0x80], R4 ;  /* 0x0000800401007387 */ /* 0x000fe80000100a00 */
[----:B------:R0:W-:Y:S04]  /*1a8c0*/  STL.64 [R1+0x88], R6 ;  /* 0x0000880601007387 */ /* 0x0001e80000100a00 */
[----:B0-----:R-:W3:Y:S04]  /*1a8d0*/  LDL.LU.64 R6, [R1+0xfe8] ;  /* 0x000fe80001067983 */ /* 0x001ee80000300a00 */
[----:B------:R-:W4:Y:S01]  /*1a8e0*/  LDL.LU.64 R4, [R1+0xfe0] ;  /* 0x000fe00001047983 */ /* 0x000f220000300a00 */
[----:B--2---:R-:W-:-:S15]  /*1a8f0*/  HMMA.16816.F32 R20, R12, R8, R20 ;  /* 0x000000080c14723c */ /* 0x004fde0000001814 */
[----:B------:R-:W-:-:S04]  /*1a900*/  NOP ;  /* 0x0000000000007918 */ /* 0x000fc80000000000 */
[----:B------:R-:W-:Y:S04]  /*1a910*/  STL.64 [R1+0xa0], R20 ;  /* 0x0000a01401007387 */ /* 0x000fe80000100a00 */
[----:B------:R0:W-:Y:S04]  /*1a920*/  STL.64 [R1+0xa8], R22 ;  /* 0x0000a81601007387 */ /* 0x0001e80000100a00 */
[----:B0-----:R-:W2:Y:S04]  /*1a930*/  LDL.LU.64 R22, [R1+0xfd8] ;  /* 0x000fd80001167983 */ /* 0x001ea80000300a00 */
[----:B------:R-:W2:Y:S01]  /*1a940*/  LDL.LU.64 R20, [R1+0xfd0] ;  /* 0x000fd00001147983 */ /* 0x000ea20000300a00 */
[----:B---3--:R-:W-:-:S02]  /*1a950*/  F2FP.F16.E5M2.UNPACK_B R6, R6.H1 ;  /* 0x00000006ff06723e */ /* 0x008fc400030004ff */
[----:B------:R-:W-:-:S07]  /*1a960*/  F2FP.F16.E5M2.UNPACK_B R7, R7.H1 ;  /* 0x00000007ff07723e */ /* 0x000fce00030004ff */
[----:B--2---:R-:W-:-:S15]  /*1a970*/  HMMA.16816.F32 R20, R12, R6, R20 ;  /* 0x000000060c14723c */ /* 0x004fde0000001814 */
[----:B------:R-:W-:-:S04]  /*1a980*/  NOP ;  /* 0x0000000000007918 */ /* 0x000fc80000000000 */
[----:B------:R-:W-:Y:S04]  /*1a990*/  STL.64 [R1+0x130], R20 ;  /* 0x0001301401007387 */ /* 0x000fe80000100a00 */
[----:B------:R0:W-:Y:S04]  /*1a9a0*/  STL.64 [R1+0x138], R22 ;  /* 0x0001381601007387 */ /* 0x0001e80000100a00 */
[----:B0-----:R-:W2:Y:S04]  /*1a9b0*/  LDL.LU.64 R22, [R1+0xfc8] ;  /* 0x000fc80001167983 */ /* 0x001ea80000300a00 */
[----:B------:R-:W2:Y:S01]  /*1a9c0*/  LDL.LU.64 R20, [R1+0xfc0] ;  /* 0x000fc00001147983 */ /* 0x000ea20000300a00 */
[----:B----4-:R-:W-:-:S02]  /*1a9d0*/  F2FP.F16.E5M2.UNPACK_B R4, R4.H1 ;  /* 0x00000004ff04723e */ /* 0x010fc400030004ff */
[----:B------:R-:W-:-:S07]  /*1a9e0*/  F2FP.F16.E5M2.UNPACK_B R5, R5.H1 ;  /* 0x00000005ff05723e */ /* 0x000fce00030004ff */
[----:B--2---:R-:W-:-:S15]  /*1a9f0*/  HMMA.16816.F32 R20, R12, R4, R20 ;  /* 0x000000040c14723c */ /* 0x004fde0000001814 */
[----:B------:R-:W-:-:S04]  /*1aa00*/  NOP ;  /* 0x0000000000007918 */ /* 0x000fc80000000000 */
[----:B------:R-:W-:Y:S04]  /*1aa10*/  STL.64 [R1+0x3e0], R20 ;  /* 0x0003e01401007387 */ /* 0x000fe80000100a00 */
[----:B------:R0:W-:Y:S04]  /*1aa20*/  STL.64 [R1+0x3e8], R22 ;  /* 0x0003e81601007387 */ /* 0x0001e80000100a00 */
[----:B0-----:R-:W2:Y:S04]  /*1aa30*/  LDL.LU.64 R22, [R1+0xfb8] ;  /* 0x000fb80001167983 */ /* 0x001ea80000300a00 */
[----:B------:R-:W3:Y:S04]  /*1aa40*/  LDL.LU.64 R20, [R1+0xfb0] ;  /* 0x000fb00001147983 */ /* 0x000ee80000300a00 */
[----:B------:R-:W-:Y:S04]  /*1aa50*/  STL.64 [R1+0xf68], R6 ;  /* 0x000f680601007387 */ /* 0x000fe80000100a00 */
[----:B------:R0:W-:Y:S04]  /*1aa60*/  STL.64 [R1+0xf60], R4 ;  /* 0x000f600401007387 */ /* 0x0001e80000100a00 */
[----:B0-----:R-:W4:Y:S04]  /*1aa70*/  LDL.LU R4, [R1+0x3c0] ;  /* 0x0003c00001047983 */ /* 0x001f280000300800 */
[----:B------:R-:W4:Y:S04]  /*1aa80*/  LDL.LU R5, [R1+0x3c4] ;  /* 0x0003c40001057983 */ /* 0x000f280000300800 */
[----:B------:R-:W4:Y:S04]  /*1aa90*/  LDL.LU R6, [R1+0x3c8] ;  /* 0x0003c80001067983 */ /* 0x000f280000300800 */
[----:B------:R-:W4:Y:S01]  /*1aaa0*/  LDL.LU R7, [R1+0x3cc] ;  /* 0x0003cc0001077983 */ /* 0x000f220000300800 */
[----:B---3--:R-:W-:-:S03]  /*1aab0*/  IMAD R28, R28, 0x100, R20 ;  /* 0x000001001c1c7824 */ /* 0x008fc600078e0214 */
[----:B------:R-:W3:Y:S01]  /*1aac0*/  LDL.LU R20, [R1+0xfa8] ;  /* 0x000fa80001147983 */ /* 0x000ee20000300800 */
[----:B--2---:R-:W-:Y:S01]  /*1aad0*/  IMAD R22, R22, 0x100, R21 ;  /* 0x0000010016167824 */ /* 0x004fe200078e0215 */
[----:B------:R-:W-:Y:S02]  /*1aae0*/  F2FP.F16.E5M2.UNPACK_B R2, R2.H1 ;  /* 0x00000002ff02723e */ /* 0x000fe400030004ff */
[----:B------:R-:W-:-:S07]  /*1aaf0*/  F2FP.F16.E5M2.UNPACK_B R3, R3.H1 ;  /* 0x00000003ff03723e */ /* 0x000fce00030004ff */
[----:B------:R-:W-:Y:S01]  /*1ab00*/  HMMA.16816.F32 R12, R12, R2, R24 ;  /* 0x000000020c0c723c */ /* 0x000fe20000001818 */
[----:B---3--:R-:W-:Y:S02]  /*1ab10*/  IMAD R23, R23, 0x100, R20 ;  /* 0x0000010017177824 */ /* 0x008fe400078e0214 */
[----:B------:R-:W2:Y:S04]  /*1ab20*/  LDL.LU R20, [R1+0xfa4] ;  /* 0x000fa40001147983 */ /* 0x000ea80000300800 */
[----:B------:R-:W2:Y:S04]  /*1ab30*/  LDL.LU R21, [R1+0xfa0] ;  /* 0x000fa00001157983 */ /* 0x000ea80000300800 */
[----:B------:R-:W3:Y:S01]  /*1ab40*/  LDL.LU.64 R26, [R1+0xf98] ;  /* 0x000f9800011a7983 */ /* 0x000ee20000300a00 */
[----:B------:R-:W-:-:S03]  /*1ab50*/  IMAD R0, R29, 0x100, R0 ;  /* 0x000001001d007824 */ /* 0x000fc600078e0200 */
[----:B------:R-:W3:Y:S04]  /*1ab60*/  LDL.LU.64 R24, [R1+0xf90] ;  /* 0x000f900001187983 */ /* 0x000ee80000300a00 */
        /* <DEDUP_REMOVED lines=12> */
[----:B0-----:R-:W4:Y:S04]  /*1ac30*/  LDL.LU.64 R18, [R1+0xf88] ;  /* 0x000f880001127983 */ /* 0x001f280000300a00 */
[----:B------:R-:W3:Y:S04]  /*1ac40*/  LDL.LU.64 R16, [R1+0xf80] ;  /* 0x000f800001107983 */ /* 0x000ee80000300a00 */
[----:B------:R-:W-:Y:S04]  /*1ac50*/  STL [R1+0xf3c], R20 ;  /* 0x000f3c1401007387 */ /* 0x000fe80000100800 */
[----:B------:R4:W-:Y:S02]  /*1ac60*/  STL [R1+0xf38], R21 ;  /* 0x000f381501007387 */ /* 0x0009e40000100800 */
[C---:B----4-:R-:W-:Y:S08]  /*1ac70*/  HMMA.16816.F32 R20, R12.reuse, R18, R4 ;  /* 0x000000120c14723c */ /* 0x050ff00000001804 */
[C---:B---3--:R-:W-:Y:S01]  /*1ac80*/  HMMA.16816.F32 R4, R12.reuse, R16, R24 ;  /* 0x000000100c04723c */ /* 0x048fe20000001818 */
[----:B------:R-:W-:Y:S10]  /*1ac90*/  STL.64 [R1+0xf08], R18 ;  /* 0x000f081201007387 */ /* 0x000ff40000100a00 */
[----:B------:R-:W-:Y:S04]  /*1aca0*/  STL.64 [R1+0x3c0], R20 ;  /* 0x0003c01401007387 */ /* 0x000fe80000100a00 */
[----:B------:R-:W-:Y:S04]  /*1acb0*/  STL.64 [R1+0x3c8], R22 ;  /* 0x0003c81601007387 */ /* 0x000fe80000100a00 */
[----:B------:R-:W-:Y:S04]  /*1acc0*/  STL.64 [R1+0xf00], R16 ;  /* 0x000f001001007387 */ /* 0x000fe80000100a00 */
[----:B------:R-:W-:Y:S04]  /*1acd0*/  STL.64 [R1+0x3b0], R4 ;  /* 0x0003b00401007387 */ /* 0x000fe80000100a00 */
[----:B------:R-:W-:Y:S04]  /*1ace0*/  STL.64 [R1+0x3b8], R6 ;  /* 0x0003b80601007387 */ /* 0x000fe80000100a00 */
[----:B------:R-:W2:Y:S04]  /*1acf0*/  LDL.LU R27, [R1+0xa18] ;  /* 0x000a1800011b7983 */ /* 0x000ea80000300800 */
[----:B--2---:R0:W-:Y:S04]  /*1ad00*/  STL [R1+0xec8], R27 ;  /* 0x000ec81b01007387 */ /* 0x0041e80000100800 */
[----:B------:R-:W2:Y:S04]  /*1ad10*/  LDL.LU R24, [R1+0x320] ;  /* 0x0003200001187983 */ /* 0x000ea80000300800 */
[----:B------:R-:W2:Y:S04]  /*1ad20*/  LDL.LU R25, [R1+0x324] ;  /* 0x0003240001197983 */ /* 0x000ea80000300800 */
[----:B------:R-:W3:Y:S04]  /*1ad30*/  LDL.LU R26, [R1+0x328] ;  /* 0x00032800011a7983 */ /* 0x000ee80000300800 */
[----:B0-----:R-:W3:Y:S04]  /*1ad40*/  LDL.LU R27, [R1+0x32c] ;  /* 0x00032c00011b7983 */ /* 0x001ee80000300800 */
        /* <DEDUP_REMOVED lines=10> */
[----:B------:R-:W3:Y:S04]  /*1adf0*/  LDL.LU R20, [R1+0x9f8] ;  /* 0x0009f80001147983 */ /* 0x000ee80000300800 */
[----:B------:R-:W3:Y:S04]  /*1ae00*/  LDL.LU R21, [R1+0xa00] ;  /* 0x000a000001157983 */ /* 0x000ee80000300800 */
[----:B------:R-:W3:Y:S04]  /*1ae10*/  LDL.LU R2, [R1+0xa08] ;  /* 0x000a080001027983 */ /* 0x000ee80000300800 */
[----:B------:R-:W3:Y:S04]  /*1ae20*/  LDL.LU R3, [R1+0xa10] ;  /* 0x000a100001037983 */ /* 0x000ee80000300800 */
        /* <DEDUP_REMOVED lines=10> */
[----:B------:R-:W4:Y:S04]  /*1aed0*/  LDL.LU R18, [R1+0x378] ;  /* 0x0003780001127983 */ /* 0x000f280000300800 */
[----:B------:R-:W4:Y:S04]  /*1aee0*/  LDL.LU R19, [R1+0x37c] ;  /* 0x00037c0001137983 */ /* 0x000f280000300800 */
        /* <DEDUP_REMOVED lines=25> */
[----:B--2---:R0:W-:Y:S04]  /*1b080*/  STL [R1+0xf1c], R24 ;  /* 0x000f1c1801007387 */ /* 0x0041e80000100800 */
[----:B0-----:R-:W2:Y:S04]  /*1b090*/  LDL.LU R24, [R1+0x9f4] ;  /* 0x0009f40001187983 */ /* 0x001ea80000300800 */
[----:B------:R-:W3:Y:S04]  /*1b0a0*/  LDL.LU R25, [R1+0x354] ;  /* 0x0003540001197983 */ /* 0x000ee80000300800 */
[----:B------:R-:W3:Y:S04]  /*1b0b0*/  LDL.LU R26, [R1+0x358] ;  /* 0x00035800011a7983 */ /* 0x000ee80000300800 */
[----:B------:R-:W3:Y:S04]  /*1b0c0*/  LDL.LU R27, [R1+0x35c] ;  /* 0x00035c00011b7983 */ /* 0x000ee80000300800 */
[----:B------:R-:W2:Y:S04]  /*1b0d0*/  LDL.LU R22, [R1+0xa14] ;  /* 0x000a140001167983 */ /* 0x000ea80000300800 */
[----:B--2---:R0:W-:Y:S04]  /*1b0e0*/  STL [R1+0xf10], R22 ;  /* 0x000f101601007387 */ /* 0x0041e80000100800 */
[----:B0-----:R-:W2:Y:S04]  /*1b0f0*/  LDL.LU R22, [R1+0xa0c] ;  /* 0x000a0c0001167983 */ /* 0x001ea80000300800 */
[----:B------:R-:W2:Y:S01]  /*1b100*/  LDL.LU R0, [R1+0xa20] ;  /* 0x000a200001007983 */ /* 0x000ea20000300800 */
[C---:B------:R-:W-:Y:S03]  /*1b110*/  HMMA.16816.F32 R4, R12.reuse, R10, R4 ;  /* 0x0000000a0c04723c */ /* 0x040fe60000001804 */
[----:B--2---:R0:W-:Y:S04]  /*1b120*/  STL [R1+0xf14], R0 ;  /* 0x000f140001007387 */ /* 0x0041e80000100800 */
[----:B0-----:R-:W2:Y:S04]  /*1b130*/  LDL.LU R0, [R1+0xa04] ;  /* 0x000a040001007983 */ /* 0x001ea80000300800 */
[----:B------:R-:W2:Y:S04]  /*1b140*/  LDL.LU R23, [R1+0xa1c] ;  /* 0x000a1c0001177983 */ /* 0x000ea80000300800 */
[----:B--2---:R0:W-:Y:S04]  /*1b150*/  STL [R1+0xf18], R23 ;  /* 0x000f181701007387 */ /* 0x0041e80000100800 */
[----:B0-----:R-:W2:Y:S04]  /*1b160*/  LDL.LU R23, [R1+0x9fc] ;  /* 0x0009fc0001177983 */ /* 0x001ea80000300800 */
[----:B------:R-:W2:Y:S04]  /*1b170*/  LDL.LU R28, [R1+0xa28] ;  /* 0x000a2800011c7983 */ /* 0x000ea80000300800 */
[----:B------:R-:W2:Y:S04]  /*1b180*/  LDL.LU R29, [R1+0xa24] ;  /* 0x000a2400011d7983 */ /* 0x000ea80000300800 */
        /* <DEDUP_REMOVED lines=15> */
[----:B------:R-:W2:Y:S01]  /*1b280*/  LDL.LU.64 R16, [R1+0xf50] ;  /* 0x000f500001107983 */ /* 0x000ea20000300a00 */
[----:B------:R-:W-:-:S02]  /*1b290*/  IMAD R24, R24, 0x100, R20 ;  /* 0x0000010018187824 */ /* 0x000fc400078e0214 */
[----:B------:R-:W-:Y:S02]  /*1b2a0*/  IMAD R23, R23, 0x100, R21 ;  /* 0x0000010017177824 */ /* 0x000fe400078e0215 */
[----:B------:R-:W-:Y:S02]  /*1b2b0*/  IMAD R0, R0, 0x100, R2 ;  /* 0x0000010000007824 */ /* 0x000fe400078e0202 */
[----:B------:R-:W-:Y:S01]  /*1b2c0*/  IMAD R22, R22, 0x100, R3 ;  /* 0x0000010016167824 */ /* 0x000fe200078e0203 */
[----:B--2---:R-:W-:-:S15]  /*1b2d0*/  HMMA.16816.F32 R16, R12, R4, R16 ;  /* 0x000000040c10723c */ /* 0x004fde0000001810 */
[----:B------:R-:W-:-:S04]  /*1b2e0*/  NOP ;  /* 0x0000000000007918 */ /* 0x000fc80000000000 */
[----:B------:R-:W-:Y:S04]  /*1b2f0*/  STL.64 [R1+0x370], R16 ;  /* 0x0003701001007387 */ /* 0x000fe80000100a00 */
[----:B------:R0:W-:Y:S04]  /*1b300*/  STL.64 [R1+0x378], R18 ;  /* 0x0003781201007387 */ /* 0x0001e80000100a00 */
[----:B0-----:R-:W2:Y:S04]  /*1b310*/  LDL.LU.64 R18, [R1+0xf48] ;  /* 0x000f480001127983 */ /* 0x001ea80000300a00 */
[----:B------:R-:W2:Y:S04]  /*1b320*/  LDL.LU.64 R16, [R1+0xf40] ;  /* 0x000f400001107983 */ /* 0x000ea80000300a00 */
[----:B------:R-:W4:Y:S04]  /*1b330*/  LDL.LU R20, [R1+0xf3c] ;  /* 0x000f3c0001147983 */ /* 0x000f280000300800 */
[----:B------:R-:W4:Y:S04]  /*1b340*/  LDL.LU R21, [R1+0xf38] ;  /* 0x000f380001157983 */ /* 0x000f280000300800 */
[----:B------:R-:W2:Y:S04]  /*1b350*/  LDL.LU R2, [R1+0xf34] ;  /* 0x000f340001027983 */ /* 0x000ea80000300800 */
[----:B------:R-:W2:Y:S02]  /*1b360*/  LDL.LU R3, [R1+0xf30] ;  /* 0x000f300001037983 */ /* 0x000ea40000300800 */
[----:B--2---:R-:W-:Y:S02]  /*1b370*/  HMMA.16816.F32 R12, R12, R2, R16 ;  /* 0x000000020c0c723c */ /* 0x004fe40000001810 */
[----:B------:R-:W4:Y:S04]  /*1b380*/  LDL.LU.64 R18, [R1+0xf28] ;  /* 0x000f280001127983 */ /* 0x000f280000300a00 */
[----:B------:R-:W4:Y:S04]  /*1b390*/  LDL.LU.64 R16, [R1+0xf20] ;  /* 0x000f200001107983 */ /* 0x000f280000300a00 */
        /* <DEDUP_REMOVED lines=8> */
[----:B------:R-:W3:Y:S04]  /*1b420*/  LDL.LU R24, [R1+0xf1c] ;  /* 0x000f1c0001187983 */ /* 0x000ee80000300800 */
        /* <DEDUP_REMOVED lines=37> */
[----:B0-----:R-:W3:Y:S04]  /*1b680*/  LDL.LU R27, [R1+0xec8] ;  /* 0x000ec800011b7983 */ /* 0x001ee80000300800 */
[----:B------:R-:W-:Y:S04]  /*1b690*/  STL.64 [R1+0xe88], R10 ;  /* 0x000e880a01007387 */ /* 0x000fe80000100a00 */
[----:B------:R0:W-:Y:S04]  /*1b6a0*/  STL.64 [R1+0xe80], R8 ;  /* 0x000e800801007387 */ /* 0x0001e80000100a00 */
[----:B0-----:R-:W3:Y:S04]  /*1b6b0*/  LDL.LU R8, [R1+0x310] ;  /* 0x0003100001087983 */ /* 0x001ee80000300800 */
[----:B------:R-:W3:Y:S04]  /*1b6c0*/  LDL.LU R9, [R1+0x314] ;  /* 0x0003140001097983 */ /* 0x000ee80000300800 */
[----:B------:R-:W3:Y:S04]  /*1b6d0*/  LDL.LU R10, [R1+0x318] ;  /* 0x00031800010a7983 */ /* 0x000ee80000300800 */
[----:B------:R-:W3:Y:S01]  /*1b6e0*/  LDL.LU R11, [R1+0x31c] ;  /* 0x00031c00010b7983 */ /* 0x000ee20000300800 */
[----:B--2---:R-:W-:-:S02]  /*1b6f0*/  IMAD R2, R23, 0x100, R0 ;  /* 0x0000010017027824 */ /* 0x004fc400078e0200 */
[----:B------:R-:W-:Y:S01]  /*1b700*/  IMAD R0, R29, 0x100, R28 ;  /* 0x000001001d007824 */ /* 0x000fe200078e021c */
[----:B---3--:R-:W-:Y:S01]  /*1b710*/  HMMA.16816.F32 R8, R12, R6, R8 ;  /* 0x000000060c08723c */ /* 0x008fe20000001808 */
[----:B------:R-:W-:-:S15]  /*1b720*/  IMAD R3, R22, 0x100, R27 ;  /* 0x0000010016037824 */ /* 0x000fde00078e021b */
[----:B------:R-:W-:-:S03]  /*1b730*/  NOP ;  /* 0x0000000000007918 */ /* 0x000fc60000000000 */
[----:B------:R-:W-:Y:S04]  /*1b740*/  STL.64 [R1+0x310], R8 ;  /* 0x0003100801007387 */ /* 0x000fe80000100a00 */
[----:B------:R4:W-:Y:S02]  /*1b750*/  STL.64 [R1+0x318], R10 ;  /* 0x0003180a01007387 */ /* 0x0009e40000100a00 */
[----:B----4-:R-:W-:Y:S02]  /*1b760*/  HMMA.16816.F32 R8, R12, R4, R16 ;  /* 0x000000040c08723c */ /* 0x010fe40000001810 */
[----:B------:R-:W-:Y:S04]  /*1b770*/  STL.64 [R1+0xe68], R6 ;  /* 0x000e680601007387 */ /* 0x000fe80000100a00 */
        /* <DEDUP_REMOVED lines=279> */
[----:B------:R-:W3:Y:S01]  /*1c8f0*/  LDL.LU.64 R20, [R1+0xdd0] ;  /* 0x000dd00001147983 */ /* 0x000ee20000300a00 */
[----:B------:R-:W-:-:S02]  /*1c900*/  IMAD R29, R29, 0x100, R3 ;  /* 0x000001001d1d7824 */ /* 0x000fc400078e0203 */
[----:B---3--:R-:W-:Y:S02]  /*1c910*/  IMAD R23, R23, 0x100, R20 ;  /* 0x0000010017177824 */ /* 0x008fe400078e0214 */
[----:B------:R-:W-:Y:S01]  /*1c920*/  IMAD R0, R0, 0x100, R21 ;  /* 0x0000010000007824 */ /* 0x000fe200078e0215 */
[----:B------:R-:W3:Y:S04]  /*1c930*/  LDL.LU R20, [R1+0xdcc] ;  /* 0x000dcc0001147983 */ /* 0x000ee80000300800 */
[----:B------:R-:W3:Y:S01]  /*1c940*/  LDL.LU R21, [R1+0xdc8] ;  /* 0x000dc80001157983 */ /* 0x000ee20000300800 */
[----:B------:R-:W-:-:S03]  /*1c950*/  IMAD R22, R22, 0x100, R2 ;  /* 0x0000010016167824 */ /* 0x000fc600078e0202 */
        /* <DEDUP_REMOVED lines=8> */
[----:B------:R-:W-:Y:S02]  /*1c9e0*/  F2FP.F16.E5M2.UNPACK_B R13, R0 ;  /* 0x00000000ff0d723e */ /* 0x000fe400020004ff */
[----:B-1----:R-:W-:Y:S02]  /*1c9f0*/  F2FP.F16.E5M2.UNPACK_B R14, R22 ;  /* 0x00000016ff0e723e */ /* 0x002fe400020004ff */
[----:B------:R-:W-:Y:S01]  /*1ca00*/  F2FP.F16.E5M2.UNPACK_B R15, R29 ;  /* 0x0000001dff0f723e */ /* 0x000fe200020004ff */
[----:B------:R-:W4:Y:S04]  /*1ca10*/  LDL.LU R23, [R1+0xdac] ;  /* 0x000dac0001177983 */ /* 0x000f280000300800 */
        /* <DEDUP_REMOVED lines=55> */
[----:B------:R-:W-:Y:S04]  /*1cd90*/  STL.64 [R1+0x1b8], R10 ;  /* 0x0001b80a01007387 */ /* 0x000fe80000100a00 */
        /* <DEDUP_REMOVED lines=8> */
[----:B------:R-:W3:Y:S01]  /*1ce20*/  LDL.LU R26, [R1+0x28] ;  /* 0x00002800011a7983 */ /* 0x000ee20000300800 */
[----:B------:R-:W-:-:S03]  /*1ce30*/  IMAD.MOV.U32 R27, RZ, RZ, R29 ;  /* 0x000000ffff1b7224 */ /* 0x000fc600078e001d */
[----:B------:R-:W2:Y:S04]  /*1ce40*/  LDL.LU R29, [R1+0xd38] ;  /* 0x000d3800011d7983 */ /* 0x000ea80000300800 */
[----:B---3--:R-:W-:Y:S04]  /*1ce50*/  STL.64 [R1+0xc50], R26 ;  /* 0x000c501a01007387 */ /* 0x008fe80000100a00 */
[----:B--2---:R0:W-:Y:S04]  /*1ce60*/  STL.64 [R1+0xc48], R24 ;  /* 0x000c481801007387 */ /* 0x0041e80000100a00 */
[----:B0-----:R-:W2:Y:S04]  /*1ce70*/  LDL.LU R24, [R1+0x30] ;  /* 0x0000300001187983 */ /* 0x001ea80000300800 */
[----:B------:R-:W2:Y:S04]  /*1ce80*/  LDL.LU R25, [R1+0x34] ;  /* 0x0000340001197983 */ /* 0x000ea80000300800 */
[----:B------:R-:W3:Y:S04]  /*1ce90*/  LDL.LU R26, [R1+0x38] ;  /* 0x00003800011a7983 */ /* 0x000ee80000300800 */
[----:B------:R-:W3:Y:S01]  /*1cea0*/  LDL.LU R27, [R1+0x3c] ;  /* 0x00003c00011b7983 */ /* 0x000ee20000300800 */
[----:B------:R-:W-:-:S02]  /*1ceb0*/  IMAD R4, R0, 0x100, R22 ;  /* 0x0000010000047824 */ /* 0x000fc400078e0216 */
[----:B----4-:R-:W-:Y:S01]  /*1cec0*/  IMAD R0, R28, 0x100, R23 ;  /* 0x000001001c007824 */ /* 0x010fe200078e0217 */
[----:B---3--:R-:W-:Y:S04]  /*1ced0*/  STL.64 [R1+0xc60], R26 ;  /* 0x000c601a01007387 */ /* 0x008fe80000100a00 */
[----:B--2---:R0:W-:Y:S04]  /*1cee0*/  STL.64 [R1+0xc58], R24 ;  /* 0x000c581801007387 */ /* 0x0041e80000100a00 */
[----:B0-----:R-:W2:Y:S04]  /*1cef0*/  LDL.LU R24, [R1+0x50] ;  /* 0x0000500001187983 */ /* 0x001ea80000300800 */
[----:B------:R-:W2:Y:S04]  /*1cf00*/  LDL.LU R25, [R1+0x54] ;  /* 0x0000540001197983 */ /* 0x000ea80000300800 */
[----:B------:R-:W3:Y:S04]  /*1cf10*/  LDL.LU R26, [R1+0x58] ;  /* 0x00005800011a7983 */ /* 0x000ee80000300800 */
[----:B------:R-:W4:Y:S01]  /*1cf20*/  LDL.LU R2, [R1+0xa98] ;  /* 0x000a980001027983 */ /* 0x000f220000300800 */
[----:B------:R-:W-:-:S03]  /*1cf30*/  IMAD.MOV.U32 R27, RZ, RZ, R29 ;  /* 0x000000ffff1b7224 */ /* 0x000fc600078e001d */
[----:B------:R-:W4:Y:S01]  /*1cf40*/  LDL.LU R23, [R1+0xa94] ;  /* 0x000a940001177983 */ /* 0x000f220000300800 */
[----:B------:R-:W-:-:S03]  /*1cf50*/  F2FP.F16.E5M2.UNPACK_B R15, R0 ;  /* 0x00000000ff0f723e */ /* 0x000fc600020004ff */
[----:B------:R-:W4:Y:S04]  /*1cf60*/  LDL.LU R29, [R1+0xaa0] ;  /* 0x000aa000011d7983 */ /* 0x000f280000300800 */
[----:B------:R-:W4:Y:S04]  /*1cf70*/  LDL.LU R0, [R1+0xa9c] ;  /* 0x000a9c0001007983 */ /* 0x000f280000300800 */
[----:B------:R-:W4:Y:S04]  /*1cf80*/  LDL.LU R3, [R1+0xaa8] ;  /* 0x000aa80001037983 */ /* 0x000f280000300800 */
[----:B------:R-:W4:Y:S04]  /*1cf90*/  LDL.LU R28, [R1+0xab0] ;  /* 0x000ab000011c7983 */ /* 0x000f280000300800 */
[----:B------:R-:W4:Y:S01]  /*1cfa0*/  LDL.LU R22, [R1+0xaac] ;  /* 0x000aac0001167983 */ /* 0x000f220000300800 */
[----:B------:R-:W-:Y:S01]  /*1cfb0*/  IMAD R5, R19, 0x100, R18 ;  /* 0x0000010013057824 */ /* 0x000fe200078e0212 */
[----:B------:R-:W-:-:S04]  /*1cfc0*/  F2FP.F16.E5M2.UNPACK_B R14, R4 ;  /* 0x00000004ff0e723e */ /* 0x000fc800020004ff */
[----:B------:R-:W-:Y:S01]  /*1cfd0*/  F2FP.F16.E5M2.UNPACK_B R13, R5 ;  /* 0x00000005ff0d723e */ /* 0x000fe200020004ff */
[----:B---3--:R-:W-:Y:S04]  /*1cfe0*/  STL.64 [R1+0xc70], R26 ;  /* 0x000c701a01007387 */ /* 0x008fe80000100a00 */
[----:B--2---:R0:W-:Y:S04]  /*1cff0*/  STL.64 [R1+0xc68], R24 ;  /* 0x000c681801007387 */ /* 0x0041e80000100a00 */
[----:B0-----:R-:W2:Y:S04]  /*1d000*/  LDL.LU R24, [R1+0x70] ;  /* 0x0000700001187983 */ /* 0x001ea80000300800 */
[----:B------:R-:W2:Y:S04]  /*1d010*/  LDL.LU R25, [R1+0x74] ;  /* 0x0000740001197983 */ /* 0x000ea80000300800 */
[----:B------:R-:W3:Y:S04]  /*1d020*/  LDL.LU R26, [R1+0x78] ;  /* 0x00007800011a7983 */ /* 0x000ee80000300800 */
[----:B------:R-:W3:Y:S04]  /*1d030*/  LDL.LU R27, [R1+0x7c] ;  /* 0x00007c00011b7983 */ /* 0x000ee80000300800 */
        /* <DEDUP_REMOVED lines=10> */
[----:B------:R-:W-:-:S05]  /*1d0e0*/  IMAD R8, R17, 0x100, R16 ;  /* 0x0000010011087824 */ /* 0x000fca00078e0210 */
[----:B------:R-:W-:Y:S01]  /*1d0f0*/  F2FP.F16.E5M2.UNPACK_B R12, R8 ;  /* 0x00000008ff0c723e */ /* 0x000fe200020004ff */
[----:B--2---:R-:W-:Y:S04]  /*1d100*/  STL.64 [R1+0xd20], R6 ;  /* 0x000d200601007387 */ /* 0x004fe80000100a00 */
[----:B------:R0:W-:Y:S04]  /*1d110*/  STL.64 [R1+0xd18], R4 ;  /* 0x000d180401007387 */ /* 0x0001e80000100a00 */
        /* <DEDUP_REMOVED lines=45> */
[----:B0-----:R-:W3:Y:S04]  /*1d3f0*/  LDL.LU.64 R18, [R1+0xd30] ;  /* 0x000d300001127983 */ /* 0x001ee80000300a00 */
[----:B------:R-:W2:Y:S01]  /*1d400*/  LDL.LU.64 R16, [R1+0xd28] ;  /* 0x000d280001107983 */ /* 0x000ea20000300a00 */
[C---:B---3--:R-:W-:Y:S08]  /*1d410*/  HMMA.16816.F32 R4, R12.reuse, R18, R4 ;  /* 0x000000120c04723c */ /* 0x048ff00000001804 */
[C---:B--2---:R-:W-:Y:S11]  /*1d420*/  HMMA.16816.F32 R8, R12.reuse, R16, R8 ;  /* 0x000000100c08723c */ /* 0x044ff60000001808 */
        /* <DEDUP_REMOVED lines=26> */
[----:B----4-:R-:W-:-:S02]  /*1d5d0*/  IMAD R23, R23, 0x100, R2 ;  /* 0x0000010017177824 */ /* 0x010fc400078e0202 */
[----:B------:R-:W-:Y:S01]  /*1d5e0*/  IMAD R0, R0, 0x100, R29 ;  /* 0x0000010000007824 */ /* 0x000fe200078e021d */
[----:B---3--:R-:W-:-:S15]  /*1d5f0*/  HMMA.16816.F32 R24, R12, R4, R24 ;  /* 0x000000040c18723c */ /* 0x008fde0000001818 */
[----:B------:R-:W-:-:S04]  /*1d600*/  NOP ;  /* 0x0000000000007918 */ /* 0x000fc80000000000 */
[----:B------:R-:W-:Y:S04]  /*1d610*/  STL.64 [R1+0x140], R24 ;  /* 0x0001401801007387 */ /* 0x000fe80000100a00 */
[----:B------:R0:W-:Y:S04]  /*1d620*/  STL.64 [R1+0x148], R26 ;  /* 0x0001481a01007387 */ /* 0x0001e80000100a00 */
[----:B0-----:R-:W2:Y:S04]  /*1d630*/  LDL.LU.64 R26, [R1+0xcd0] ;  /* 0x000cd000011a7983 */ /* 0x001ea80000300a00 */
[----:B------:R-:W2:Y:S04]  /*1d640*/  LDL.LU.64 R24, [R1+0xcc8] ;  /* 0x000cc80001187983 */ /* 0x000ea80000300a00 */
[----:B------:R-:W2:Y:S04]  /*1d650*/  LDL.LU R2, [R1+0xcc4] ;  /* 0x000cc40001027983 */ /* 0x000ea80000300800 */
[----:B------:R-:W3:Y:S02]  /*1d660*/  LDL.LU R29, [R1+0xcc0] ;  /* 0x000cc000011d7983 */ /* 0x000ee40000300800 */
[----:B---3--:R-:W-:-:S02]  /*1d670*/  IMAD R29, R29, 0x100, R3 ;  /* 0x000001001d1d7824 */ /* 0x008fc400078e0203 */
[----:B------:R-:W2:Y:S01]  /*1d680*/  LDL.LU R3, [R1+0xcbc] ;  /* 0x000cbc0001037983 */ /* 0x000ea20000300800 */
[----:B------:R-:W-:-:S03]  /*1d690*/  IMAD R22, R22, 0x100, R28 ;  /* 0x0000010016167824 */ /* 0x000fc600078e021c */
[----:B------:R-:W3:Y:S01]  /*1d6a0*/  LDL.LU R28, [R1+0xcb8] ;  /* 0x000cb800011c7983 */ /* 0x000ee20000300800 */
[----:B--2---:R-:W-:Y:S03]  /*1d6b0*/  HMMA.16816.F32 R12, R12, R2, R24 ;  /* 0x000000020c0c723c */ /* 0x004fe60000001818 */
[----:B------:R-:W2:Y:S04]  /*1d6c0*/  LDL.LU.64 R26, [R1+0xcb0] ;  /* 0x000cb000011a7983 */ /* 0x000ea80000300a00 */
[----:B------:R-:W2:-:S12]  /*1d6d0*/  LDL.LU.64 R24, [R1+0xca8] ;  /* 0x000ca80001187983 */ /* 0x000e980000300a00 */
[----:B------:R0:W-:Y:S04]  /*1d6e0*/  STL.64 [R1+0xc0], R12 ;  /* 0x0000c00c01007387 */ /* 0x0001e80000100a00 */
[----:B------:R1:W-:Y:S01]  /*1d6f0*/  STL.64 [R1+0xc8], R14 ;  /* 0x0000c80e01007387 */ /* 0x0003e20000100a00 */
[----:B0-----:R-:W-:Y:S02]  /*1d700*/  F2FP.F16.E5M2.UNPACK_B R12, R23 ;  /* 0x00000017ff0c723e */ /* 0x001fe400020004ff */
[----:B------:R-:W-:Y:S02]  /*1d710*/  F2FP.F16.E5M2.UNPACK_B R13, R0 ;  /* 0x00000000ff0d723e */ /* 0x000fe400020004ff */
[----:B-1----:R-:W-:Y:S02]  /*1d720*/  F2FP.F16.E5M2.UNPACK_B R14, R29 ;  /* 0x0000001dff0e723e */ /* 0x002fe400020004ff */
[----:B------:R-:W-:Y:S01]  /*1d730*/  F2FP.F16.E5M2.UNPACK_B R15, R22 ;  /* 0x00000016ff0f723e */ /* 0x000fe200020004ff */
[----:B------:R-:W4:Y:S04]  /*1d740*/  LDL.LU R23, [R1+0xca0] ;  /* 0x000ca00001177983 */ /* 0x000f280000300800 */
        /* <DEDUP_REMOVED lines=14> */
[----:B------:R-:W2:Y:S02]  /*1d830*/  LDL.LU.64 R24, [R1+0xc78] ;  /* 0x000c780001187983 */ /* 0x000ea40000300a00 */
[----:B--2---:R-:W-:Y:S02]  /*1d840*/  HMMA.16816.F32 R16, R12, R16, R24 ;  /* 0x000000100c10723c */ /* 0x004fe40000001818 */
[----:B------:R-:W2:Y:S04]  /*1d850*/  LDL.LU.64 R26, [R1+0xc70] ;  /* 0x000c7000011a7983 */ /* 0x000ea80000300a00 */
[----:B------:R-:W2:-:S13]  /*1d860*/  LDL.LU.64 R24, [R1+0xc68] ;  /* 0x000c680001187983 */ /* 0x000e9a0000300a00 */
[----:B------:R0:W-:Y:S04]  /*1d870*/  STL.64 [R1+0x70], R16 ;  /* 0x0000701001007387 */ /* 0x0001e80000100a00 */
[----:B------:R-:W-:Y:S04]  /*1d880*/  STL.64 [R1+0x78], R18 ;  /* 0x0000781201007387 */ /* 0x000fe80000100a00 */
[----:B0-----:R-:W3:Y:S04]  /*1d890*/  LDL.LU R16, [R1+0x8ac] ;  /* 0x0008ac0001107983 */ /* 0x001ee80000300800 */
[----:B------:R-:W3:Y:S01]  /*1d8a0*/  LDL.LU R17, [R1+0x8a8] ;  /* 0x0008a80001117983 */ /* 0x000ee20000300800 */
[----:B--2---:R-:W-:-:S15]  /*1d8b0*/  HMMA.16816.F32 R24, R12, R10, R24 ;  /* 0x0000000a0c18723c */ /* 0x004fde0000001818 */
[----:B------:R-:W-:-:S04]  /*1d8c0*/  NOP ;  /* 0x0000000000007918 */ /* 0x000fc80000000000 */
[----:B------:R-:W-:Y:S04]  /*1d8d0*/  STL.64 [R1+0x50], R24 ;  /* 0x0000501801007387 */ /* 0x000fe80000100a00 */
[----:B------:R0:W-:Y:S04]  /*1d8e0*/  STL.64 [R1+0x58], R26 ;  /* 0x0000581a01007387 */ /* 0x0001e80000100a00 */
[----:B0-----:R-:W2:Y:S04]  /*1d8f0*/  LDL.LU.64 R26, [R1+0xc60] ;  /* 0x000c6000011a7983 */ /* 0x001ea80000300a00 */
[----:B------:R-:W2:Y:S04]  /*1d900*/  LDL.LU.64 R24, [R1+0xc58] ;  /* 0x000c580001187983 */ /* 0x000ea80000300a00 */
[----:B------:R-:W3:Y:S01]  /*1d910*/  LDL.LU R18, [R1+0x8a4] ;  /* 0x0008a40001127983 */ /* 0x000ee20000300800 */
[----:B--2---:R-:W-:Y:S03]  /*1d920*/  HMMA.16816.F32 R8, R12, R8, R24 ;  /* 0x000000080c08723c */ /* 0x004fe60000001818 */
[----:B------:R-:W2:Y:S04]  /*1d930*/  LDL.LU.64 R26, [R1+0xc50] ;  /* 0x000c5000011a7983 */ /* 0x000ea80000300a00 */
[----:B------:R-:W2:-:S12]  /*1d940*/  LDL.LU.64 R24, [R1+0xc48] ;  /* 0x000c480001187983 */ /* 0x000e980000300a00 */
[----:B------:R3:W-:Y:S04]  /*1d950*/  STL.64 [R1+0x30], R8 ;  /* 0x0000300801007387 */ /* 0x0007e80000100a00 */
[----:B------:R4:W-:Y:S01]  /*1d960*/  STL.64 [R1+0x38], R10 ;  /* 0x0000380a01007387 */ /* 0x0009e20000100a00 */
[----:B---3--:R-:W-:Y:S02]  /*1d970*/  IMAD.MOV.U32 R8, RZ, RZ, R22 ;  /* 0x000000ffff087224 */ /* 0x008fe400078e0016 */
[----:B------:R-:W-:Y:S01]  /*1d980*/  IMAD.MOV.U32 R9, RZ, RZ, R0 ;  /* 0x000000ffff097224 */ /* 0x000fe200078e0000 */
[----:B------:R0:W5:Y:S04]  /*1d990*/  LDL.LU R22, [R1+0xc40] ;  /* 0x000c400001167983 */ /* 0x0001680000300800 */
[----:B------:R0:W5:Y:S01]  /*1d9a0*/  LDL.LU R0, [R1+0xc3c] ;  /* 0x000c3c0001007983 */ /* 0x0001620000300800 */
[----:B----4-:R-:W-:-:S03]  /*1d9b0*/  IMAD.MOV.U32 R10, RZ, RZ, R23 ;  /* 0x000000ffff0a7224 */ /* 0x010fc600078e0017 */
[----:B------:R-:W3:Y:S04]  /*1d9c0*/  LDL.LU R23, [R1+0xc38] ;  /* 0x000c380001177983 */ /* 0x000ee80000300800 */
[----:B------:R-:W4:Y:S01]  /*1d9d0*/  LDL.LU R19, [R1+0x8a0] ;  /* 0x0008a00001137983 */ /* 0x000f220000300800 */
[----:B--2---:R-:W-:-:S15]  /*1d9e0*/  HMMA.16816.F32 R24, R12, R6, R24 ;  /* 0x000000060c18723c */ /* 0x004fde0000001818 */
[----:B------:R-:W-:-:S04]  /*1d9f0*/  NOP ;  /* 0x0000000000007918 */ /* 0x000fc80000000000 */
[----:B------:R-:W-:Y:S04]  /*1da00*/  STL.64 [R1+0x20], R24 ;  /* 0x0000201801007387 */ /* 0x000fe80000100a00 */
[----:B------:R1:W-:Y:S04]  /*1da10*/  STL.64 [R1+0x28], R26 ;  /* 0x0000281a01007387 */ /* 0x0003e80000100a00 */
[----:B-1----:R-:W2:Y:S04]  /*1da20*/  LDL.LU.64 R26, [R1+0xc30] ;  /* 0x000c3000011a7983 */ /* 0x002ea80000300a00 */
[----:B------:R-:W2:Y:S01]  /*1da30*/  LDL.LU.64 R24, [R1+0xc28] ;  /* 0x000c280001187983 */ /* 0x000ea20000300a00 */
[----:B------:R-:W-:-:S07]  /*1da40*/  IMAD.MOV.U32 R11, RZ, RZ, R28 ;  /* 0x000000ffff0b7224 */ /* 0x000fce00078e001c */
[----:B------:R-:W-:Y:S01]  /*1da50*/  HMMA.16816.F32 R8, R12, R4, R8 ;  /* 0x000000040c08723c */ /* 0x000fe20000001808 */
[----:B------:R-:W3:Y:S04]  /*1da60*/  LDL.LU R4, [R1+0x6b4] ;  /* 0x0006b40001047983 */ /* 0x000ee80000300800 */
[----:B------:R-:W3:-:S14]  /*1da70*/  LDL.LU R5, [R1+0x6d8] ;  /* 0x0006d80001057983 */ /* 0x000edc0000300800 */
[----:B------:R1:W-:Y:S04]  /*1da80*/  STL.64 [R1], R8 ;  /* 0x0000000801007387 */ /* 0x0003e80000100a00 */
[----:B------:R0:W-:Y:S04]  /*1da90*/  STL.64 [R1+0x8], R10 ;  /* 0x0000080a01007387 */ /* 0x0001e80000100a00 */
[----:B-1----:R-:W3:Y:S04]  /*1daa0*/  LDL.LU R8, [R1+0x6b8] ;  /* 0x0006b80001087983 */ /* 0x002ee80000300800 */
[----:B------:R-:W3:Y:S04]  /*1dab0*/  LDL.LU R20, [R1+0x6e0] ;  /* 0x0006e00001147983 */ /* 0x000ee80000300800 */
[----:B------:R-:W3:Y:S04]  /*1dac0*/  LDL.LU R9, [R1+0x6bc] ;  /* 0x0006bc0001097983 */ /* 0x000ee80000300800 */
[----:B0-----:R-:W3:Y:S04]  /*1dad0*/  LDL.LU R10, [R1+0x6e8] ;  /* 0x0006e800010a7983 */ /* 0x001ee80000300800 */
[----:B------:R-:W3:Y:S04]  /*1dae0*/  LDL.LU R21, [R1+0x6c0] ;  /* 0x0006c00001157983 */ /* 0x000ee80000300800 */
[----:B------:R-:W3:Y:S01]  /*1daf0*/  LDL.LU R28, [R1+0x6f0] ;  /* 0x0006f000011c7983 */ /* 0x000ee20000300800 */
[----:B--2---:R-:W-:Y:S03]  /*1db00*/  HMMA.16816.F32 R24, R12, R2, R24 ;  /* 0x000000020c18723c */ /* 0x004fe60000001818 */
[----:B------:R-:W2:Y:S04]  /*1db10*/  LDL.LU R12, [R1+0x89c] ;  /* 0x00089c00010c7983 */ /* 0x000ea80000300800 */
[----:B------:R-:W2:Y:S04]  /*1db20*/  LDL.LU R13, [R1+0x898] ;  /* 0x00089800010d7983 */ /* 0x000ea80000300800 */
[----:B------:R-:W2:Y:S04]  /*1db30*/  LDL.LU R14, [R1+0x894] ;  /* 0x00089400010e7983 */ /* 0x000ea80000300800 */
[----:B------:R-:W2:Y:S04]  /*1db40*/  LDL.LU R15, [R1+0x890] ;  /* 0x00089000010f7983 */ /* 0x000ea80000300800 */
[----:B------:R-:W2:Y:S04]  /*1db50*/  LDL.LU R2, [R1+0x88c] ;  /* 0x00088c0001027983 */ /* 0x000ea80000300800 */
[----:B------:R-:W2:Y:S01]  /*1db60*/  LDL.LU R3, [R1+0x6d0] ;  /* 0x0006d00001037983 */ /* 0x000ea20000300800 */
[----:B------:R-:W-:-:S02]  /*1db70*/  IADD3 R29, P6, PT, R29, UR4, RZ ;  /* 0x000000041d1d7c10 */ /* 0x000fc4000ffde0ff */
[----:B------:R-:W-:Y:S02]  /*1db80*/  IADD3 R16, P0, PT, R16, UR4, RZ ;  /* 0x0000000410107c10 */ /* 0x000fe4000ff1e0ff */
[----:B------:R-:W-:Y:S01]  /*1db90*/  IADD3 R17, P1, PT, R17, UR4, RZ ;  /* 0x0000000411117c10 */ /* 0x000fe2000ff3e0ff */
[----:B------:R0:W-:Y:S01]  /*1dba0*/  STL [R1+0x8b0], R29 ;  /* 0x0008b01d01007387 */ /* 0x0001e20000100800 */
[----:B------:R-:W-:Y:S02]  /*1dbb0*/  IADD3 R18, P2, PT, R18, UR4, RZ ;  /* 0x0000000412127c10 */ /* 0x000fe4000ff5e0ff */
[----:B----4-:R-:W-:Y:S01]  /*1dbc0*/  IADD3 R19, P3, PT, R19, UR4, RZ ;  /* 0x0000000413137c10 */ /* 0x010fe2000ff7e0ff */
[----:B0-----:R-:W4:Y:S04]  /*1dbd0*/  LDL.LU R29, [R1+0x6c4] ;  /* 0x0006c400011d7983 */ /* 0x001f280000300800 */
[----:B------:R-:W4:Y:S04]  /*1dbe0*/  LDL.LU R6, [R1+0x86c] ;  /* 0x00086c0001067983 */ /* 0x000f280000300800 */
[----:B------:R-:W4:Y:S04]  /*1dbf0*/  LDL.LU R7, [R1+0x6c8] ;  /* 0x0006c80001077983 */ /* 0x000f280000300800 */
[----:B------:R0:W-:Y:S04]  /*1dc00*/  STL [R1+0x8ac], R16 ;  /* 0x0008ac1001007387 */ /* 0x0001e80000100800 */
[----:B------:R-:W4:Y:S04]  /*1dc10*/  LDL.LU R11, [R1+0x874] ;  /* 0x00087400010b7983 */ /* 0x000f280000300800 */
[----:B------:R1:W-:Y:S04]  /*1dc20*/  STL [R1+0x8a8], R17 ;  /* 0x0008a81101007387 */ /* 0x0003e80000100800 */
[----:B0-----:R-:W4:Y:S04]  /*1dc30*/  LDL.LU R16, [R1+0x6cc] ;  /* 0x0006cc0001107983 */ /* 0x001f280000300800 */
[----:B-1----:R-:W4:Y:S04]  /*1dc40*/  LDL.LU R17, [R1+0x87c] ;  /* 0x00087c0001117983 */ /* 0x002f280000300800 */
[----:B------:R0:W-:Y:S01]  /*1dc50*/  STL [R1+0x8a4], R18 ;  /* 0x0008a41201007387 */ /* 0x0001e20000100800 */
[----:B---3--:R-:W-:-:S02]  /*1dc60*/  IADD3.X R4, PT, PT, R4, UR10, RZ, P1, !PT ;  /* 0x0000000a04047c10 */ /* 0x008fc40008ffe4ff */
[----:B------:R-:W-:Y:S01]  /*1dc70*/  IADD3.X R8, PT, PT, R8, UR10, RZ, P2, !PT ;  /* 0x0000000a08087c10 */ /* 0x000fe200097fe4ff */
[----:B0-----:R-:W3:Y:S04]  /*1dc80*/  LDL.LU R18, [R1+0x6d4] ;  /* 0x0006d40001127983 */ /* 0x001ee80000300800 */
[----:B------:R0:W-:Y:S01]  /*1dc90*/  STL [R1+0x8a0], R19 ;  /* 0x0008a01301007387 */ /* 0x0001e20000100800 */
[----:B------:R-:W-:Y:S02]  /*1dca0*/  IADD3 R20, P2, PT, R20, UR4, RZ ;  /* 0x0000000414147c10 */ /* 0x000fe4000ff5e0ff */
[----:B------:R-:W-:Y:S01]  /*1dcb0*/  IADD3 R5, P1, PT, R5, UR4, RZ ;  /* 0x0000000405057c10 */ /* 0x000fe2000ff3e0ff */
[----:B0-----:R-:W3:Y:S01]  /*1dcc0*/  LDL.LU R19, [R1+0x884] ;  /* 0x0008840001137983 */ /* 0x001ee20000300800 */
[----:B--2---:R-:W-:-:S02]  /*1dcd0*/  IADD3 R12, P4, PT, R12, UR4, RZ ;  /* 0x000000040c0c7c10 */ /* 0x004fc4000ff9e0ff */
[----:B------:R-:W-:Y:S02]  /*1dce0*/  IADD3 R13, P5, PT, R13, UR4, RZ ;  /* 0x000000040d0d7c10 */ /* 0x000fe4000ffbe0ff */
[----:B------:R-:W-:Y:S02]  /*1dcf0*/  IADD3.X R14, PT, PT, R14, UR10, RZ, P6, !PT ;  /* 0x0000000a0e0e7c10 */ /* 0x000fe4000b7fe4ff */
[----:B------:R-:W-:Y:S02]  /*1dd00*/  IADD3 R15, P6, PT, R15, UR4, RZ ;  /* 0x000000040f0f7c10 */ /* 0x000fe4000ffde0ff */
[----:B------:R-:W-:Y:S01]  /*1dd10*/  IADD3.X R2, PT, PT, R2, UR10, RZ, P0, !PT ;  /* 0x0000000a02027c10 */ /* 0x000fe200087fe4ff */
[----:B------:R-:W-:Y:S01]  /*1dd20*/  STL [R1+0x89c], R12 ;  /* 0x00089c0c01007387 */ /* 0x000fe20000100800 */
[----:B------:R-:W-:-:S03]  /*1dd30*/  IADD3 R3, P0, PT, R3, UR4, RZ ;  /* 0x0000000403037c10 */ /* 0x000fc6000ff1e0ff */
[----:B------:R-:W-:Y:S04]  /*1dd40*/  STL [R1+0x898], R13 ;  /* 0x0008980d01007387 */ /* 0x000fe80000100800 */
[----:B------:R-:W-:Y:S04]  /*1dd50*/  STL [R1+0x894], R14 ;  /* 0x0008940e01007387 */ /* 0x000fe80000100800 */
[----:B------:R-:W-:Y:S04]  /*1dd60*/  STL [R1+0x890], R15 ;  /* 0x0008900f01007387 */ /* 0x000fe80000100800 */
[----:B------:R-:W-:Y:S04]  /*1dd70*/  STL [R1+0x88c], R2 ;  /* 0x00088c0201007387 */ /* 0x000fe80000100800 */
[----:B------:R-:W-:Y:S04]  /*1dd80*/  STL [R1+0x6d0], R3 ;  /* 0x0006d00301007387 */ /* 0x000fe80000100800 */
[----:B------:R-:W-:Y:S04]  /*1dd90*/  STL [R1+0x6b4], R4 ;  /* 0x0006b40401007387 */ /* 0x000fe80000100800 */
[----:B------:R0:W-:Y:S04]  /*1dda0*/  STL [R1+0x6e0], R20 ;  /* 0x0006e01401007387 */ /* 0x0001e80000100800 */
[----:B------:R-:W-:Y:S04]  /*1ddb0*/  STL [R1+0x6d8], R5 ;  /* 0x0006d80501007387 */ /* 0x000fe80000100800 */
[----:B0-----:R-:W2:Y:S01]  /*1ddc0*/  LDL.LU R20, [R1+0x6dc] ;  /* 0x0006dc0001147983 */ /* 0x001ea20000300800 */
[----:B------:R-:W-:-:S02]  /*1ddd0*/  IADD3.X R9, PT, PT, R9, UR10, RZ, P3, !PT ;  /* 0x0000000a09097c10 */ /* 0x000fc40009ffe4ff */
[----:B------:R-:W-:Y:S02]  /*1dde0*/  IADD3.X R21, PT, PT, R21, UR10, RZ, P4, !PT ;  /* 0x0000000a15157c10 */ /* 0x000fe4000a7fe4ff */
[----:B------:R-:W-:Y:S01]  /*1ddf0*/  IADD3 R10, P3, PT, R10, UR4, RZ ;  /* 0x000000040a0a7c10 */ /* 0x000fe2000ff7e0ff */
[----:B------:R0:W-:Y:S01]  /*1de00*/  STL [R1+0x6b8], R8 ;  /* 0x0006b80801007387 */ /* 0x0001e20000100800 */
[----:B------:R-:W-:Y:S02]  /*1de10*/  IADD3 R28, P4, PT, R28, UR4, RZ ;  /* 0x000000041c1c7c10 */ /* 0x000fe4000ff9e0ff */
[----:B----4-:R-:W-:Y:S01]  /*1de20*/  IADD3.X R29, PT, PT, R29, UR10, RZ, P5, !PT ;  /* 0x0000000a1d1d7c10 */ /* 0x010fe2000affe4ff */
[----:B0-----:R-:W4:Y:S04]  /*1de30*/  LDL.LU R8, [R1+0x888] ;  /* 0x0008880001087983 */ /* 0x001f280000300800 */
[----:B------:R-:W-:Y:S04]  /*1de40*/  STL [R1+0x6bc], R9 ;  /* 0x0006bc0901007387 */ /* 0x000fe80000100800 */
[----:B------:R0:W-:Y:S04]  /*1de50*/  STL [R1+0x6c0], R21 ;  /* 0x0006c01501007387 */ /* 0x0001e80000100800 */
[----:B------:R-:W-:Y:S01]  /*1de60*/  STL [R1+0x6e8], R10 ;  /* 0x0006e80a01007387 */ /* 0x000fe20000100800 */
[----:B------:R-:W-:-:S02]  /*1de70*/  IADD3 R6, P5, PT, R6, UR4, RZ ;  /* 0x0000000406067c10 */ /* 0x000fc4000ffbe0ff */
[----:B------:R-:W-:Y:S02]  /*1de80*/  IADD3.X R7, PT, PT, R7, UR10, RZ, P6, !PT ;  /* 0x0000000a07077c10 */ /* 0x000fe4000b7fe4ff */
[----:B------:R-:W-:Y:S01]  /*1de90*/  IADD3 R11, P6, PT, R11, UR4, RZ ;  /* 0x000000040b0b7c10 */ /* 0x000fe2000ffde0ff */
[----:B0-----:R-:W4:Y:S04]  /*1dea0*/  LDL.LU R21, [R1+0x6e4] ;  /* 0x0006e40001157983 */ /* 0x001f280000300800 */
[----:B------:R-:W4:Y:S04]  /*1deb0*/  LDL.LU R9, [R1+0x880] ;  /* 0x0008800001097983 */ /* 0x000f280000300800 */
[----:B------:R0:W-:Y:S01]  /*1dec0*/  STL [R1+0x6f0], R28 ;  /* 0x0006f01c01007387 */ /* 0x0001e20000100800 */
[----:B------:R-:W-:-:S02]  /*1ded0*/  IADD3.X R16, PT, PT, R16, UR10, RZ, P0, !PT ;  /* 0x0000000a10107c10 */ /* 0x000fc400087fe4ff */
[----:B------:R-:W-:Y:S01]  /*1dee0*/  IADD3 R17, P0, PT, R17, UR4, RZ ;  /* 0x0000000411117c10 */ /* 0x000fe2000ff1e0ff */
[----:B0-----:R-:W4:Y:S04]  /*1def0*/  LDL.LU R28, [R1+0x6ec] ;  /* 0x0006ec00011c7983 */ /* 0x001f280000300800 */
[----:B------:R-:W4:Y:S04]  /*1df00*/  LDL.LU R10, [R1+0x878] ;  /* 0x00087800010a7983 */ /* 0x000f280000300800 */
[----:B------:R0:W-:Y:S01]  /*1df10*/  STL [R1+0x6c4], R29 ;  /* 0x0006c41d01007387 */ /* 0x0001e20000100800 */
[----:B---3--:R-:W-:-:S02]  /*1df20*/  IADD3.X R18, PT, PT, R18, UR10, RZ, P1, !PT ;  /* 0x0000000a12127c10 */ /* 0x008fc40008ffe4ff */
[----:B------:R-:W-:Y:S01]  /*1df30*/  IADD3 R19, P1, PT, R19, UR4, RZ ;  /* 0x0000000413137c10 */ /* 0x000fe2000ff3e0ff */
[----:B0-----:R-:W3:Y:S04]  /*1df40*/  LDL.LU R29, [R1+0x6f4] ;  /* 0x0006f400011d7983 */ /* 0x001ee80000300800 */
[----:B------:R-:W-:Y:S04]  /*1df50*/  STL [R1+0x86c], R6 ;  /* 0x00086c0601007387 */ /* 0x000fe80000100800 */
[----:B------:R0:W-:Y:S04]  /*1df60*/  STL [R1+0x874], R11 ;  /* 0x0008740b01007387 */ /* 0x0001e80000100800 */
[----:B------:R-:W-:Y:S04]  /*1df70*/  STL [R1+0x6c8], R7 ;  /* 0x0006c80701007387 */ /* 0x000fe80000100800 */
[----:B0-----:R-:W3:Y:S04]  /*1df80*/  LDL.LU R11, [R1+0x870] ;  /* 0x00087000010b7983 */ /* 0x001ee80000300800 */
[----:B------:R0:W-:Y:S04]  /*1df90*/  STL [R1+0x6cc], R16 ;  /* 0x0006cc1001007387 */ /* 0x0001e80000100800 */
[----:B0-----:R-:W3:Y:S04]  /*1dfa0*/  LDL.LU R16, [R1+0x6f8] ;  /* 0x0006f80001107983 */ /* 0x001ee80000300800 */
[----:B------:R0:W-:Y:S04]  /*1dfb0*/  STL [R1+0x87c], R17 ;  /* 0x00087c1101007387 */ /* 0x0001e80000100800 */
[----:B------:R-:W3:Y:S04]  /*1dfc0*/  LDL.LU R12, [R1+0x868] ;  /* 0x00086800010c7983 */ /* 0x000ee80000300800 */
[----:B------:R-:W3:Y:S04]  /*1dfd0*/  LDL.LU R13, [R1+0x6fc] ;  /* 0x0006fc00010d7983 */ /* 0x000ee80000300800 */
[----:B------:R1:W-:Y:S04]  /*1dfe0*/  STL [R1+0x6d4], R18 ;  /* 0x0006d41201007387 */ /* 0x0003e80000100800 */
[----:B------:R-:W3:Y:S04]  /*1dff0*/  LDL.LU R14, [R1+0x864] ;  /* 0x00086400010e7983 */ /* 0x000ee80000300800 */
[----:B------:R0:W-:Y:S04]  /*1e000*/  STL [R1+0x884], R19 ;  /* 0x0008841301007387 */ /* 0x0001e80000100800 */
[----:B------:R-:W3:Y:S04]  /*1e010*/  LDL.LU R15, [R1+0x700] ;  /* 0x00070000010f7983 */ /* 0x000ee80000300800 */
[----:B------:R-:W3:Y:S04]  /*1e020*/  LDL.LU R2, [R1+0x860] ;  /* 0x0008600001027983 */ /* 0x000ee80000300800 */
[----:B------:R-:W3:Y:S04]  /*1e030*/  LDL.LU R3, [R1+0x704] ;  /* 0x0007040001037983 */ /* 0x000ee80000300800 */
[----:B------:R-:W3:Y:S04]  /*1e040*/  LDL.LU R4, [R1+0x85c] ;  /* 0x00085c0001047983 */ /* 0x000ee80000300800 */
[----:B------:R-:W3:Y:S04]  /*1e050*/  LDL.LU R5, [R1+0x708] ;  /* 0x0007080001057983 */ /* 0x000ee80000300800 */
[----:B------:R-:W3:Y:S04]  /*1e060*/  LDL.LU R6, [R1+0x858] ;  /* 0x0008580001067983 */ /* 0x000ee80000300800 */
[----:B0-----:R-:W3:Y:S04]  /*1e070*/  LDL.LU R17, [R1+0x70c] ;  /* 0x00070c0001117983 */ /* 0x001ee80000300800 */
[----:B-1----:R-:W3:Y:S04]  /*1e080*/  LDL.LU R18, [R1+0x854] ;  /* 0x0008540001127983 */ /* 0x002ee80000300800 */
[----:B------:R-:W3:Y:S01]  /*1e090*/  LDL.LU R19, [R1+0x710] ;  /* 0x0007100001137983 */ /* 0x000ee20000300800 */
[----:B--2---:R-:W-:-:S05]  /*1e0a0*/  IADD3.X R20, PT, PT, R20, UR10, RZ, P2, !PT ;  /* 0x0000000a14147c10 */ /* 0x004fca00097fe4ff */
[----:B------:R0:W-:Y:S04]  /*1e0b0*/  STL [R1+0x6dc], R20 ;  /* 0x0006dc1401007387 */ /* 0x0001e80000100800 */
[----:B0-----:R-:W2:Y:S01]  /*1e0c0*/  LDL.LU R20, [R1+0x850] ;  /* 0x0008500001147983 */ /* 0x001ea20000300800 */
[----:B----4-:R-:W-:Y:S02]  /*1e0d0*/  IADD3 R8, P2, PT, R8, UR4, RZ ;  /* 0x0000000408087c10 */ /* 0x010fe4000ff5e0ff */
[----:B------:R-:W-:Y:S02]  /*1e0e0*/  IADD3.X R21, PT, PT, R21, UR10, RZ, P3, !PT ;  /* 0x0000000a15157c10 */ /* 0x000fe40009ffe4ff */
[----:B------:R-:W-:-:S03]  /*1e0f0*/  IADD3 R9, P3, PT, R9, UR4, RZ ;  /* 0x0000000409097c10 */ /* 0x000fc6000ff7e0ff */
[----:B------:R0:W-:Y:S01]  /*1e100*/  STL [R1+0x6e4], R21 ;  /* 0x0006e41501007387 */ /* 0x0001e20000100800 */
[----:B------:R-:W-:-:S03]  /*1e110*/  IADD3.X R28, PT, PT, R28, UR10, RZ, P4, !PT ;  /* 0x0000000a1c1c7c10 */ /* 0x000fc6000a7fe4ff */
[----:B0-----:R-:W4:Y:S04]  /*1e120*/  LDL.LU R21, [R1+0x734] ;  /* 0x0007340001157983 */ /* 0x001f280000300800 */
[----:B------:R-:W-:Y:S04]  /*1e130*/  STL [R1+0x888], R8 ;  /* 0x0008880801007387 */ /* 0x000fe80000100800 */
[----:B------:R0:W-:Y:S01]  /*1e140*/  STL [R1+0x6ec], R28 ;  /* 0x0006ec1c01007387 */ /* 0x0001e20000100800 */
[----:B------:R-:W-:-:S03]  /*1e150*/  IADD3 R10, P4, PT, R10, UR4, RZ ;  /* 0x000000040a0a7c10 */ /* 0x000fc6000ff9e0ff */
[----:B0-----:R-:W4:Y:S04]  /*1e160*/  LDL.LU R28, [R1+0x718] ;  /* 0x00071800011c7983 */ /* 0x001f280000300800 */
[----:B------:R0:W-:Y:S01]  /*1e170*/  STL [R1+0x880], R9 ;  /* 0x0008800901007387 */ /* 0x0001e20000100800 */
[----:B---3--:R-:W-:-:S03]  /*1e180*/  IADD3.X R29, PT, PT, R29, UR10, RZ, P5, !PT ;  /* 0x0000000a1d1d7c10 */ /* 0x008fc6000affe4ff */
[----:B------:R-:W3:Y:S04]  /*1e190*/  LDL.LU R7, [R1+0x73c] ;  /* 0x00073c0001077983 */ /* 0x000ee80000300800 */
[----:B------:R-:W3:Y:S04]  /*1e1a0*/  LDL.LU R8, [R1+0x71c] ;  /* 0x00071c0001087983 */ /* 0x000ee80000300800 */
[----:B------:R-:W-:Y:S01]  /*1e1b0*/  STL [R1+0x878], R10 ;  /* 0x0008780a01007387 */ /* 0x000fe20000100800 */
[----:B------:R-:W-:-:S03]  /*1e1c0*/  IADD3 R11, P5, PT, R11, UR4, RZ ;  /* 0x000000040b0b7c10 */ /* 0x000fc6000ffbe0ff */
[----:B0-----:R-:W3:Y:S04]  /*1e1d0*/  LDL.LU R9, [R1+0x744] ;  /* 0x0007440001097983 */ /* 0x001ee80000300800 */
[----:B------:R0:W-:Y:S01]  /*1e1e0*/  STL [R1+0x6f4], R29 ;  /* 0x0006f41d01007387 */ /* 0x0001e20000100800 */
[----:B------:R-:W-:-:S03]  /*1e1f0*/  IADD3.X R16, PT, PT, R16, UR10, RZ, P6, !PT ;  /* 0x0000000a10107c10 */ /* 0x000fc6000b7fe4ff */
[----:B0-----:R-:W3:Y:S04]  /*1e200*/  LDL.LU R29, [R1+0x720] ;  /* 0x00072000011d7983 */ /* 0x001ee80000300800 */
[----:B------:R-:W3:Y:S01]  /*1e210*/  LDL.LU R10, [R1+0x74c] ;  /* 0x00074c00010a7983 */ /* 0x000ee20000300800 */
[----:B------:R-:W-:-:S03]  /*1e220*/  IADD3 R12, P6, PT, R12, UR4, RZ ;  /* 0x000000040c0c7c10 */ /* 0x000fc6000ffde0ff */
[----:B------:R0:W-:Y:S01]  /*1e230*/  STL [R1+0x870], R11 ;  /* 0x0008700b01007387 */ /* 0x0001e20000100800 */
[----:B------:R-:W-:Y:S02]  /*1e240*/  IADD3.X R13, PT, PT, R13, UR10, RZ, P0, !PT ;  /* 0x0000000a0d0d7c10 */ /* 0x000fe400087fe4ff */
[----:B------:R-:W-:Y:S02]  /*1e250*/  IADD3 R14, P0, PT, R14, UR4, RZ ;  /* 0x000000040e0e7c10 */ /* 0x000fe4000ff1e0ff */
[----:B------:R-:W-:Y:S02]  /*1e260*/  IADD3.X R15, PT, PT, R15, UR10, RZ, P1, !PT ;  /* 0x0000000a0f0f7c10 */ /* 0x000fe40008ffe4ff */
[----:B------:R-:W-:Y:S02]  /*1e270*/  IADD3 R2, P1, PT, R2, UR4, RZ ;  /* 0x0000000402027c10 */ /* 0x000fe4000ff3e0ff */
[----:B------:R-:W-:Y:S02]  /*1e280*/  IADD3.X R3, PT, PT, R3, UR10, RZ, P2, !PT ;  /* 0x0000000a03037c10 */ /* 0x000fe400097fe4ff */
[----:B------:R-:W-:Y:S01]  /*1e290*/  IADD3 R4, P2, PT, R4, UR4, RZ ;  /* 0x0000000404047c10 */ /* 0x000fe2000ff5e0ff */
[----:B0-----:R-:W3:Y:S04]  /*1e2a0*/  LDL.LU R11, [R1+0x754] ;  /* 0x00075400010b7983 */ /* 0x001ee80000300800 */
[----:B------:R0:W-:Y:S01]  /*1e2b0*/  STL [R1+0x6f8], R16 ;  /* 0x0006f81001007387 */ /* 0x0001e20000100800 */
[----:B------:R-:W-:-:S02]  /*1e2c0*/  IADD3.X R17, PT, PT, R17, UR10, RZ, P4, !PT ;  /* 0x0000000a11117c10 */ /* 0x000fc4000a7fe4ff */
[----:B------:R-:W-:Y:S02]  /*1e2d0*/  IADD3.X R5, PT, PT, R5, UR10, RZ, P3, !PT ;  /* 0x0000000a05057c10 */ /* 0x000fe40009ffe4ff */
[----:B------:R-:W-:Y:S01]  /*1e2e0*/  IADD3 R6, P3, PT, R6, UR4, RZ ;  /* 0x0000000406067c10 */ /* 0x000fe2000ff7e0ff */
[----:B0-----:R-:W3:Y:S04]  /*1e2f0*/  LDL.LU R16, [R1+0x728] ;  /* 0x0007280001107983 */ /* 0x001ee80000300800 */
[----:B------:R-:W-:Y:S04]  /*1e300*/  STL [R1+0x868], R12 ;  /* 0x0008680c01007387 */ /* 0x000fe80000100800 */
[----:B------:R-:W-:Y:S04]  /*1e310*/  STL [R1+0x6fc], R13 ;  /* 0x0006fc0d01007387 */ /* 0x000fe80000100800 */
[----:B------:R-:W-:Y:S04]  /*1e320*/  STL [R1+0x864], R14 ;  /* 0x0008640e01007387 */ /* 0x000fe80000100800 */
[----:B------:R-:W-:Y:S04]  /*1e330*/  STL [R1+0x700], R15 ;  /* 0x0007000f01007387 */ /* 0x000fe80000100800 */
[----:B------:R-:W-:Y:S04]  /*1e340*/  STL [R1+0x860], R2 ;  /* 0x0008600201007387 */ /* 0x000fe80000100800 */
[----:B------:R-:W-:Y:S04]  /*1e350*/  STL [R1+0x704], R3 ;  /* 0x0007040301007387 */ /* 0x000fe80000100800 */
[----:B------:R-:W-:Y:S01]  /*1e360*/  STL [R1+0x85c], R4 ;  /* 0x00085c0401007387 */ /* 0x000fe20000100800 */
[----:B------:R-:W-:-:S03]  /*1e370*/  IADD3 R18, P4, PT, R18, UR4, RZ ;  /* 0x0000000412127c10 */ /* 0x000fc6000ff9e0ff */
[----:B------:R0:W-:Y:S04]  /*1e380*/  STL [R1+0x70c], R17 ;  /* 0x00070c1101007387 */ /* 0x0001e80000100800 */
[----:B------:R-:W-:Y:S01]  /*1e390*/  STL [R1+0x708], R5 ;  /* 0x0007080501007387 */ /* 0x000fe20000100800 */
[----:B------:R-:W-:Y:S02]  /*1e3a0*/  IADD3.X R19, PT, PT, R19, UR10, RZ, P5, !PT ;  /* 0x0000000a13137c10 */ /* 0x000fe4000affe4ff */
[----:B------:R-:W-:Y:S01]  /*1e3b0*/  IADD3.X R23, PT, PT, R23, UR10, RZ, P6, !PT ;  /* 0x0000000a17177c10 */ /* 0x000fe2000b7fe4ff */
[----:B0-----:R-:W3:Y:S04]  /*1e3c0*/  LDL.LU R17, [R1+0x75c] ;  /* 0x00075c0001117983 */ /* 0x001ee80000300800 */
[----:B------:R-:W-:Y:S04]  /*1e3d0*/  STL [R1+0x858], R6 ;  /* 0x0008580601007387 */ /* 0x000fe80000100800 */
[----:B------:R0:W-:Y:S04]  /*1e3e0*/  STL [R1+0x854], R18 ;  /* 0x0008541201007387 */ /* 0x0001e80000100800 */
[----:B0-----:R-:W3:Y:S04]  /*1e3f0*/  LDL.LU R18, [R1+0x72c] ;  /* 0x00072c0001127983 */ /* 0x001ee80000300800 */
[----:B------:R-:W-:Y:S04]  /*1e400*/  STL [R1+0x710], R19 ;  /* 0x0007101301007387 */ /* 0x000fe80000100800 */
[----:B------:R0:W-:Y:S01]  /*1e410*/  STL [R1+0x714], R23 ;  /* 0x0007141701007387 */ /* 0x0001e20000100800 */
[----:B--2---:R-:W-:-:S05]  /*1e420*/  IADD3 R20, P5, PT, R20, UR4, RZ ;  /* 0x0000000414147c10 */ /* 0x004fca000ffbe0ff */
[----:B------:R1:W-:Y:S04]  /*1e430*/  STL [R1+0x850], R20 ;  /* 0x0008501401007387 */ /* 0x0003e80000100800 */
[----:B0-----:R-:W2:Y:S04]  /*1e440*/  LDL.LU R23, [R1+0xc20] ;  /* 0x000c200001177983 */ /* 0x001ea80000300800 */
[----:B------:R-:W2:Y:S04]  /*1e450*/  LDL.LU R19, [R1+0x764] ;  /* 0x0007640001137983 */ /* 0x000ea80000300800 */
[----:B-1----:R-:W2:Y:S01]  /*1e460*/  LDL.LU R20, [R1+0x730] ;  /* 0x0007300001147983 */ /* 0x002ea20000300800 */
[----:B----4-:R-:W-:-:S05]  /*1e470*/  IADD3 R21, P6, PT, R21, UR4, RZ ;  /* 0x0000000415157c10 */ /* 0x010fca000ffde0ff */
[----:B------:R0:W-:Y:S01]  /*1e480*/  STL [R1+0x734], R21 ;  /* 0x0007341501007387 */ /* 0x0001e20000100800 */
[----:B------:R-:W-:-:S03]  /*1e490*/  IADD3.X R28, PT, PT, R28, UR10, RZ, P0, !PT ;  /* 0x0000000a1c1c7c10 */ /* 0x000fc600087fe4ff */
[----:B0-----:R-:W4:Y:S04]  /*1e4a0*/  LDL.LU R21, [R1+0x76c] ;  /* 0x00076c0001157983 */ /* 0x001f280000300800 */
[----:B------:R0:W-:Y:S04]  /*1e4b0*/  STL [R1+0x718], R28 ;  /* 0x0007181c01007387 */ /* 0x0001e80000100800 */
[----:B0-----:R-:W4:Y:S01]  /*1e4c0*/  LDL.LU R28, [R1+0x738] ;  /* 0x00073800011c7983 */ /* 0x001f220000300800 */
[----:B---3--:R-:W-:Y:S02]  /*1e4d0*/  IADD3 R7, P0, PT, R7, UR4, RZ ;  /* 0x0000000407077c10 */ /* 0x008fe4000ff1e0ff */
[----:B------:R-:W-:-:S02]  /*1e4e0*/  IADD3.X R8, PT, PT, R8, UR10, RZ, P1, !PT ;  /* 0x0000000a08087c10 */ /* 0x000fc40008ffe4ff */
[----:B------:R-:W-:Y:S02]  /*1e4f0*/  IADD3 R9, P1, PT, R9, UR4, RZ ;  /* 0x0000000409097c10 */ /* 0x000fe4000ff3e0ff */
[----:B------:R-:W-:Y:S01]  /*1e500*/  IADD3.X R29, PT, PT, R29, UR10, RZ, P2, !PT ;  /* 0x0000000a1d1d7c10 */ /* 0x000fe200097fe4ff */
[----:B------:R-:W-:Y:S04]  /*1e510*/  STL [R1+0x73c], R7 ;  /* 0x00073c0701007387 */ /* 0x000fe80000100800 */
[----:B------:R0:W-:Y:S04]  /*1e520*/  STL [R1+0x720], R29 ;  /* 0x0007201d01007387 */ /* 0x0001e80000100800 */
[----:B------:R-:W-:Y:S04]  /*1e530*/  STL [R1+0x71c], R8 ;  /* 0x00071c0801007387 */ /* 0x000fe80000100800 */
[----:B0-----:R-:W3:Y:S04]  /*1e540*/  LDL.LU R29, [R1+0x740] ;  /* 0x00074000011d7983 */ /* 0x001ee80000300800 */
[----:B------:R-:W-:Y:S01]  /*1e550*/  STL [R1+0x744], R9 ;  /* 0x0007440901007387 */ /* 0x000fe20000100800 */
[----:B--2---:R-:W-:-:S05]  /*1e560*/  IADD3.X R23, PT, PT, R23, UR10, RZ, P3, !PT ;  /* 0x0000000a17177c10 */ /* 0x004fca0009ffe4ff */
[----:B------:R0:W-:Y:S04]  /*1e570*/  STL [R1+0x724], R23 ;  /* 0x0007241701007387 */ /* 0x0001e80000100800 */
[----:B0-----:R-:W2:Y:S01]  /*1e580*/  LDL.LU R23, [R1+0xc1c] ;  /* 0x000c1c0001177983 */ /* 0x001ea20000300800 */
[----:B------:R-:W-:Y:S02]  /*1e590*/  IADD3 R10, P2, PT, R10, UR4, RZ ;  /* 0x000000040a0a7c10 */ /* 0x000fe4000ff5e0ff */
[----:B------:R-:W-:Y:S02]  /*1e5a0*/  IADD3 R11, P3, PT, R11, UR4, RZ ;  /* 0x000000040b0b7c10 */ /* 0x000fe4000ff7e0ff */
[----:B------:R-:W-:Y:S01]  /*1e5b0*/  IADD3.X R16, PT, PT, R16, UR10, RZ, P4, !PT ;  /* 0x0000000a10107c10 */ /* 0x000fe2000a7fe4ff */
        /* <DEDUP_REMOVED lines=12> */
[----:B0-----:R-:W3:Y:S01]  /*1e680*/  LDL.LU R10, [R1+0x768] ;  /* 0x00076800010a7983 */ /* 0x001ee20000300800 */
[----:B------:R-:W-:-:S03]  /*1e690*/  IADD3 R17, P4, PT, R17, UR4, RZ ;  /* 0x0000000411117c10 */ /* 0x000fc6000ff9e0ff */
[----:B------:R-:W3:Y:S04]  /*1e6a0*/  LDL.LU R7, [R1+0x7a4] ;  /* 0x0007a40001077983 */ /* 0x000ee80000300800 */
[----:B-1----:R-:W3:Y:S01]  /*1e6b0*/  LDL.LU R11, [R1+0x770] ;  /* 0x00077000010b7983 */ /* 0x002ee20000300800 */
[----:B------:R-:W-:-:S03]  /*1e6c0*/  IADD3.X R18, PT, PT, R18, UR10, RZ, P5, !PT ;  /* 0x0000000a12127c10 */ /* 0x000fc6000affe4ff */
[----:B------:R-:W3:Y:S01]  /*1e6d0*/  LDL.LU R16, [R1+0x7ac] ;  /* 0x0007ac0001107983 */ /* 0x000ee20000300800 */
[----:B------:R-:W-:-:S03]  /*1e6e0*/  IADD3 R19, P5, PT, R19, UR4, RZ ;  /* 0x0000000413137c10 */ /* 0x000fc6000ffbe0ff */
[----:B------:R0:W-:Y:S01]  /*1e6f0*/  STL [R1+0x75c], R17 ;  /* 0x00075c1101007387 */ /* 0x0001e20000100800 */
[----:B------:R-:W-:Y:S02]  /*1e700*/  IADD3.X R20, PT, PT, R20, UR10, RZ, P6, !PT ;  /* 0x0000000a14147c10 */ /* 0x000fe4000b7fe4ff */
[----:B----4-:R-:W-:Y:S01]  /*1e710*/  IADD3 R21, P6, PT, R21, UR4, RZ ;  /* 0x0000000415157c10 */ /* 0x010fe2000ffde0ff */
[----:B0-----:R-:W4:Y:S04]  /*1e720*/  LDL.LU R17, [R1+0x778] ;  /* 0x0007780001117983 */ /* 0x001f280000300800 */
[----:B------:R0:W-:Y:S01]  /*1e730*/  STL [R1+0x72c], R18 ;  /* 0x00072c1201007387 */ /* 0x0001e20000100800 */
[----:B------:R-:W-:-:S03]  /*1e740*/  IADD3.X R28, PT, PT, R28, UR10, RZ, P0, !PT ;  /* 0x0000000a1c1c7c10 */ /* 0x000fc600087fe4ff */
[----:B0-----:R-:W4:Y:S04]  /*1e750*/  LDL.LU R18, [R1+0x7b4] ;  /* 0x0007b40001127983 */ /* 0x001f280000300800 */
[----:B------:R0:W-:Y:S04]  /*1e760*/  STL [R1+0x764], R19 ;  /* 0x0007641301007387 */ /* 0x0001e80000100800 */
[----:B0-----:R-:W4:Y:S04]  /*1e770*/  LDL.LU R19, [R1+0x780] ;  /* 0x0007800001137983 */ /* 0x001f280000300800 */
[----:B------:R0:W-:Y:S04]  /*1e780*/  STL [R1+0x730], R20 ;  /* 0x0007301401007387 */ /* 0x0001e80000100800 */
[----:B------:R-:W4:Y:S04]  /*1e790*/  LDL.LU R8, [R1+0x7bc] ;  /* 0x0007bc0001087983 */ /* 0x000f280000300800 */
[----:B0-----:R-:W4:Y:S04]  /*1e7a0*/  LDL.LU R20, [R1+0x788] ;  /* 0x0007880001147983 */ /* 0x001f280000300800 */
[----:B------:R0:W-:Y:S04]  /*1e7b0*/  STL [R1+0x76c], R21 ;  /* 0x00076c1501007387 */ /* 0x0001e80000100800 */
[----:B0-----:R-:W4:Y:S04]  /*1e7c0*/  LDL.LU R21, [R1+0x7c4] ;  /* 0x0007c40001157983 */ /* 0x001f280000300800 */
[----:B------:R0:W-:Y:S04]  /*1e7d0*/  STL [R1+0x738], R28 ;  /* 0x0007381c01007387 */ /* 0x0001e80000100800 */
[----:B------:R-:W4:Y:S04]  /*1e7e0*/  LDL.LU R9, [R1+0x790] ;  /* 0x0007900001097983 */ /* 0x000f280000300800 */
[----:B0-----:R-:W4:Y:S01]  /*1e7f0*/  LDL.LU R28, [R1+0x7cc] ;  /* 0x0007cc00011c7983 */ /* 0x001f220000300800 */
[----:B--2---:R-:W-:-:S05]  /*1e800*/  IADD3 R23, P0, PT, R23, UR4, RZ ;  /* 0x0000000417177c10 */ /* 0x004fca000ff1e0ff */
[----:B------:R0:W-:Y:S04]  /*1e810*/  STL [R1+0x774], R23 ;  /* 0x0007741701007387 */ /* 0x0001e80000100800 */
[----:B0-----:R-:W2:Y:S01]  /*1e820*/  LDL.LU R23, [R1+0x798] ;  /* 0x0007980001177983 */ /* 0x001ea20000300800 */
[----:B---3--:R-:W-:Y:S02]  /*1e830*/  IADD3.X R29, PT, PT, R29, UR10, RZ, P1, !PT ;  /* 0x0000000a1d1d7c10 */ /* 0x008fe40008ffe4ff */
[----:B------:R-:W-:Y:S02]  /*1e840*/  IADD3 R12, P1, PT, R12, UR4, RZ ;  /* 0x000000040c0c7c10 */ /* 0x000fe4000ff3e0ff */
[----:B------:R-:W-:Y:S02]  /*1e850*/  IADD3.X R13, PT, PT, R13, UR10, RZ, P2, !PT ;  /* 0x0000000a0d0d7c10 */ /* 0x000fe400097fe4ff */
[----:B------:R-:W-:-:S02]  /*1e860*/  IADD3 R14, P2, PT, R14, UR4, RZ ;  /* 0x000000040e0e7c10 */ /* 0x000fc4000ff5e0ff */
[----:B------:R-:W-:Y:S01]  /*1e870*/  IADD3.X R15, PT, PT, R15, UR10, RZ, P3, !PT ;  /* 0x0000000a0f0f7c10 */ /* 0x000fe20009ffe4ff */
[----:B------:R0:W-:Y:S01]  /*1e880*/  STL [R1+0x740], R29 ;  /* 0x0007401d01007387 */ /* 0x0001e20000100800 */
[----:B------:R-:W-:Y:S02]  /*1e890*/  IADD3 R2, P3, PT, R2, UR4, RZ ;  /* 0x0000000402027c10 */ /* 0x000fe4000ff7e0ff */
[----:B------:R-:W-:Y:S02]  /*1e8a0*/  IADD3.X R3, PT, PT, R3, UR10, RZ, P4, !PT ;  /* 0x0000000a03037c10 */ /* 0x000fe4000a7fe4ff */
[----:B------:R-:W-:Y:S02]  /*1e8b0*/  IADD3 R4, P4, PT, R4, UR4, RZ ;  /* 0x0000000404047c10 */ /* 0x000fe4000ff9e0ff */
[----:B------:R-:W-:Y:S02]  /*1e8c0*/  IADD3.X R10, PT, PT, R10, UR10, RZ, P6, !PT ;  /* 0x0000000a0a0a7c10 */ /* 0x000fe4000b7fe4ff */
[----:B------:R-:W-:Y:S01]  /*1e8d0*/  IADD3.X R5, PT, PT, R5, UR10, RZ, P5, !PT ;  /* 0x0000000a05057c10 */ /* 0x000fe2000affe4ff */
[----:B0-----:R-:W3:Y:S04]  /*1e8e0*/  LDL.LU R29, [R1+0x7d4] ;  /* 0x0007d400011d7983 */ /* 0x001ee80000300800 */
[----:B------:R-:W-:Y:S04]  /*1e8f0*/  STL [R1+0x77c], R12 ;  /* 0x00077c0c01007387 */ /* 0x000fe80000100800 */
[----:B------:R-:W-:Y:S04]  /*1e900*/  STL [R1+0x748], R13 ;  /* 0x0007480d01007387 */ /* 0x000fe80000100800 */
[----:B------:R-:W-:Y:S04]  /*1e910*/  STL [R1+0x784], R14 ;  /* 0x0007840e01007387 */ /* 0x000fe80000100800 */
[----:B------:R-:W-:Y:S04]  /*1e920*/  STL [R1+0x750], R15 ;  /* 0x0007500f01007387 */ /* 0x000fe80000100800 */
[----:B------:R-:W-:Y:S01]  /*1e930*/  STL [R1+0x78c], R2 ;  /* 0x00078c0201007387 */ /* 0x000fe20000100800 */
[----:B------:R-:W-:-:S03]  /*1e940*/  IADD3 R6, P5, PT, R6, UR4, RZ ;  /* 0x0000000406067c10 */ /* 0x000fc6000ffbe0ff */
[----:B------:R-:W-:Y:S04]  /*1e950*/  STL [R1+0x758], R3 ;  /* 0x0007580301007387 */ /* 0x000fe80000100800 */
[----:B------:R-:W-:Y:S01]  /*1e960*/  STL [R1+0x794], R4 ;  /* 0x0007940401007387 */ /* 0x000fe20000100800 */
[----:B------:R-:W-:-:S03]  /*1e970*/  IADD3.X R11, PT, PT, R11, UR10, RZ, P0, !PT ;  /* 0x0000000a0b0b7c10 */ /* 0x000fc600087fe4ff */
[----:B------:R0:W-:Y:S01]  /*1e980*/  STL [R1+0x768], R10 ;  /* 0x0007680a01007387 */ /* 0x0001e20000100800 */
[----:B------:R-:W-:-:S03]  /*1e990*/  IADD3 R7, P6, PT, R7, UR4, RZ ;  /* 0x0000000407077c10 */ /* 0x000fc6000ffde0ff */
[----:B------:R-:W-:Y:S01]  /*1e9a0*/  STL [R1+0x760], R5 ;  /* 0x0007600501007387 */ /* 0x000fe20000100800 */
[----:B------:R-:W-:Y:S02]  /*1e9b0*/  IADD3 R16, P0, PT, R16, UR4, RZ ;  /* 0x0000000410107c10 */ /* 0x000fe4000ff1e0ff */
[----:B----4-:R-:W-:Y:S02]  /*1e9c0*/  IADD3.X R17, PT, PT, R17, UR10, RZ, P1, !PT ;  /* 0x0000000a11117c10 */ /* 0x010fe40008ffe4ff */
[----:B------:R-:W-:Y:S01]  /*1e9d0*/  IADD3 R18, P1, PT, R18, UR4, RZ ;  /* 0x0000000412127c10 */ /* 0x000fe2000ff3e0ff */
[----:B0-----:R-:W4:Y:S04]  /*1e9e0*/  LDL.LU R10, [R1+0x7a0] ;  /* 0x0007a000010a7983 */ /* 0x001f280000300800 */
[----:B------:R-:W-:Y:S04]  /*1e9f0*/  STL [R1+0x79c], R6 ;  /* 0x00079c0601007387 */ /* 0x000fe80000100800 */
[----:B------:R0:W-:Y:S04]  /*1ea00*/  STL [R1+0x770], R11 ;  /* 0x0007700b01007387 */ /* 0x0001e80000100800 */
[----:B------:R-:W-:Y:S01]  /*1ea10*/  STL [R1+0x7a4], R7 ;  /* 0x0007a40701007387 */ /* 0x000fe20000100800 */
[----:B------:R-:W-:-:S03]  /*1ea20*/  IADD3.X R19, PT, PT, R19, UR10, RZ, P2, !PT ;  /* 0x0000000a13137c10 */ /* 0x000fc600097fe4ff */
[----:B0-----:R-:W4:Y:S04]  /*1ea30*/  LDL.LU R11, [R1+0x7dc] ;  /* 0x0007dc00010b7983 */ /* 0x001f280000300800 */
[----:B------:R0:W-:Y:S01]  /*1ea40*/  STL [R1+0x7ac], R16 ;  /* 0x0007ac1001007387 */ /* 0x0001e20000100800 */
[----:B------:R-:W-:Y:S02]  /*1ea50*/  IADD3 R8, P2, PT, R8, UR4, RZ ;  /* 0x0000000408087c10 */ /* 0x000fe4000ff5e0ff */
[----:B------:R-:W-:Y:S01]  /*1ea60*/  IADD3.X R20, PT, PT, R20, UR10, RZ, P3, !PT ;  /* 0x0000000a14147c10 */ /* 0x000fe20009ffe4ff */
[----:B0-----:R-:W4:Y:S04]  /*1ea70*/  LDL.LU R16, [R1+0x7a8] ;  /* 0x0007a80001107983 */ /* 0x001f280000300800 */
[----:B------:R0:W-:Y:S01]  /*1ea80*/  STL [R1+0x778], R17 ;  /* 0x0007781101007387 */ /* 0x0001e20000100800 */
[----:B------:R-:W-:-:S03]  /*1ea90*/  IADD3 R21, P3, PT, R21, UR4, RZ ;  /* 0x0000000415157c10 */ /* 0x000fc6000ff7e0ff */
[----:B0-----:R-:W4:Y:S04]  /*1eaa0*/  LDL.LU R17, [R1+0x7e4] ;  /* 0x0007e40001117983 */ /* 0x001f280000300800 */
[----:B------:R0:W-:Y:S01]  /*1eab0*/  STL [R1+0x7b4], R18 ;  /* 0x0007b41201007387 */ /* 0x0001e20000100800 */
[----:B------:R-:W-:Y:S02]  /*1eac0*/  IADD3.X R9, PT, PT, R9, UR10, RZ, P4, !PT ;  /* 0x0000000a09097c10 */ /* 0x000fe4000a7fe4ff */
[----:B------:R-:W-:Y:S01]  /*1ead0*/  IADD3 R28, P4, PT, R28, UR4, RZ ;  /* 0x000000041c1c7c10 */ /* 0x000fe2000ff9e0ff */
[----:B0-----:R-:W4:Y:S04]  /*1eae0*/  LDL.LU R18, [R1+0x7b0] ;  /* 0x0007b00001127983 */ /* 0x001f280000300800 */
[----:B------:R0:W-:Y:S04]  /*1eaf0*/  STL [R1+0x780], R19 ;  /* 0x0007801301007387 */ /* 0x0001e80000100800 */
[----:B0-----:R-:W4:Y:S04]  /*1eb00*/  LDL.LU R19, [R1+0x7ec] ;  /* 0x0007ec0001137983 */ /* 0x001f280000300800 */
[----:B------:R0:W-:Y:S04]  /*1eb10*/  STL [R1+0x788], R20 ;  /* 0x0007881401007387 */ /* 0x0001e80000100800 */
[----:B------:R-:W-:Y:S04]  /*1eb20*/  STL [R1+0x7bc], R8 ;  /* 0x0007bc0801007387 */ /* 0x000fe80000100800 */
[----:B0-----:R-:W4:Y:S04]  /*1eb30*/  LDL.LU R20, [R1+0x7b8] ;  /* 0x0007b80001147983 */ /* 0x001f280000300800 */
[----:B------:R0:W-:Y:S04]  /*1eb40*/  STL [R1+0x7c4], R21 ;  /* 0x0007c41501007387 */ /* 0x0001e80000100800 */
[----:B0-----:R-:W4:Y:S04]  /*1eb50*/  LDL.LU R21, [R1+0x7f4] ;  /* 0x0007f40001157983 */ /* 0x001f280000300800 */
[----:B------:R-:W-:Y:S04]  /*1eb60*/  STL [R1+0x790], R9 ;  /* 0x0007900901007387 */ /* 0x000fe80000100800 */
[----:B------:R0:W-:Y:S04]  /*1eb70*/  STL [R1+0x7cc], R28 ;  /* 0x0007cc1c01007387 */ /* 0x0001e80000100800 */
[----:B0-----:R-:W4:Y:S01]  /*1eb80*/  LDL.LU R28, [R1+0x7c0] ;  /* 0x0007c000011c7983 */ /* 0x001f220000300800 */
[----:B--2---:R-:W-:-:S05]  /*1eb90*/  IADD3.X R23, PT, PT, R23, UR10, RZ, P5, !PT ;  /* 0x0000000a17177c10 */ /* 0x004fca000affe4ff */
[----:B------:R0:W-:Y:S04]  /*1eba0*/  STL [R1+0x798], R23 ;  /* 0x0007981701007387 */ /* 0x0001e80000100800 */
[----:B0-----:R-:W2:Y:S01]  /*1ebb0*/  LDL.LU R23, [R1+0x7fc] ;  /* 0x0007fc0001177983 */ /* 0x001ea20000300800 */
[----:B---3--:R-:W-:-:S05]  /*1ebc0*/  IADD3 R29, P5, PT, R29, UR4, RZ ;  /* 0x000000041d1d7c10 */ /* 0x008fca000ffbe0ff */
[----:B------:R0:W-:Y:S04]  /*1ebd0*/  STL [R1+0x7d4], R29 ;  /* 0x0007d41d01007387 */ /* 0x0001e80000100800 */
[----:B0-----:R-:W3:Y:S04]  /*1ebe0*/  LDL.LU R29, [R1+0x7c8] ;  /* 0x0007c800011d7983 */ /* 0x001ee80000300800 */
[----:B------:R-:W3:Y:S04]  /*1ebf0*/  LDL.LU R12, [R1+0x804] ;  /* 0x00080400010c7983 */ /* 0x000ee80000300800 */
[----:B------:R-:W3:Y:S04]  /*1ec00*/  LDL.LU R13, [R1+0x7d0] ;  /* 0x0007d000010d7983 */ /* 0x000ee80000300800 */
[----:B------:R-:W3:Y:S04]  /*1ec10*/  LDL.LU R14, [R1+0x80c] ;  /* 0x00080c00010e7983 */ /* 0x000ee80000300800 */
[----:B------:R-:W3:Y:S04]  /*1ec20*/  LDL.LU R15, [R1+0x7d8] ;  /* 0x0007d800010f7983 */ /* 0x000ee80000300800 */
[----:B------:R-:W3:Y:S04]  /*1ec30*/  LDL.LU R2, [R1+0x814] ;  /* 0x0008140001027983 */ /* 0x000ee80000300800 */
[----:B------:R-:W3:Y:S01]  /*1ec40*/  LDL.LU R3, [R1+0x7e0] ;  /* 0x0007e00001037983 */ /* 0x000ee20000300800 */
[----:B----4-:R-:W-:-:S03]  /*1ec50*/  IADD3.X R10, PT, PT, R10, UR10, RZ, P6, !PT ;  /* 0x0000000a0a0a7c10 */ /* 0x010fc6000b7fe4ff */
[----:B------:R-:W4:Y:S04]  /*1ec60*/  LDL.LU R4, [R1+0x81c] ;  /* 0x00081c0001047983 */ /* 0x000f280000300800 */
[----:B------:R-:W4:Y:S04]  /*1ec70*/  LDL.LU R5, [R1+0x824] ;  /* 0x0008240001057983 */ /* 0x000f280000300800 */
[----:B------:R-:W4:Y:S04]  /*1ec80*/  LDL.LU R6, [R1+0x7f0] ;  /* 0x0007f00001067983 */ /* 0x000f280000300800 */
[----:B------:R-:W4:Y:S04]  /*1ec90*/  LDL.LU R7, [R1+0x82c] ;  /* 0x00082c0001077983 */ /* 0x000f280000300800 */
[----:B------:R0:W-:Y:S04]  /*1eca0*/  STL [R1+0x7a0], R10 ;  /* 0x0007a00a01007387 */ /* 0x0001e80000100800 */
[----:B------:R-:W4:Y:S04]  /*1ecb0*/  LDL.LU R8, [R1+0x834] ;  /* 0x0008340001087983 */ /* 0x000f280000300800 */
[----:B------:R-:W4:Y:S01]  /*1ecc0*/  LDL.LU R9, [R1+0x800] ;  /* 0x0008000001097983 */ /* 0x000f220000300800 */
[----:B------:R-:W-:-:S05]  /*1ecd0*/  IADD3 R11, P6, PT, R11, UR4, RZ ;  /* 0x000000040b0b7c10 */ /* 0x000fca000ffde0ff */
[----:B------:R1:W-:Y:S04]  /*1ece0*/  STL [R1+0x7dc], R11 ;  /* 0x0007dc0b01007387 */ /* 0x0003e80000100800 */
[----:B0-----:R-:W4:Y:S01]  /*1ecf0*/  LDL.LU R10, [R1+0x844] ;  /* 0x00084400010a7983 */ /* 0x001f220000300800 */
[----:B------:R-:W-:-:S05]  /*1ed00*/  IADD3.X R16, PT, PT, R16, UR10, RZ, P0, !PT ;  /* 0x0000000a10107c10 */ /* 0x000fca00087fe4ff */
[----:B------:R0:W-:Y:S01]  /*1ed10*/  STL [R1+0x7a8], R16 ;  /* 0x0007a81001007387 */ /* 0x0001e20000100800 */
[----:B------:R-:W-:-:S05]  /*1ed20*/  IADD3 R17, P0, PT, R17, UR4, RZ ;  /* 0x0000000411117c10 */ /* 0x000fca000ff1e0ff */
[----:B------:R0:W-:Y:S04]  /*1ed30*/  STL [R1+0x7e4], R17 ;  /* 0x0007e41101007387 */ /* 0x0001e80000100800 */
[----:B-1----:R-:W4:Y:S04]  /*1ed40*/  LDL.LU R11, [R1+0x810] ;  /* 0x00081000010b7983 */ /* 0x002f280000300800 */
[----:B0-----:R-:W4:Y:S01]  /*1ed50*/  LDL.LU R16, [R1+0x84c] ;  /* 0x00084c0001107983 */ /* 0x001f220000300800 */
[----:B------:R-:W-:-:S05]  /*1ed60*/  IADD3.X R18, PT, PT, R18, UR10, RZ, P1, !PT ;  /* 0x0000000a12127c10 */ /* 0x000fca0008ffe4ff */
[----:B------:R0:W-:Y:S04]  /*1ed70*/  STL [R1+0x7b0], R18 ;  /* 0x0007b01201007387 */ /* 0x0001e80000100800 */
[----:B------:R-:W4:Y:S01]  /*1ed80*/  LDL.LU R17, [R1+0x818] ;  /* 0x0008180001117983 */ /* 0x000f220000300800 */
[----:B------:R-:W-:-:S05]  /*1ed90*/  IADD3 R19, P1, PT, R19, UR4, RZ ;  /* 0x0000000413137c10 */ /* 0x000fca000ff3e0ff */
[----:B------:R1:W-:Y:S04]  /*1eda0*/  STL [R1+0x7ec], R19 ;  /* 0x0007ec1301007387 */ /* 0x0003e80000100800 */
[----:B0-----:R-:W4:Y:S01]  /*1edb0*/  LDL.LU R18, [R1+0x828] ;  /* 0x0008280001127983 */ /* 0x001f220000300800 */
[----:B------:R-:W-:-:S03]  /*1edc0*/  IADD3.X R20, PT, PT, R20, UR10, RZ, P2, !PT ;  /* 0x0000000a14147c10 */ /* 0x000fc600097fe4ff */
[----:B-1----:R-:W4:Y:S04]  /*1edd0*/  LDL.LU R19, [R1+0x830] ;  /* 0x0008300001137983 */ /* 0x002f280000300800 */
[----:B------:R0:W-:Y:S01]  /*1ede0*/  STL [R1+0x7b8], R20 ;  /* 0x0007b81401007387 */ /* 0x0001e20000100800 */
[----:B------:R-:W-:-:S03]  /*1edf0*/  IADD3 R21, P2, PT, R21, UR4, RZ ;  /* 0x0000000415157c10 */ /* 0x000fc6000ff5e0ff */
[----:B0-----:R-:W4:Y:S04]  /*1ee00*/  LDL.LU R20, [R1+0x838] ;  /* 0x0008380001147983 */ /* 0x001f280000300800 */
[----:B------:R0:W-:Y:S01]  /*1ee10*/  STL [R1+0x7f4], R21 ;  /* 0x0007f41501007387 */ /* 0x0001e20000100800 */
[----:B------:R-:W-:-:S03]  /*1ee20*/  IADD3.X R28, PT, PT, R28, UR10, RZ, P3, !PT ;  /* 0x0000000a1c1c7c10 */ /* 0x000fc60009ffe4ff */
[----:B0-----:R-:W4:Y:S04]  /*1ee30*/  LDL.LU R21, [R1+0x840] ;  /* 0x0008400001157983 */ /* 0x001f280000300800 */
[----:B------:R0:W-:Y:S04]  /*1ee40*/  STL [R1+0x7c0], R28 ;  /* 0x0007c01c01007387 */ /* 0x0001e80000100800 */
        /* <DEDUP_REMOVED lines=11> */
[----:B------:R-:W-:Y:S01]  /*1ef00*/  IADD3.X R3, PT, PT, R3, UR10, RZ, P0, !PT ;  /* 0x0000000a03037c10 */ /* 0x000fe200087fe4ff */
[----:B0-----:R-:W3:Y:S04]  /*1ef10*/  LDL.LU R29, [R1+0xc10] ;  /* 0x000c1000011d7983 */ /* 0x001ee80000300800 */
[----:B------:R-:W-:Y:S04]  /*1ef20*/  STL [R1+0x804], R12 ;  /* 0x0008040c01007387 */ /* 0x000fe80000100800 */
[----:B------:R-:W-:Y:S04]  /*1ef30*/  STL [R1+0x7d0], R13 ;  /* 0x0007d00d01007387 */ /* 0x000fe80000100800 */
[----:B------:R-:W-:Y:S04]  /*1ef40*/  STL [R1+0x80c], R14 ;  /* 0x00080c0e01007387 */ /* 0x000fe80000100800 */
[----:B------:R-:W-:Y:S04]  /*1ef50*/  STL [R1+0x7d8], R15 ;  /* 0x0007d80f01007387 */ /* 0x000fe80000100800 */
[----:B------:R0:W-:Y:S01]  /*1ef60*/  STL [R1+0x814], R2 ;  /* 0x0008140201007387 */ /* 0x0001e20000100800 */
[----:B----4-:R-:W-:-:S02]  /*1ef70*/  IADD3 R4, P0, PT, R4, UR4, RZ ;  /* 0x0000000404047c10 */ /* 0x010fc4000ff1e0ff */
[----:B------:R-:W-:Y:S02]  /*1ef80*/  IADD3.X R6, PT, PT, R6, UR10, RZ, P2, !PT ;  /* 0x0000000a06067c10 */ /* 0x000fe400097fe4ff */
[----:B------:R-:W-:Y:S02]  /*1ef90*/  IADD3.X R28, PT, PT, R28, UR10, RZ, P1, !PT ;  /* 0x0000000a1c1c7c10 */ /* 0x000fe40008ffe4ff */
[----:B--2---:R-:W-:-:S03]  /*1efa0*/  IADD3.X R23, PT, PT, R23, UR10, RZ, P3, !PT ;  /* 0x0000000a17177c10 */ /* 0x004fc60009ffe4ff */
[----:B------:R1:W-:Y:S04]  /*1efb0*/  STL [R1+0x7e8], R28 ;  /* 0x0007e81c01007387 */ /* 0x0003e80000100800 */
[----:B------:R-:W-:Y:S01]  /*1efc0*/  STL [R1+0x7e0], R3 ;  /* 0x0007e00301007387 */ /* 0x000fe20000100800 */
[----:B------:R-:W-:Y:S02]  /*1efd0*/  IADD3.X R9, PT, PT, R9, UR10, RZ, P4, !PT ;  /* 0x0000000a09097c10 */ /* 0x000fe4000a7fe4ff */
[----:B------:R-:W-:Y:S01]  /*1efe0*/  IADD3.X R11, PT, PT, R11, UR10, RZ, P6, !PT ;  /* 0x0000000a0b0b7c10 */ /* 0x000fe2000b7fe4ff */
[----:B0-----:R-:W0:Y:S01]  /*1eff0*/  LDC R2, c[0x0][0x3a8] ;  /* 0x0000ea00ff027b82 */ /* 0x001e220000000800 */
[----:B-1----:R-:W2:Y:S01]  /*1f000*/  LDL.LU R28, [R1+0xc0c] ;  /* 0x000c0c00011c7983 */ /* 0x002ea20000300800 */
[----:B------:R-:W-:-:S03]  /*1f010*/  IADD3 R5, P1, PT, R5, UR4, RZ ;  /* 0x0000000405057c10 */ /* 0x000fc6000ff3e0ff */
[----:B------:R-:W-:Y:S04]  /*1f020*/  STL [R1+0x81c], R4 ;  /* 0x00081c0401007387 */ /* 0x000fe80000100800 */
[----:B------:R-:W-:Y:S04]  /*1f030*/  STL [R1+0x824], R5 ;  /* 0x0008240501007387 */ /* 0x000fe80000100800 */
[----:B------:R1:W-:Y:S04]  /*1f040*/  STL [R1+0x7f8], R23 ;  /* 0x0007f81701007387 */ /* 0x0003e80000100800 */
[----:B------:R-:W-:Y:S04]  /*1f050*/  STL [R1+0x7f0], R6 ;  /* 0x0007f00601007387 */ /* 0x000fe80000100800 */
[----:B-1----:R-:W4:Y:S01]  /*1f060*/  LDL.LU R23, [R1+0xc08] ;  /* 0x000c080001177983 */ /* 0x002f220000300800 */
[----:B------:R-:W-:-:S02]  /*1f070*/  IADD3 R7, P2, PT, R7, UR4, RZ ;  /* 0x0000000407077c10 */ /* 0x000fc4000ff5e0ff */
[----:B------:R-:W-:Y:S02]  /*1f080*/  IADD3 R8, P3, PT, R8, UR4, RZ ;  /* 0x0000000408087c10 */ /* 0x000fe4000ff7e0ff */
[----:B---3--:R-:W-:Y:S01]  /*1f090*/  IADD3.X R29, PT, PT, R29, UR10, RZ, P5, !PT ;  /* 0x0000000a1d1d7c10 */ /* 0x008fe2000affe4ff */
[----:B------:R-:W-:Y:S01]  /*1f0a0*/  STL [R1+0x82c], R7 ;  /* 0x00082c0701007387 */ /* 0x000fe20000100800 */
[----:B------:R-:W-:Y:S02]  /*1f0b0*/  IADD3 R10, P5, PT, R10, UR4, RZ ;  /* 0x000000040a0a7c10 */ /* 0x000fe4000ffbe0ff */
[----:B------:R-:W-:Y:S02]  /*1f0c0*/  IADD3 R16, P6, PT, R16, UR4, RZ ;  /* 0x0000000410107c10 */ /* 0x000fe4000ffde0ff */
[----:B------:R-:W-:Y:S02]  /*1f0d0*/  IADD3.X R17, PT, PT, R17, UR10, RZ, P0, !PT ;  /* 0x0000000a11117c10 */ /* 0x000fe400087fe4ff */
[----:B--2---:R-:W-:-:S05]  /*1f0e0*/  IADD3 R28, P4, PT, R28, UR4, RZ ;  /* 0x000000041c1c7c10 */ /* 0x004fca000ff9e0ff */
[----:B------:R1:W-:Y:S04]  /*1f0f0*/  STL [R1+0x83c], R28 ;  /* 0x00083c1c01007387 */ /* 0x0003e80000100800 */
[----:B------:R-:W-:Y:S04]  /*1f100*/  STL [R1+0x834], R8 ;  /* 0x0008340801007387 */ /* 0x000fe80000100800 */
[----:B-1----:R-:W2:Y:S04]  /*1f110*/  LDL.LU R28, [R1+0xc04] ;  /* 0x000c0400011c7983 */ /* 0x002ea80000300800 */
[----:B------:R-:W-:Y:S04]  /*1f120*/  STL [R1+0x800], R9 ;  /* 0x0008000901007387 */ /* 0x000fe80000100800 */
[----:B------:R1:W-:Y:S04]  /*1f130*/  STL [R1+0x808], R29 ;  /* 0x0008081d01007387 */ /* 0x0003e80000100800 */
[----:B-1----:R-:W3:Y:S01]  /*1f140*/  LDL.LU R29, [R1+0xc00] ;  /* 0x000c0000011d7983 */ /* 0x002ee20000300800 */
[----:B----4-:R-:W-:-:S03]  /*1f150*/  IADD3.X R23, PT, PT, R23, UR10, RZ, P1, !PT ;  /* 0x0000000a17177c10 */ /* 0x010fc60008ffe4ff */
[----:B------:R-:W-:Y:S04]  /*1f160*/  STL [R1+0x844], R10 ;  /* 0x0008440a01007387 */ /* 0x000fe80000100800 */
[----:B------:R-:W-:Y:S04]  /*1f170*/  STL [R1+0x810], R11 ;  /* 0x0008100b01007387 */ /* 0x000fe80000100800 */
[----:B------:R-:W-:Y:S04]  /*1f180*/  STL [R1+0x84c], R16 ;  /* 0x00084c1001007387 */ /* 0x000fe80000100800 */
[----:B------:R1:W-:Y:S04]  /*1f190*/  STL [R1+0x820], R23 ;  /* 0x0008201701007387 */ /* 0x0003e80000100800 */
[----:B------:R-:W-:Y:S04]  /*1f1a0*/  STL [R1+0x818], R17 ;  /* 0x0008181101007387 */ /* 0x000fe80000100800 */
[----:B-1----:R-:W4:Y:S01]  /*1f1b0*/  LDL.LU R23, [R1+0xbfc] ;  /* 0x000bfc0001177983 */ /* 0x002f220000300800 */
[----:B------:R-:W-:-:S02]  /*1f1c0*/  IADD3.X R18, PT, PT, R18, UR10, RZ, P2, !PT ;  /* 0x0000000a12127c10 */ /* 0x000fc400097fe4ff */
[----:B------:R-:W-:Y:S02]  /*1f1d0*/  IADD3.X R19, PT, PT, R19, UR10, RZ, P3, !PT ;  /* 0x0000000a13137c10 */ /* 0x000fe40009ffe4ff */
[----:B------:R-:W-:Y:S02]  /*1f1e0*/  IADD3.X R20, PT, PT, R20, UR10, RZ, P4, !PT ;  /* 0x0000000a14147c10 */ /* 0x000fe4000a7fe4ff */
[----:B------:R-:W-:Y:S01]  /*1f1f0*/  IADD3.X R21, PT, PT, R21, UR10, RZ, P5, !PT ;  /* 0x0000000a15157c10 */ /* 0x000fe2000affe4ff */
[----:B------:R-:W-:Y:S04]  /*1f200*/  STL [R1+0x828], R18 ;  /* 0x0008281201007387 */ /* 0x000fe80000100800 */
[----:B------:R-:W-:Y:S01]  /*1f210*/  STL [R1+0x830], R19 ;  /* 0x0008301301007387 */ /* 0x000fe20000100800 */
[----:B------:R-:W-:Y:S01]  /*1f220*/  UIADD3 UR6, UPT, UPT, UR6, -0x1, URZ ;  /* 0xffffffff06067890 */ /* 0x000fe2000fffe0ff */
[----:B0-----:R-:W-:-:S03]  /*1f230*/  IMAD.SHL.U32 R2, R2, 0x40, RZ ;  /* 0x0000004002027824 */ /* 0x001fc600078e00ff */
[----:B------:R-:W-:Y:S02]  /*1f240*/  UISETP.NE.U32.AND UP0, UPT, UR6, URZ, UPT ;  /* 0x000000ff0600728c */ /* 0x000fe4000bf05070 */
[----:B------:R-:W-:Y:S01]  /*1f250*/  UIADD3 UR7, UPT, UPT, UR7, -0x40, URZ ;  /* 0xffffffc007077890 */ /* 0x000fe2000fffe0ff */
[----:B---3--:R-:W-:-:S05]  /*1f260*/  IADD3.X R29, PT, PT, R29, UR10, RZ, P6, !PT ;  /* 0x0000000a1d1d7c10 */ /* 0x008fca000b7fe4ff */
[----:B------:R0:W-:Y:S04]  /*1f270*/  STL [R1+0x848], R29 ;  /* 0x0008481d01007387 */ /* 0x0001e80000100800 */
[----:B------:R1:W-:Y:S04]  /*1f280*/  STL [R1+0x838], R20 ;  /* 0x0008381401007387 */ /* 0x0003e80000100800 */
[----:B0-----:R1:W5:Y:S04]  /*1f290*/  LDL.LU R29, [R1+0xbf8] ;  /* 0x000bf800011d7983 */ /* 0x0013680000300800 */
[----:B------:R1:W-:Y:S01]  /*1f2a0*/  STL [R1+0x840], R21 ;  /* 0x0008401501007387 */ /* 0x0003e20000100800 */
[----:B--2---:R-:W-:-:S04]  /*1f2b0*/  IADD3 R28, P0, PT, R2, R28, RZ ;  /* 0x0000001c021c7210 */ /* 0x004fc80007f1e0ff */
[----:B----4-:R-:W-:Y:S01]  /*1f2c0*/  LEA.HI.X.SX32 R23, R2, R23, 0x1, P0 ;  /* 0x0000001702177211 */ /* 0x010fe200000f0eff */
[----:B------:R-:W-:Y:S08]  /*1f2d0*/  BRA.U UP0, `(.L_x_2) ;  /* 0xfffffea5003c7547 */ /* 0x000ff0000b83ffff */
.L_x_1:
[----:B------:R-:W2:Y:S01]  /*1f2e0*/  LDL.LU R7, [R1+0x64] ;  /* 0x0000640001077983 */ /* 0x000ea20000300800 */
[----:B------:R-:W3:Y:S01]  /*1f2f0*/  S2UR UR5, SR_CgaCtaId ;  /* 0x00000000000579c3 */ /* 0x000ee20000008800 */
[----:B------:R-:W-:Y:S01]  /*1f300*/  UMOV UR4, 0x400 ;  /* 0x0000040000047882 */ /* 0x000fe20000000000 */
[----:B------:R-:W4:Y:S01]  /*1f310*/  LDCU UR7, c[0x0][0x39c] ;  /* 0x00007380ff0777ac */ /* 0x000f220008000800 */
[----:B------:R-:W0:Y:S01]  /*1f320*/  LDCU UR6, c[0x0][0x39c] ;  /* 0x00007380ff0677ac */ /* 0x000e220008000800 */
[----:B------:R-:W1:Y:S01]  /*1f330*/  LDCU UR10, c[0x0][0x3b8] ;  /* 0x00007700ff0a77ac */ /* 0x000e620008000800 */
[----:B------:R-:W0:Y:S01]  /*1f340*/  LDCU UR27, c[0x0][0x39c] ;  /* 0x00007380ff1b77ac */ /* 0x000e220008000800 */
        /* <DEDUP_REMOVED lines=33> */
[----:B--2---:R2:W-:Y:S04]  /*1f560*/  STL [R1+0xf04], R7 ;  /* 0x000f040701007387 */ /* 0x0045e80000100800 */
[----:B--2---:R-:W2:Y:S01]  /*1f570*/  LDL.LU R7, [R1+0x48] ;  /* 0x0000480001077983 */ /* 0x004ea20000300800 */
[----:B------:R-:W-:Y:S06]  /*1f580*/  BAR.SYNC.DEFER_BLOCKING 0x0 ;  /* 0x0000000000007b1d */ /* 0x000fec0000010000 */
[----:B--2---:R2:W-:Y:S04]  /*1f590*/  STL [R1+0xf08], R7 ;  /* 0x000f080701007387 */ /* 0x0045e80000100800 */
[----:B--2---:R-:W2:Y:S04]  /*1f5a0*/  LDL.LU R7, [R1+0x40] ;  /* 0x0000400001077983 */ /* 0x004ea80000300800 */
[----:B--2---:R2:W-:Y:S04]  /*1f5b0*/  STL [R1+0xf0c], R7 ;  /* 0x000f0c0701007387 */ /* 0x0045e80000100800 */
[----:B--2---:R-:W2:Y:S04]  /*1f5c0*/  LDL.LU R7, [R1+0x18] ;  /* 0x0000180001077983 */ /* 0x004ea80000300800 */
[----:B--2---:R2:W-:Y:S04]  /*1f5d0*/  STL [R1+0xf10], R7 ;  /* 0x000f100701007387 */ /* 0x0045e80000100800 */
[----:B--2---:R-:W2:Y:S04]  /*1f5e0*/  LDL.LU R7, [R1+0x10] ;  /* 0x0000100001077983 */ /* 0x004ea80000300800 */
[----:B------:R-:W2:Y:S04]  /*1f5f0*/  LDL.LU R6, [R1+0x6c] ;  /* 0x00006c0001067983 */ /* 0x000ea80000300800 */
[----:B--2---:R2:W-:Y:S04]  /*1f600*/  STL [R1+0xf00], R6 ;  /* 0x000f000601007387 */ /* 0x0045e80000100800 */
[----:B--2---:R-:W2:Y:S04]  /*1f610*/  LDL.LU R6, [R1+0x60] ;  /* 0x0000600001067983 */ /* 0x004ea80000300800 */
[----:B0----5:R-:W2:Y:S04]  /*1f620*/  LDL.LU R0, [R1+0x120] ;  /* 0x0001200001007983 */ /* 0x021ea80000300800 */
[----:B--2---:R0:W-:Y:S04]  /*1f630*/  STL [R1+0xee0], R0 ;  /* 0x000ee00001007387 */ /* 0x0041e80000100800 */
[----:B0-----:R-:W2:Y:S04]  /*1f640*/  LDL.LU R0, [R1+0xa8] ;  /* 0x0000a80001007983 */ /* 0x001ea80000300800 */
        /* <DEDUP_REMOVED lines=8> */
[----:B------:R-:W2:Y:S04]  /*1f6d0*/  LDL.LU R28, [R1+0x124] ;  /* 0x00012400011c7983 */ /* 0x000ea80000300800 */
[----:B--2---:R0:W-:Y:S04]  /*1f6e0*/  STL [R1+0xee8], R28 ;  /* 0x000ee81c01007387 */ /* 0x0041e80000100800 */
[----:B0-----:R-:W2:Y:S04]  /*1f6f0*/  LDL.LU R28, [R1+0xa0] ;  /* 0x0000a000011c7983 */ /* 0x001ea80000300800 */
[----:B--2---:R0:W-:Y:S04]  /*1f700*/  STL [R1+0xef0], R28 ;  /* 0x000ef01c01007387 */ /* 0x0041e80000100800 */
[----:B0-----:R-:W2:Y:S04]  /*1f710*/  LDL.LU R28, [R1+0x88] ;  /* 0x00008800011c7983 */ /* 0x001ea80000300800 */
[----:B--2---:R0:W-:Y:S04]  /*1f720*/  STL [R1+0xef8], R28 ;  /* 0x000ef81c01007387 */ /* 0x0041e80000100800 */
[----:B0-----:R-:W2:Y:S04]  /*1f730*/  LDL.LU R28, [R1+0x80] ;  /* 0x00008000011c7983 */ /* 0x001ea80000300800 */
[----:B------:R-:W2:Y:S04]  /*1f740*/  LDL.LU R23, [R1+0x128] ;  /* 0x0001280001177983 */ /* 0x000ea80000300800 */
[----:B------:R-:W2:Y:S04]  /*1f750*/  LDL.LU R22, [R1+0x12c] ;  /* 0x00012c0001167983 */ /* 0x000ea80000300800 */
        /* <DEDUP_REMOVED lines=28> */
[----:B------:R0:W-:Y:S04]  /*1f920*/  STL [R1+0xc7c], R29 ;  /* 0x000c7c1d01007387 */ /* 0x0001e80000100800 */
[----:B0-----:R-:W3:Y:S01]  /*1f930*/  LDL.LU R29, [R1+0x3e4] ;  /* 0x0003e400011d7983 */ /* 0x001ee20000300800 */
[----:B--2---:R-:W-:-:S03]  /*1f940*/  F2FP.SATFINITE.E5M2.F32.PACK_AB_MERGE_C R27, R27, R7, RZ ;  /* 0x000000071b1b723e */ /* 0x004fc600048060ff */
[----:B------:R-:W3:Y:S04]  /*1f950*/  LDL.LU R7, [R1+0xf10] ;  /* 0x000f100001077983 */ /* 0x000ee80000300800 */
[----:B------:R0:W-:Y:S04]  /*1f960*/  STL [R1+0xd5c], R27 ;  /* 0x000d5c1b01007387 */ /* 0x0001e80000100800 */
[----:B0-----:R-:W2:Y:S01]  /*1f970*/  LDL.LU R27, [R1+0x3e0] ;  /* 0x0003e000011b7983 */ /* 0x001ea20000300800 */
[----:B---3--:R-:W-:-:S03]  /*1f980*/  F2FP.SATFINITE.E5M2.F32.PACK_AB_MERGE_C R26, R26, R7, RZ ;  /* 0x000000071a1a723e */ /* 0x008fc600048060ff */
        /* <DEDUP_REMOVED lines=22> */
[----:B0-----:R-:W3:Y:S02]  /*1faf0*/  LDL.LU R0, [R1+0xef4] ;  /* 0x000ef40001007983 */ /* 0x001ee40000300800 */
[----:B---3--:R-:W-:-:S02]  /*1fb00*/  F2FP.SATFINITE.E5M2.F32.PACK_AB_MERGE_C R0, R0, R28, RZ ;  /* 0x0000001c0000723e */ /* 0x008fc400048060ff */
[----:B------:R-:W3:Y:S04]  /*1fb10*/  LDL.LU R28, [R1+0xef0] ;  /* 0x000ef000011c7983 */ /* 0x000ee80000300800 */
[----:B------:R0:W-:Y:S04]  /*1fb20*/  STL [R1+0x414], R0 ;  /* 0x0004140001007387 */ /* 0x0001e80000100800 */
[----:B0-----:R-:W3:Y:S02]  /*1fb30*/  LDL.LU R0, [R1+0xeec] ;  /* 0x000eec0001007983 */ /* 0x001ee40000300800 */
[----:B---3--:R-:W-:-:S02]  /*1fb40*/  F2FP.SATFINITE.E5M2.F32.PACK_AB_MERGE_C R0, R0, R28, RZ ;  /* 0x0000001c0000723e */ /* 0x008fc400048060ff */
[----:B------:R-:W3:Y:S04]  /*1fb50*/  LDL.LU R28, [R1+0xee8] ;  /* 0x000ee800011c7983 */ /* 0x000ee80000300800 */
[----:B------:R0:W-:Y:S04]  /*1fb60*/  STL [R1+0x404], R0 ;  /* 0x0004040001007387 */ /* 0x0001e80000100800 */
[----:B0-----:R-:W3:Y:S01]  /*1fb70*/  LDL.LU R0, [R1+0xee4] ;  /* 0x000ee40001007983 */ /* 0x001ee20000300800 */
[----:B--2---:R-:W-:Y:S02]  /*1fb80*/  F2FP.SATFINITE.E5M2.F32.PACK_AB_MERGE_C R24, R24, R7, RZ ;  /* 0x000000071818723e */ /* 0x004fe400048060ff */
[----:B---3--:R-:W-:-:S02]  /*1fb90*/  F2FP.SATFINITE.E5M2.F32.PACK_AB_MERGE_C R6, R6, R0, RZ ;  /* 0x000000000606723e */ /* 0x008fc400048060ff */
[----:B------:R-:W2:Y:S01]  /*1fba0*/  LDL.LU R0, [R1+0xee0] ;  /* 0x000ee00001007983 */ /* 0x000ea20000300800 */
[----:B------:R-:W-:Y:S02]  /*1fbb0*/  F2FP.SATFINITE.E5M2.F32.PACK_AB_MERGE_C R7, R26, R25, RZ ;  /* 0x000000191a07723e */ /* 0x000fe400048060ff */
[----:B------:R-:W-:Y:S01]  /*1fbc0*/  F2FP.SATFINITE.E5M2.F32.PACK_AB_MERGE_C R4, R4, R5, RZ ;  /* 0x000000050404723e */ /* 0x000fe200048060ff */
[----:B------:R0:W-:Y:S01]  /*1fbd0*/  STL [R1+0x40c], R6 ;  /* 0x00040c0601007387 */ /* 0x0001e20000100800 */
[----:B------:R-:W-:-:S03]  /*1fbe0*/  F2FP.SATFINITE.E5M2.F32.PACK_AB_MERGE_C R5, R22, R23, RZ ;  /* 0x000000171605723e */ /* 0x000fc600048060ff */
[----:B------:R-:W-:Y:S04]  /*1fbf0*/  STL [R1+0x400], R24 ;  /* 0x0004001801007387 */ /* 0x000fe80000100800 */
[----:B------:R-:W-:Y:S01]  /*1fc00*/  STL [R1+0x408], R7 ;  /* 0x0004080701007387 */ /* 0x000fe20000100800 */
[----:B0-----:R-:W-:-:S05]  /*1fc10*/  F2FP.SATFINITE.E5M2.F32.PACK_AB_MERGE_C R6, R29, R27, RZ ;  /* 0x0000001b1d06723e */ /* 0x001fca00048060ff */
[----:B------:R-:W-:Y:S04]  /*1fc20*/  STL [R1+0x3e0], R6 ;  /* 0x0003e00601007387 */ /* 0x000fe80000100800 */
[----:B------:R0:W-:Y:S02]  /*1fc30*/  STL [R1+0x3e4], R4 ;  /* 0x0003e40401007387 */ /* 0x0001e40000100800 */
[----:B0-----:R-:W-:Y:S02]  /*1fc40*/  F2FP.SATFINITE.E5M2.F32.PACK_AB_MERGE_C R4, R20, R21, RZ ;  /* 0x000000151404723e */ /* 0x001fe400048060ff */
[----:B--2---:R-:W-:-:S05]  /*1fc50*/  F2FP.SATFINITE.E5M2.F32.PACK_AB_MERGE_C R0, R28, R0, RZ ;  /* 0x000000001c00723e */ /* 0x004fca00048060ff */
[----:B------:R0:W-:Y:S04]  /*1fc60*/  STL [R1+0x3ec], R0 ;  /* 0x0003ec0001007387 */ /* 0x0001e80000100800 */
[----:B------:R1:W-:Y:S04]  /*1fc70*/  STL [R1+0x3e8], R5 ;  /* 0x0003e80501007387 */ /* 0x0003e80000100800 */
[----:B------:R2:W-:Y:S01]  /*1fc80*/  STL [R1+0x3d0], R4 ;  /* 0x0003d00401007387 */ /* 0x0005e20000100800 */
[----:B0-----:R-:W-:Y:S02]  /*1fc90*/  F2FP.SATFINITE.E5M2.F32.PACK_AB_MERGE_C R0, R18, R19, RZ ;  /* 0x000000131200723e */ /* 0x001fe400048060ff */
[----:B-1----:R-:W-:-:S03]  /*1fca0*/  F2FP.SATFINITE.E5M2.F32.PACK_AB_MERGE_C R5, R16, R17, RZ ;  /* 0x000000111005723e */ /* 0x002fc600048060ff */
[----:B------:R0:W-:Y:S01]  /*1fcb0*/  STL [R1+0x13c], R0 ;  /* 0x00013c0001007387 */ /* 0x0001e20000100800 */
[----:B--2---:R-:W-:-:S03]  /*1fcc0*/  F2FP.SATFINITE.E5M2.F32.PACK_AB_MERGE_C R4, R14, R15, RZ ;  /* 0x0000000f0e04723e */ /* 0x004fc600048060ff */
[----:B------:R1:W-:Y:S04]  /*1fcd0*/  STL [R1+0x138], R5 ;  /* 0x0001380501007387 */ /* 0x0003e80000100800 */
[----:B------:R2:W-:Y:S01]  /*1fce0*/  STL [R1+0x130], R4 ;  /* 0x0001300401007387 */ /* 0x0005e20000100800 */
[----:B0-----:R-:W-:Y:S02]  /*1fcf0*/  F2FP.SATFINITE.E5M2.F32.PACK_AB_MERGE_C R0, R12, R13, RZ ;  /* 0x0000000d0c00723e */ /* 0x001fe400048060ff */
[----:B-1----:R-:W-:-:S03]  /*1fd00*/  F2FP.SATFINITE.E5M2.F32.PACK_AB_MERGE_C R5, R10, R11, RZ ;  /* 0x0000000b0a05723e */ /* 0x002fc600048060ff */
[----:B------:R0:W-:Y:S01]  /*1fd10*/  STL [R1+0x12c], R0 ;  /* 0x00012c0001007387 */ /* 0x0001e20000100800 */
[----:B--2---:R-:W-:-:S03]  /*1fd20*/  F2FP.SATFINITE.E5M2.F32.PACK_AB_MERGE_C R4, R8, R9, RZ ;  /* 0x000000090804723e */ /* 0x004fc600048060ff */
[----:B------:R-:W-:Y:S04]  /*1fd30*/  STL [R1+0x128], R5 ;  /* 0x0001280501007387 */ /* 0x000fe80000100800 */
[----:B------:R-:W2:Y:S01]  /*1fd40*/  LDL.LU R10, [R1+0x364] ;  /* 0x00036400010a7983 */ /* 0x000ea20000300800 */
[----:B0-----:R-:W-:-:S03]  /*1fd50*/  F2FP.SATFINITE.E5M2.F32.PACK_AB_MERGE_C R0, R2, R3, RZ ;  /* 0x000000030200723e */ /* 0x001fc600048060ff */
[----:B------:R-:W-:Y:S04]  /*1fd60*/  STL [R1+0x3a0], R4 ;  /* 0x0003a00401007387 */ /* 0x000fe80000100800 */
[----:B--2---:R0:W-:Y:S04]  /*1fd70*/  STL [R1+0xea0], R10 ;  /* 0x000ea00a01007387 */ /* 0x0041e80000100800 */
[----:B------:R-:W-:Y:S04]  /*1fd80*/  STL [R1+0x3a4], R0 ;  /* 0x0003a40001007387 */ /* 0x000fe80000100800 */
        /* <DEDUP_REMOVED lines=15> */
[----:B------:R-:W3:Y:S04]  /*1fe80*/  LDL.LU R21, [R1+0x36c] ;  /* 0x00036c0001157983 */ /* 0x000ee80000300800 */
[----:B---3--:R0:W-:Y:S04]  /*1fe90*/  STL [R1+0xe9c], R21 ;  /* 0x000e9c1501007387 */ /* 0x0081e80000100800 */
[----:B0-----:R-:W3:Y:S04]  /*1fea0*/  LDL.LU R21, [R1+0x360] ;  /* 0x0003600001157983 */ /* 0x001ee80000300800 */
        /* <DEDUP_REMOVED lines=15> */
[----:B0-----:R-:W2:Y:S04]  /*1ffa0*/  LDL.LU R21, [R1+0x390] ;  /* 0x0003900001157983 */ /* 0x001ea80000300800 */
[----:B------:R-:W3:Y:S04]  /*1ffb0*/  LDL.LU R9, [R1+0x354] ;  /* 0x0003540001097983 */ /* 0x000ee80000300800 */
[----:B---3--:R0:W-:Y:S04]  /*1ffc0*/  STL [R1+0xe98], R9 ;  /* 0x000e980901007387 */ /* 0x0081e80000100800 */
[----:B0-----:R-:W3:Y:S04]  /*1ffd0*/  LDL.LU R9, [R1+0x368] ;  /* 0x0003680001097983 */ /* 0x001ee80000300800 */
[----:B------:R-:W3:Y:S01]  /*1ffe0*/  LDL.LU R13, [R1+0x35c] ;  /* 0x00035c00010d7983 */ /* 0x000ee20000300800 */
[----:B--2---:R-:W-:-:S03]  /*1fff0*/  F2FP.SATFINITE.E5M2.F32.PACK_AB_MERGE_C R10, R10, R21, RZ ;  /* 0x000000150a0a723e */ /* 0x004fc600048060ff */
[----:B---3--:R0:W-:Y:S04]  /*20000*/  STL [R1+0xe94], R13 ;  /* 0x000e940d01007387 */ /* 0x0081e80000100800 */
[----:B0-----:R-:W2:Y:S04]  /*20010*/  LDL.LU R13, [R1+0x350] ;  /* 0x00035000010d7983 */ /* 0x001ea80000300800 */
        /* <DEDUP_REMOVED lines=27> */
[----:B0-----:R-:W2:Y:S02]  /*201d0*/  LDL.LU R10, [R1+0xed8] ;  /* 0x000ed800010a7983 */ /* 0x001ea40000300800 */
[----:B--2---:R-:W-:-:S02]  /*201e0*/  F2FP.SATFINITE.E5M2.F32.PACK_AB_MERGE_C R10, R10, R21, RZ ;  /* 0x000000150a0a723e */ /* 0x004fc400048060ff */
        /* <DEDUP_REMOVED lines=30> */
[----:B0-----:R-:W3:Y:S01]  /*203d0*/  LDL.LU R10, [R1+0x340] ;  /* 0x00034000010a7983 */ /* 0x001ee20000300800 */
[----:B--2---:R-:W-:-:S03]  /*203e0*/  F2FP.SATFINITE.E5M2.F32.PACK_AB_MERGE_C R21, R21, R9, RZ ;  /* 0x000000091515723e */ /* 0x004fc600048060ff */
[----:B------:R-:W2:Y:S04]  /*203f0*/  LDL.LU R9, [R1+0xe98] ;  /* 0x000e980001097983 */ /* 0x000ea80000300800 */
[----:B------:R0:W-:Y:S04]  /*20400*/  STL [R1+0xd2c], R21 ;  /* 0x000d2c1501007387 */ /* 0x0001e80000100800 */
[----:B0-----:R-:W4:Y:S01]  /*20410*/  LDL.LU R21, [R1+0x358] ;  /* 0x0003580001157983 */ /* 0x001f220000300800 */
[----:B--2---:R-:W-:-:S03]  /*20420*/  F2FP.SATFINITE.E5M2.F32.PACK_AB_MERGE_C R9, R9, R13, RZ ;  /* 0x0000000d0909723e */ /* 0x004fc600048060ff */
[----:B------:R-:W4:Y:S01]  /*20430*/  LDL.LU R13, [R1+0xe94] ;  /* 0x000e9400010d7983 */ /* 0x000f220000300800 */
[----:B---3--:R-:W-:-:S03]  /*20440*/  F2FP.SATFINITE.E5M2.F32.PACK_AB_MERGE_C R8, R8, R10, RZ ;  /* 0x0000000a0808723e */ /* 0x008fc600048060ff */
[----:B------:R-:W-:Y:S01]  /*20450*/  STL [R1+0xd40], R9 ;  /* 0x000d400901007387 */ /* 0x000fe20000100800 */
[----:B------:R-:W-:Y:S02]  /*20460*/  F2FP.SATFINITE.E5M2.F32.PACK_AB_MERGE_C R14, R14, R6, RZ ;  /* 0x000000060e0e723e */ /* 0x000fe400048060ff */
[----:B------:R-:W-:Y:S02]  /*20470*/  F2FP.SATFINITE.E5M2.F32.PACK_AB_MERGE_C R6, R29, R27, RZ ;  /* 0x0000001b1d06723e */ /* 0x000fe400048060ff */
[----:B------:R-:W-:Y:S02]  /*20480*/  F2FP.SATFINITE.E5M2.F32.PACK_AB_MERGE_C R4, R4, R5, RZ ;  /* 0x000000050404723e */ /* 0x000fe400048060ff */
[----:B------:R-:W-:Y:S02]  /*20490*/  F2FP.SATFINITE.E5M2.F32.PACK_AB_MERGE_C R0, R28, R0, RZ ;  /* 0x000000001c00723e */ /* 0x000fe400048060ff */
[----:B------:R-:W-:Y:S02]  /*204a0*/  F2FP.SATFINITE.E5M2.F32.PACK_AB_MERGE_C R5, R22, R23, RZ ;  /* 0x000000171605723e */ /* 0x000fe400048060ff */
[----:B----4-:R-:W-:-:S05]  /*204b0*/  F2FP.SATFINITE.E5M2.F32.PACK_AB_MERGE_C R13, R13, R21, RZ ;  /* 0x000000150d0d723e */ /* 0x010fca00048060ff */
[----:B------:R-:W-:Y:S04]  /*204c0*/  STL [R1+0xd30], R13 ;  /* 0x000d300d01007387 */ /* 0x000fe80000100800 */
[----:B------:R0:W-:Y:S04]  /*204d0*/  STL [R1+0xd74], R8 ;  /* 0x000d740801007387 */ /* 0x0001e80000100800 */
[----:B------:R-:W-:Y:S01]  /*204e0*/  STL [R1+0xd34], R14 ;  /* 0x000d340e01007387 */ /* 0x000fe20000100800 */
[----:B0-----:R-:W-:Y:S02]  /*204f0*/  F2FP.SATFINITE.E5M2.F32.PACK_AB_MERGE_C R8, R24, R7, RZ ;  /* 0x000000071808723e */ /* 0x001fe400048060ff */
[----:B------:R-:W-:-:S03]  /*20500*/  F2FP.SATFINITE.E5M2.F32.PACK_AB_MERGE_C R7, R26, R25, RZ ;  /* 0x000000191a07723e */ /* 0x000fc600048060ff */
[----:B------:R-:W-:Y:S04]  /*20510*/  STL [R1+0x330], R8 ;  /* 0x0003300801007387 */ /* 0x000fe80000100800 */
[----:B------:R-:W-:Y:S04]  /*20520*/  STL [R1+0x334], R7 ;  /* 0x0003340701007387 */ /* 0x000fe80000100800 */
[----:B------:R-:W-:Y:S04]  /*20530*/  STL [R1+0x320], R6 ;  /* 0x0003200601007387 */ /* 0x000fe80000100800 */
[----:B------:R0:W-:Y:S04]  /*20540*/  STL [R1+0x324], R4 ;  /* 0x0003240401007387 */ /* 0x0001e80000100800 */
[----:B------:R1:W-:Y:S04]  /*20550*/  STL [R1+0x310], R0 ;  /* 0x0003100001007387 */ /* 0x0003e80000100800 */
[----:B------:R2:W-:Y:S01]  /*20560*/  STL [R1+0x314], R5 ;  /* 0x0003140501007387 */ /* 0x0005e20000100800 */
[----:B0-----:R-:W-:-:S02]  /*20570*/  F2FP.SATFINITE.E5M2.F32.PACK_AB_MERGE_C R4, R19, R20, RZ ;  /* 0x000000141304723e */ /* 0x001fc400048060ff */
[----:B-1----:R-:W-:-:S03]  /*20580*/  F2FP.SATFINITE.E5M2.F32.PACK_AB_MERGE_C R0, R17, R18, RZ ;  /* 0x000000121100723e */ /* 0x002fc600048060ff */
[----:B------:R0:W-:Y:S01]  /*20590*/  STL [R1+0x134], R4 ;  /* 0x0001340401007387 */ /* 0x0001e20000100800 */
[----:B--2---:R-:W-:-:S03]  /*205a0*/  F2FP.SATFINITE.E5M2.F32.PACK_AB_MERGE_C R5, R15, R16, RZ ;  /* 0x000000100f05723e */ /* 0x004fc600048060ff */
[----:B------:R1:W-:Y:S04]  /*205b0*/  STL [R1+0x300], R0 ;  /* 0x0003000001007387 */ /* 0x0003e80000100800 */
[----:B------:R-:W-:Y:S04]  /*205c0*/  STL [R1+0x304], R5 ;  /* 0x0003040501007387 */ /* 0x000fe80000100800 */
[----:B------:R-:W2:Y:S01]  /*205d0*/  LDL.LU R23, [R1+0x2d4] ;  /* 0x0002d40001177983 */ /* 0x000ea20000300800 */
[----:B0-----:R-:W-:Y:S02]  /*205e0*/  F2FP.SATFINITE.E5M2.F32.PACK_AB_MERGE_C R4, R11, R12, RZ ;  /* 0x0000000c0b04723e */ /* 0x001fe400048060ff */
[----:B-1----:R-:W-:-:S03]  /*205f0*/  F2FP.SATFINITE.E5M2.F32.PACK_AB_MERGE_C R0, R2, R3, RZ ;  /* 0x000000030200723e */ /* 0x002fc600048060ff */
        /* <DEDUP_REMOVED lines=36> */
[----:B------:R-:W4:Y:S04]  /*20840*/  LDL.LU R8, [R1+0xf8] ;  /* 0x0000f80001087983 */ /* 0x000f280000300800 */
[----:B----4-:R0:W-:Y:S04]  /*20850*/  STL [R1+0xe40], R8 ;  /* 0x000e400801007387 */ /* 0x0101e80000100800 */
[----:B0-----:R-:W4:Y:S04]  /*20860*/  LDL.LU R8, [R1+0x290] ;  /* 0x0002900001087983 */ /* 0x001f280000300800 */
        /* <DEDUP_REMOVED lines=9> */
[----:B0-----:R-:W4:Y:S01]  /*20900*/  LDL.LU R8, [R1+0x2c8] ;  /* 0x0002c80001087983 */ /* 0x001f220000300800 */
[----:B--2---:R-:W-:-:S03]  /*20910*/  F2FP.SATFINITE.E5M2.F32.PACK_AB_MERGE_C R23, R23, R22, RZ ;  /* 0x000000161717723e */ /* 0x004fc600048060ff */
[----:B----4-:R0:W-:Y:S04]  /*20920*/  STL [R1+0xe70], R8 ;  /* 0x000e700801007387 */ /* 0x0101e80000100800 */
[----:B0-----:R-:W2:Y:S04]  /*20930*/  LDL.LU R8, [R1+0x2c0] ;  /* 0x0002c00001087983 */ /* 0x001ea80000300800 */
        /* <DEDUP_REMOVED lines=69> */
[----:B------:R-:W4:Y:S04]  /*20d90*/  LDL.LU R8, [R1+0xe40] ;  /* 0x000e400001087983 */ /* 0x000f280000300800 */
[----:B------:R0:W-:Y:S04]  /*20da0*/  STL [R1+0x114], R14 ;  /* 0x0001140e01007387 */ /* 0x0001e80000100800 */
[----:B0-----:R-:W2:Y:S02]  /*20db0*/  LDL.LU R14, [R1+0xe3c] ;  /* 0x000e3c00010e7983 */ /* 0x001ea40000300800 */
[----:B--2---:R-:W-:-:S02]  /*20dc0*/  F2FP.SATFINITE.E5M2.F32.PACK_AB_MERGE_C R22, R22, R14, RZ ;  /* 0x0000000e1616723e */ /* 0x004fc400048060ff */
[----:B------:R-:W2:Y:S01]  /*20dd0*/  LDL.LU R14, [R1+0xe38] ;  /* 0x000e3800010e7983 */ /* 0x000ea20000300800 */
[----:B----4-:R-:W-:Y:S02]  /*20de0*/  F2FP.SATFINITE.E5M2.F32.PACK_AB_MERGE_C R13, R13, R8, RZ ;  /* 0x000000080d0d723e */ /* 0x010fe400048060ff */
[----:B------:R-:W-:Y:S01]  /*20df0*/  F2FP.SATFINITE.E5M2.F32.PACK_AB_MERGE_C R8, R21, R9, RZ ;  /* 0x000000091508723e */ /* 0x000fe200048060ff */
[----:B------:R-:W-:Y:S01]  /*20e00*/  STL [R1+0x110], R22 ;  /* 0x0001101601007387 */ /* 0x000fe20000100800 */
[----:B------:R-:W-:Y:S02]  /*20e10*/  F2FP.SATFINITE.E5M2.F32.PACK_AB_MERGE_C R12, R12, R7, RZ ;  /* 0x000000070c0c723e */ /* 0x000fe400048060ff */
[----:B------:R-:W-:Y:S02]  /*20e20*/  F2FP.SATFINITE.E5M2.F32.PACK_AB_MERGE_C R6, R6, R10, RZ ;  /* 0x0000000a0606723e */ /* 0x000fe400048060ff */
[----:B------:R-:W-:Y:S02]  /*20e30*/  F2FP.SATFINITE.E5M2.F32.PACK_AB_MERGE_C R11, R11, R26, RZ ;  /* 0x0000001a0b0b723e */ /* 0x000fe400048060ff */
[----:B------:R-:W-:-:S02]  /*20e40*/  F2FP.SATFINITE.E5M2.F32.PACK_AB_MERGE_C R5, R4, R5, RZ ;  /* 0x000000050405723e */ /* 0x000fc400048060ff */
[----:B------:R-:W-:Y:S02]  /*20e50*/  F2FP.SATFINITE.E5M2.F32.PACK_AB_MERGE_C R4, R28, R0, RZ ;  /* 0x000000001c04723e */ /* 0x000fe400048060ff */
[----:B------:R-:W-:Y:S02]  /*20e60*/  F2FP.SATFINITE.E5M2.F32.PACK_AB_MERGE_C R0, R19, R20, RZ ;  /* 0x000000141300723e */ /* 0x000fe400048060ff */
[----:B--2---:R-:W-:-:S05]  /*20e70*/  F2FP.SATFINITE.E5M2.F32.PACK_AB_MERGE_C R14, R14, R23, RZ ;  /* 0x000000170e0e723e */ /* 0x004fca00048060ff */
[----:B------:R-:W-:Y:S04]  /*20e80*/  STL [R1+0x290], R14 ;  /* 0x0002900e01007387 */ /* 0x000fe80000100800 */
[----:B------:R-:W-:Y:S04]  /*20e90*/  STL [R1+0x294], R13 ;  /* 0x0002940d01007387 */ /* 0x000fe80000100800 */
[----:B------:R-:W-:Y:S04]  /*20ea0*/  STL [R1+0x8c], R8 ;  /* 0x00008c0801007387 */ /* 0x000fe80000100800 */
[----:B------:R-:W-:Y:S04]  /*20eb0*/  STL [R1+0xd7c], R12 ;  /* 0x000d7c0c01007387 */ /* 0x000fe80000100800 */
[----:B------:R0:W-:Y:S04]  /*20ec0*/  STL [R1+0xa4], R6 ;  /* 0x0000a40601007387 */ /* 0x0001e80000100800 */
[----:B------:R-:W-:Y:S01]  /*20ed0*/  STL [R1+0xd80], R11 ;  /* 0x000d800b01007387 */ /* 0x000fe20000100800 */
[----:B0-----:R-:W-:-:S05]  /*20ee0*/  F2FP.SATFINITE.E5M2.F32.PACK_AB_MERGE_C R6, R25, R24, RZ ;  /* 0x000000181906723e */ /* 0x001fca00048060ff */
[----:B------:R0:W-:Y:S02]  /*20ef0*/  STL [R1+0xa0], R6 ;  /* 0x0000a00601007387 */ /* 0x0001e40000100800 */
[----:B0-----:R-:W-:-:S05]  /*20f00*/  F2FP.SATFINITE.E5M2.F32.PACK_AB_MERGE_C R6, R29, R27, RZ ;  /* 0x0000001b1d06723e */ /* 0x001fca00048060ff */
[----:B------:R-:W-:Y:S04]  /*20f10*/  STL [R1+0x88], R6 ;  /* 0x0000880601007387 */ /* 0x000fe80000100800 */
[----:B------:R0:W-:Y:S04]  /*20f20*/  STL [R1+0x254], R5 ;  /* 0x0002540501007387 */ /* 0x0001e80000100800 */
[----:B------:R1:W-:Y:S01]  /*20f30*/  STL [R1+0x250], R4 ;  /* 0x0002500401007387 */ /* 0x0003e20000100800 */
[----:B0-----:R-:W-:-:S03]  /*20f40*/  F2FP.SATFINITE.E5M2.F32.PACK_AB_MERGE_C R5, R17, R18, RZ ;  /* 0x000000121105723e */ /* 0x001fc600048060ff */
[----:B------:R0:W-:Y:S04]  /*20f50*/  STL [R1+0xf4], R0 ;  /* 0x0000f40001007387 */ /* 0x0001e80000100800 */
[----:B------:R-:W-:Y:S04]  /*20f60*/  STL [R1+0xfc], R5 ;  /* 0x0000fc0501007387 */ /* 0x000fe80000100800 */
[----:B------:R-:W2:Y:S01]  /*20f70*/  LDL.LU R11, [R1+0x1ec] ;  /* 0x0001ec00010b7983 */ /* 0x000ea20000300800 */
[----:B-1----:R-:W-:Y:S02]  /*20f80*/  F2FP.SATFINITE.E5M2.F32.PACK_AB_MERGE_C R4, R15, R16, RZ ;  /* 0x000000100f04723e */ /* 0x002fe400048060ff */
        /* <DEDUP_REMOVED lines=51> */
[----:B------:R-:W4:Y:S04]  /*212c0*/  LDL.LU R23, [R1+0x1d8] ;  /* 0x0001d80001177983 */ /* 0x000f280000300800 */
        /* <DEDUP_REMOVED lines=25> */
[----:B--2---:R-:W-:-:S03]  /*21460*/  F2FP.SATFINITE.E5M2.F32.PACK_AB_MERGE_C R11, R11, R12, RZ ;  /* 0x0000000c0b0b723e */ /* 0x004fc600048060ff */
        /* <DEDUP_REMOVED lines=44> */
[----:B------:R-:W2:Y:S01]  /*21730*/  LDL.LU R12, [R1+0xddc] ;  /* 0x000ddc00010c7983 */ /* 0x000ea20000300800 */
[----:B---3--:R-:W-:-:S03]  /*21740*/  F2FP.SATFINITE.E5M2.F32.PACK_AB_MERGE_C R29, R29, R9, RZ ;  /* 0x000000091d1d723e */ /* 0x008fc600048060ff */
[----:B------:R4:W-:Y:S01]  /*21750*/  STL [R1+0x1e4], R11 ;  /* 0x0001e40b01007387 */ /* 0x0009e20000100800 */
[----:B------:R-:W-:Y:S02]  /*21760*/  F2FP.SATFINITE.E5M2.F32.PACK_AB_MERGE_C R8, R13, R8, RZ ;  /* 0x000000080d08723e */ /* 0x000fe400048060ff */
[----:B------:R-:W-:Y:S02]  /*21770*/  F2FP.SATFINITE.E5M2.F32.PACK_AB_MERGE_C R9, R10, R21, RZ ;  /* 0x000000150a09723e */ /* 0x000fe400048060ff */
[----:B----4-:R-:W-:Y:S02]  /*21780*/  F2FP.SATFINITE.E5M2.F32.PACK_AB_MERGE_C R11, R14, R23, RZ ;  /* 0x000000170e0b723e */ /* 0x010fe400048060ff */
[----:B------:R-:W-:Y:S02]  /*21790*/  F2FP.SATFINITE.E5M2.F32.PACK_AB_MERGE_C R17, R17, R5, RZ ;  /* 0x000000051111723e */ /* 0x000fe400048060ff */
[----:B------:R-:W-:Y:S02]  /*217a0*/  F2FP.SATFINITE.E5M2.F32.PACK_AB_MERGE_C R16, R16, R28, RZ ;  /* 0x0000001c1010723e */ /* 0x000fe400048060ff */
[----:B------:R-:W-:-:S02]  /*217b0*/  F2FP.SATFINITE.E5M2.F32.PACK_AB_MERGE_C R0, R0, R4, RZ ;  /* 0x000000040000723e */ /* 0x000fc400048060ff */
[----:B------:R-:W-:Y:S02]  /*217c0*/  F2FP.SATFINITE.E5M2.F32.PACK_AB_MERGE_C R15, R15, R18, RZ ;  /* 0x000000120f0f723e */ /* 0x000fe400048060ff */
[----:B--2---:R-:W-:-:S05]  /*217d0*/  F2FP.SATFINITE.E5M2.F32.PACK_AB_MERGE_C R12, R22, R12, RZ ;  /* 0x0000000c160c723e */ /* 0x004fca00048060ff */
[----:B------:R-:W-:Y:S04]  /*217e0*/  STL [R1+0x84], R12 ;  /* 0x0000840c01007387 */ /* 0x000fe80000100800 */
[----:B------:R-:W-:Y:S04]  /*217f0*/  STL [R1+0x80], R11 ;  /* 0x0000800b01007387 */ /* 0x000fe80000100800 */
[----:B------:R-:W-:Y:S04]  /*21800*/  STL [R1+0xd00], R29 ;  /* 0x000d001d01007387 */ /* 0x000fe80000100800 */
[----:B------:R0:W-:Y:S04]  /*21810*/  STL [R1+0x6c], R8 ;  /* 0x00006c0801007387 */ /* 0x0001e80000100800 */
[----:B------:R-:W-:Y:S01]  /*21820*/  STL [R1+0x64], R9 ;  /* 0x0000640901007387 */ /* 0x000fe20000100800 */
[----:B0-----:R-:W-:-:S02]  /*21830*/  F2FP.SATFINITE.E5M2.F32.PACK_AB_MERGE_C R8, R7, R6, RZ ;  /* 0x000000060708723e */ /* 0x001fc400048060ff */
[----:B------:R-:W-:Y:S02]  /*21840*/  F2FP.SATFINITE.E5M2.F32.PACK_AB_MERGE_C R7, R25, R24, RZ ;  /* 0x000000181907723e */ /* 0x000fe400048060ff */
[----:B------:R-:W-:Y:S01]  /*21850*/  F2FP.SATFINITE.E5M2.F32.PACK_AB_MERGE_C R6, R27, R26, RZ ;  /* 0x0000001a1b06723e */ /* 0x000fe200048060ff */
[----:B------:R-:W-:Y:S01]  /*21860*/  STL [R1+0x60], R8 ;  /* 0x0000600801007387 */ /* 0x000fe20000100800 */
[----:B------:R-:W-:-:S03]  /*21870*/  F2FP.SATFINITE.E5M2.F32.PACK_AB_MERGE_C R29, R19, R20, RZ ;  /* 0x00000014131d723e */ /* 0x000fc600048060ff */
[----:B------:R-:W-:Y:S04]  /*21880*/  STL [R1+0x1bc], R7 ;  /* 0x0001bc0701007387 */ /* 0x000fe80000100800 */
[----:B------:R-:W-:Y:S04]  /*21890*/  STL [R1+0xd84], R17 ;  /* 0x000d841101007387 */ /* 0x000fe80000100800 */
[----:B------:R-:W-:Y:S04]  /*218a0*/  STL [R1+0x1b8], R6 ;  /* 0x0001b80601007387 */ /* 0x000fe80000100800 */
[----:B------:R-:W-:Y:S04]  /*218b0*/  STL [R1+0xd88], R16 ;  /* 0x000d881001007387 */ /* 0x000fe80000100800 */
[----:B------:R-:W-:Y:S04]  /*218c0*/  STL [R1+0x14], R0 ;  /* 0x0000140001007387 */ /* 0x000fe80000100800 */
[----:B------:R-:W-:Y:S04]  /*218d0*/  STL [R1+0xd24], R29 ;  /* 0x000d241d01007387 */ /* 0x000fe80000100800 */
[----:B------:R0:W-:Y:S04]  /*218e0*/  STL [R1+0xd8c], R15 ;  /* 0x000d8c0f01007387 */ /* 0x0001e80000100800 */
        /* <DEDUP_REMOVED lines=37> */
[----:B0-----:R-:W3:Y:S01]  /*21b40*/  LDL.LU R16, [R1+0x178] ;  /* 0x0001780001107983 */ /* 0x001ee20000300800 */
[----:B------:R-:W-:-:S03]  /*21b50*/  F2FP.SATFINITE.E5M2.F32.PACK_AB_MERGE_C R28, R2, R3, RZ ;  /* 0x00000003021c723e */ /* 0x000fc600048060ff */
        /* <DEDUP_REMOVED lines=26> */
[----:B------:R-:W3:Y:S04]  /*21d00*/  LDL.LU R9, [R1+0x8] ;  /* 0x0000080001097983 */ /* 0x000ee80000300800 */
[----:B------:R-:W3:Y:S04]  /*21d10*/  LDL.LU R10, [R1+0xc] ;  /* 0x00000c00010a7983 */ /* 0x000ee80000300800 */
[----:B------:R0:W-:Y:S04]  /*21d20*/  STL [R1+0xd28], R28 ;  /* 0x000d281c01007387 */ /* 0x0001e80000100800 */
[----:B0-----:R-:W3:Y:S01]  /*21d30*/  LDL.LU R28, [R1+0x4] ;  /* 0x00000400011c7983 */ /* 0x001ee20000300800 */
        /* <DEDUP_REMOVED lines=38> */
[----:B----4-:R-:W-:-:S03]  /*21fa0*/  F2FP.SATFINITE.E5M2.F32.PACK_AB_MERGE_C R19, R19, R17, RZ ;  /* 0x000000111313723e */ /* 0x010fc600048060ff */
[----:B------:R0:W-:Y:S01]  /*21fb0*/  STL [R1+0x328], R15 ;  /* 0x0003280f01007387 */ /* 0x0001e20000100800 */
[----:B---3--:R-:W-:Y:S02]  /*21fc0*/  F2FP.SATFINITE.E5M2.F32.PACK_AB_MERGE_C R18, R18, R11, RZ ;  /* 0x0000000b1212723e */ /* 0x008fe400048060ff */
[----:B------:R-:W-:Y:S02]  /*21fd0*/  F2FP.SATFINITE.E5M2.F32.PACK_AB_MERGE_C R0, R0, R12, RZ ;  /* 0x0000000c0000723e */ /* 0x000fe400048060ff */
[----:B------:R-:W-:Y:S01]  /*21fe0*/  F2FP.SATFINITE.E5M2.F32.PACK_AB_MERGE_C R21, R21, R14, RZ ;  /* 0x0000000e1515723e */ /* 0x000fe200048060ff */
[----:B0-----:R-:W3:Y:S01]  /*21ff0*/  LDL.LU R15, [R1+0xd8c] ;  /* 0x000d8c00010f7983 */ /* 0x001ee20000300800 */
[----:B------:R-:W-:Y:S02]  /*22000*/  F2FP.SATFINITE.E5M2.F32.PACK_AB_MERGE_C R2, R2, R22, RZ ;  /* 0x000000160202723e */ /* 0x000fe400048060ff */
[----:B------:R-:W-:Y:S02]  /*22010*/  F2FP.SATFINITE.E5M2.F32.PACK_AB_MERGE_C R3, R3, R8, RZ ;  /* 0x000000080303723e */ /* 0x000fe400048060ff */
[----:B------:R-:W-:-:S02]  /*22020*/  F2FP.SATFINITE.E5M2.F32.PACK_AB_MERGE_C R7, R7, R6, RZ ;  /* 0x000000060707723e */ /* 0x000fc400048060ff */
[----:B------:R-:W-:Y:S02]  /*22030*/  F2FP.SATFINITE.E5M2.F32.PACK_AB_MERGE_C R23, R23, R24, RZ ;  /* 0x000000181717723e */ /* 0x000fe400048060ff */
[----:B------:R-:W-:Y:S02]  /*22040*/  F2FP.SATFINITE.E5M2.F32.PACK_AB_MERGE_C R13, R13, R25, RZ ;  /* 0x000000190d0d723e */ /* 0x000fe400048060ff */
[----:B------:R-:W-:Y:S02]  /*22050*/  F2FP.SATFINITE.E5M2.F32.PACK_AB_MERGE_C R29, R29, R26, RZ ;  /* 0x0000001a1d1d723e */ /* 0x000fe400048060ff */
[----:B------:R-:W-:Y:S02]  /*22060*/  F2FP.SATFINITE.E5M2.F32.PACK_AB_MERGE_C R4, R4, R27, RZ ;  /* 0x0000001b0404723e */ /* 0x000fe400048060ff */
[----:B--2---:R-:W-:Y:S02]  /*22070*/  F2FP.SATFINITE.E5M2.F32.PACK_AB_MERGE_C R20, R20, R16, RZ ;  /* 0x000000101414723e */ /* 0x004fe400048060ff */
[----:B------:R-:W2:Y:S04]  /*22080*/  LDL.LU R16, [R1+0xd88] ;  /* 0x000d880001107983 */ /* 0x000ea80000300800 */
[----:B------:R-:W4:Y:S04]  /*22090*/  LDL.LU R17, [R1+0xd84] ;  /* 0x000d840001117983 */ /* 0x000f280000300800 */
[----:B------:R-:W2:Y:S04]  /*220a0*/  LDL.LU R11, [R1+0xd80] ;  /* 0x000d8000010b7983 */ /* 0x000ea80000300800 */
[----:B------:R-:W2:Y:S04]  /*220b0*/  LDL.LU R12, [R1+0xd7c] ;  /* 0x000d7c00010c7983 */ /* 0x000ea80000300800 */
[----:B------:R-:W2:Y:S04]  /*220c0*/  LDL.LU R22, [R1+0xd78] ;  /* 0x000d780001167983 */ /* 0x000ea80000300800 */
[----:B------:R-:W2:Y:S04]  /*220d0*/  LDL.LU R8, [R1+0xd74] ;  /* 0x000d740001087983 */ /* 0x000ea80000300800 */
[----:B------:R-:W2:Y:S04]  /*220e0*/  LDL.LU R14, [R1+0x3d0] ;  /* 0x0003d000010e7983 */ /* 0x000ea80000300800 */
[----:B------:R0:W-:Y:S04]  /*220f0*/  STL [R1+0x150], R21 ;  /* 0x0001501501007387 */ /* 0x0001e80000100800 */
[----:B0-----:R-:W2:Y:S04]  /*22100*/  LDL.LU R21, [R1+0x13c] ;  /* 0x00013c0001157983 */ /* 0x001ea80000300800 */
        /* <DEDUP_REMOVED lines=11> */
[----:B0-----:R-:W3:Y:S04]  /*221c0*/  LDL.LU R29, [R1+0x128] ;  /* 0x00012800011d7983 */ /* 0x001ee80000300800 */
[----:B------:R-:W3:Y:S01]  /*221d0*/  LDL.LU R27, [R1+0xd5c] ;  /* 0x000d5c00011b7983 */ /* 0x000ee20000300800 */
[----:B------:R-:W-:-:S02]  /*221e0*/  F2FP.SATFINITE.E5M2.F32.PACK_AB_MERGE_C R28, R28, R5, RZ ;  /* 0x000000051c1c723e */ /* 0x000fc400048060ff */
[----:B------:R-:W-:Y:S01]  /*221f0*/  F2FP.SATFINITE.E5M2.F32.PACK_AB_MERGE_C R9, R10, R9, RZ ;  /* 0x000000090a09723e */ /* 0x000fe200048060ff */
[----:B------:R0:W-:Y:S04]  /*22200*/  STL [R1+0x2dc], R4 ;  /* 0x0002dc0401007387 */ /* 0x0001e80000100800 */
[----:B0-----:R-:W4:Y:S04]  /*22210*/  LDL.LU R4, [R1+0xd58] ;  /* 0x000d580001047983 */ /* 0x001f280000300800 */
[----:B------:R-:W4:Y:S04]  /*22220*/  LDL.LU R5, [R1+0xd54] ;  /* 0x000d540001057983 */ /* 0x000f280000300800 */
[----:B------:R0:W-:Y:S04]  /*22230*/  STL [R1+0x2ac], R28 ;  /* 0x0002ac1c01007387 */ /* 0x0001e80000100800 */
[----:B0-----:R-:W4:Y:S04]  /*22240*/  LDL.LU R28, [R1+0xb50] ;  /* 0x000b5000011c7983 */ /* 0x001f280000300800 */
[----:B------:R3:W-:Y:S01]  /*22250*/  STL [R1+0x2d4], R9 ;  /* 0x0002d40901007387 */ /* 0x0007e20000100800 */
[----:B--2---:R-:W-:-:S02]  /*22260*/  LOP3.LUT R10, R26, 0xffff, RZ, 0xc0, !PT ;  /* 0x0000ffff1a0a7812 */ /* 0x004fc400078ec0ff */
[----:B------:R-:W-:Y:S02]  /*22270*/  LOP3.LUT R26, R6, 0xffff, RZ, 0xc0, !PT ;  /* 0x0000ffff061a7812 */ /* 0x000fe400078ec0ff */
[----:B------:R-:W-:Y:S02]  /*22280*/  LOP3.LUT R6, R25, 0xffff, RZ, 0xc0, !PT ;  /* 0x0000ffff19067812 */ /* 0x000fe400078ec0ff */
[----:B---3--:R-:W-:Y:S02]  /*22290*/  LOP3.LUT R9, R27, 0xffff, RZ, 0xc0, !PT ;  /* 0x0000ffff1b097812 */ /* 0x008fe400078ec0ff */
[----:B------:R-:W-:-:S03]  /*222a0*/  LOP3.LUT R27, R7, 0xffff, RZ, 0xc0, !PT ;  /* 0x0000ffff071b7812 */ /* 0x000fc600078ec0ff */
[----:B------:R-:W-:Y:S01]  /*222b0*/  STL [R1+0x30], R9 ;  /* 0x0000300901007387 */ /* 0x000fe20000100800 */
[----:B------:R-:W-:-:S03]  /*222c0*/  LOP3.LUT R7, R24, 0xffff, RZ, 0xc0, !PT ;  /* 0x0000ffff18077812 */ /* 0x000fc600078ec0ff */
[----:B------:R-:W2:Y:S04]  /*222d0*/  LDL.LU R25, [R1+0xd50] ;  /* 0x000d500001197983 */ /* 0x000ea80000300800 */
[----:B------:R0:W-:Y:S04]  /*222e0*/  STL [R1+0x20], R27 ;  /* 0x0000201b01007387 */ /* 0x0001e80000100800 */
[----:B------:R-:W-:Y:S04]  /*222f0*/  STL [R1+0x2c], R10 ;  /* 0x00002c0a01007387 */ /* 0x000fe80000100800 */
[----:B------:R1:W-:Y:S04]  /*22300*/  STL [R1+0xc], R26 ;  /* 0x00000c1a01007387 */ /* 0x0003e80000100800 */
[----:B------:R-:W2:Y:S01]  /*22310*/  LDL.LU R24, [R1+0xd4c] ;  /* 0x000d4c0001187983 */ /* 0x000ea20000300800 */
[----:B----4-:R-:W-:-:S02]  /*22320*/  PRMT R4, R27, 0x3340, R4 ;  /* 0x000033401b047816 */ /* 0x010fc40000000004 */
[----:B------:R-:W-:Y:S01]  /*22330*/  PRMT R5, R26, 0x3340, R5 ;  /* 0x000033401a057816 */ /* 0x000fe20000000005 */
[----:B0-----:R-:W3:Y:S04]  /*22340*/  LDL.LU R27, [R1+0xd48] ;  /* 0x000d4800011b7983 */ /* 0x001ee80000300800 */
[----:B------:R0:W-:Y:S04]  /*22350*/  STL [R1+0x28], R6 ;  /* 0x0000280601007387 */ /* 0x0001e80000100800 */
[----:B-1----:R-:W3:Y:S01]  /*22360*/  LDL.LU R26, [R1+0xd44] ;  /* 0x000d4400011a7983 */ /* 0x002ee20000300800 */
[----:B0-----:R-:W-:-:S03]  /*22370*/  PRMT R6, R9, 0x3340, R6 ;  /* 0x0000334009067816 */ /* 0x001fc60000000006 */
[----:B------:R-:W4:Y:S04]  /*22380*/  LDL.LU R9, [R1+0xd40] ;  /* 0x000d400001097983 */ /* 0x000f280000300800 */
[----:B------:R0:W-:Y:S02]  /*22390*/  STL [R1+0x24], R7 ;  /* 0x0000240701007387 */ /* 0x0001e40000100800 */
[----:B0-----:R-:W-:Y:S02]  /*223a0*/  PRMT R7, R10, 0x3340, R7 ;  /* 0x000033400a077816 */ /* 0x001fe40000000007 */
[----:B------:R-:W4:Y:S01]  /*223b0*/  LDL.LU R10, [R1+0xd3c] ;  /* 0x000d3c00010a7983 */ /* 0x000f220000300800 */
[----:B--2---:R-:W-:-:S03]  /*223c0*/  F2FP.SATFINITE.E5M2.F32.PACK_AB_MERGE_C R25, R25, R24, RZ ;  /* 0x000000181919723e */ /* 0x004fc600048060ff */
[----:B------:R-:W2:Y:S01]  /*223d0*/  LDL.LU R24, [R1+0x12c] ;  /* 0x00012c0001187983 */ /* 0x000ea20000300800 */
[----:B------:R-:W-:-:S03]  /*223e0*/  PRMT R6, R6, 0x5410, R4 ;  /* 0x0000541006067816 */ /* 0x000fc60000000004 */
[----:B------:R3:W-:Y:S01]  /*223f0*/  STL [R1+0x2ec], R25 ;  /* 0x0002ec1901007387 */ /* 0x0007e20000100800 */
[----:B------:R-:W-:Y:S02]  /*22400*/  PRMT R4, R7, 0x5410, R5 ;  /* 0x0000541007047816 */ /* 0x000fe40000000005 */
[----:B------:R-:W-:Y:S02]  /*22410*/  LOP3.LUT R14, R14, 0xffff, RZ, 0xc0, !PT ;  /* 0x0000ffff0e0e7812 */ /* 0x000fe400078ec0ff */
[----:B---3--:R-:W-:Y:S02]  /*22420*/  F2FP.SATFINITE.E5M2.F32.PACK_AB_MERGE_C R25, R27, R26, RZ ;  /* 0x0000001a1b19723e */ /* 0x008fe400048060ff */
[----:B------:R-:W-:-:S03]  /*22430*/  LOP3.LUT R21, R21, 0xffff, RZ, 0xc0, !PT ;  /* 0x0000ffff15157812 */ /* 0x000fc600078ec0ff */
[----:B------:R0:W-:Y:S01]  /*22440*/  STL [R1+0x2f4], R25 ;  /* 0x0002f41901007387 */ /* 0x0001e20000100800 */
[----:B------:R-:W-:-:S03]  /*22450*/  LOP3.LUT R23, R23, 0xffff, RZ, 0xc0, !PT ;  /* 0x0000ffff17177812 */ /* 0x000fc600078ec0ff */
[----:B------:R1:W-:Y:S01]  /*22460*/  STL [R1+0x1b0], R6 ;  /* 0x0001b00601007387 */ /* 0x0003e20000100800 */
[----:B------:R-:W-:-:S03]  /*22470*/  LOP3.LUT R5, R28, 0x80, RZ, 0xc0, !PT ;  /* 0x000000801c057812 */ /* 0x000fc600078ec0ff */
[----:B------:R3:W-:Y:S01]  /*22480*/  STL [R1+0x1b4], R4 ;  /* 0x0001b40401007387 */ /* 0x0007e20000100800 */
[----:B------:R-:W-:-:S03]  /*22490*/  LOP3.LUT R13, R13, 0xffff, RZ, 0xc0, !PT ;  /* 0x0000ffff0d0d7812 */ /* 0x000fc600078ec0ff */
[----:B0-----:R-:W3:Y:S01]  /*224a0*/  LDL.LU R25, [R1+0x104] ;  /* 0x0001040001197983 */ /* 0x001ee20000300800 */
[----:B------:R-:W-:Y:S02]  /*224b0*/  LOP3.LUT R26, R29, 0xffff, RZ, 0xc0, !PT ;  /* 0x0000ffff1d1a7812 */ /* 0x000fe400078ec0ff */
[----:B----4-:R-:W-:Y:S01]  /*224c0*/  LOP3.LUT R10, R10, 0xffff, RZ, 0xc0, !PT ;  /* 0x0000ffff0a0a7812 */ /* 0x010fe200078ec0ff */
[----:B------:R-:W4:Y:S01]  /*224d0*/  LDL.LU R28, [R1+0x100] ;  /* 0x00010000011c7983 */ /* 0x000f220000300800 */
[----:B------:R-:W-:-:S03]  /*224e0*/  LOP3.LUT R7, R8, 0xffff, RZ, 0xc0, !PT ;  /* 0x0000ffff08077812 */ /* 0x000fc600078ec0ff */
[----:B------:R-:W-:Y:S04]  /*224f0*/  STL [R1+0x34], R14 ;  /* 0x0000340e01007387 */ /* 0x000fe80000100800 */
[----:B------:R-:W-:Y:S04]  /*22500*/  STL [R1+0x8], R21 ;  /* 0x0000081501007387 */ /* 0x000fe80000100800 */
[----:B------:R-:W-:Y:S04]  /*22510*/  STL [R1+0x4], R23 ;  /* 0x0000041701007387 */ /* 0x000fe80000100800 */
[----:B------:R-:W4:Y:S04]  /*22520*/  LDL.LU R29, [R1+0x8c] ;  /* 0x00008c00011d7983 */ /* 0x000f280000300800 */
[----:B------:R-:W-:Y:S04]  /*22530*/  STL [R1], R13 ;  /* 0x0000000d01007387 */ /* 0x000fe80000100800 */
[----:B------:R-:W-:Y:S01]  /*22540*/  STL [R1+0x58], R10 ;  /* 0x0000580a01007387 */ /* 0x000fe20000100800 */
[----:B-1----:R-:W-:-:S02]  /*22550*/  PRMT R6, R26, 0x3340, R1 ;  /* 0x000033401a067816 */ /* 0x002fc40000000001 */
[----:B------:R-:W-:Y:S02]  /*22560*/  PRMT R8, R14, 0x3340, R23 ;  /* 0x000033400e087816 */ /* 0x000fe40000000017 */
[----:B--2---:R-:W-:Y:S02]  /*22570*/  LOP3.LUT R27, R24, 0xffff, RZ, 0xc0, !PT ;  /* 0x0000ffff181b7812 */ /* 0x004fe400078ec0ff */
[----:B------:R-:W-:Y:S02]  /*22580*/  LOP3.LUT R24, R9, 0xffff, RZ, 0xc0, !PT ;  /* 0x0000ffff09187812 */ /* 0x000fe400078ec0ff */
[----:B---3--:R-:W-:-:S03]  /*22590*/  PRMT R4, R27, 0x3340, R1 ;  /* 0x000033401b047816 */ /* 0x008fc60000000001 */
[----:B------:R-:W-:Y:S04]  /*225a0*/  STL [R1+0x54], R24 ;  /* 0x0000541801007387 */ /* 0x000fe80000100800 */
[----:B------:R-:W-:Y:S04]  /*225b0*/  STL [R1+0x50], R7 ;  /* 0x0000500701007387 */ /* 0x000fe80000100800 */
[----:B------:R0:W-:Y:S01]  /*225c0*/  STL [R1+0xd04], R27 ;  /* 0x000d041b01007387 */ /* 0x0001e20000100800 */
[----:B------:R-:W-:-:S03]  /*225d0*/  PRMT R9, R21, 0x3340, R13 ;  /* 0x0000334015097816 */ /* 0x000fc6000000000d */
[----:B0-----:R-:W2:Y:S04]  /*225e0*/  LDL.LU R27, [R1+0x10c] ;  /* 0x00010c00011b7983 */ /* 0x001ea80000300800 */
[----:B------:R0:W-:Y:S04]  /*225f0*/  STL [R1+0xd08], R26 ;  /* 0x000d081a01007387 */ /* 0x0001e80000100800 */
[----:B0-----:R-:W3:Y:S04]  /*22600*/  LDL.LU R26, [R1+0x108] ;  /* 0x00010800011a7983 */ /* 0x001ee80000300800 */
[----:B------:R-:W3:Y:S04]  /*22610*/  LDL.LU R23, [R1+0xd38] ;  /* 0x000d380001177983 */ /* 0x000ee80000300800 */
[----:B------:R-:W3:Y:S04]  /*22620*/  LDL.LU R14, [R1+0xd34] ;  /* 0x000d3400010e7983 */ /* 0x000ee80000300800 */
[----:B------:R-:W3:Y:S04]  /*22630*/  LDL.LU R13, [R1+0xd30] ;  /* 0x000d3000010d7983 */ /* 0x000ee80000300800 */
[----:B------:R-:W3:Y:S01]  /*22640*/  LDL.LU R21, [R1+0xd2c] ;  /* 0x000d2c0001157983 */ /* 0x000ee20000300800 */
[----:B------:R-:W-:-:S02]  /*22650*/  PRMT R10, R10, 0x3340, R24 ;  /* 0x000033400a0a7816 */ /* 0x000fc40000000018 */
[----:B------:R-:W0:Y:S01]  /*22660*/  S2R R24, SR_TID.X ;  /* 0x0000000000187919 */ /* 0x000e220000002100 */
[----:B------:R-:W-:Y:S01]  /*22670*/  ULEA UR4, UR5, UR4, 0x18 ;  /* 0x0000000405047291 */ /* 0x000fe2000f8ec0ff */
[----:B------:R-:W-:Y:S02]  /*22680*/  PRMT R7, R7, 0x3340, R1 ;  /* 0x0000334007077816 */ /* 0x000fe40000000001 */
[----:B------:R-:W-:Y:S02]  /*22690*/  PRMT R8, R8, 0x5410, R4 ;  /* 0x0000541008087816 */ /* 0x000fe40000000004 */
[----:B------:R-:W-:Y:S02]  /*226a0*/  PRMT R4, R10, 0x5410, R7 ;  /* 0x000054100a047816 */ /* 0x000fe40000000007 */
[----:B------:R-:W-:Y:S01]  /*226b0*/  LOP3.LUT R12, R12, 0xffff, RZ, 0xc0, !PT ;  /* 0x0000ffff0c0c7812 */ /* 0x000fe200078ec0ff */
[----:B0-----:R-:W-:-:S05]  /*226c0*/  IMAD.SHL.U32 R24, R24, 0x200, RZ ;  /* 0x0000020018187824 */ /* 0x001fca00078e00ff */
[----:B------:R-:W-:-:S04]  /*226d0*/  LOP3.LUT R24, R24, 0x1000, RZ, 0xc0, !PT ;  /* 0x0000100018187812 */ /* 0x000fc800078ec0ff */
[----:B------:R-:W-:-:S05]  /*226e0*/  IADD3 R5, PT, PT, R5, UR4, R24 ;  /* 0x0000000405057c10 */ /* 0x000fca000fffe018 */
[----:B------:R0:W-:Y:S04]  /*226f0*/  STL [R1+0xd0c], R5 ;  /* 0x000d0c0501007387 */ /* 0x0001e80000100800 */
[----:B------:R1:W-:Y:S01]  /*22700*/  STL [R1+0x1a4], R8 ;  /* 0x0001a40801007387 */ /* 0x0003e20000100800 */
[----:B0-----:R-:W-:-:S05]  /*22710*/  PRMT R5, R9, 0x5410, R6 ;  /* 0x0000541009057816 */ /* 0x001fca0000000006 */
[----:B------:R0:W-:Y:S01]  /*22720*/  STL [R1+0x1a8], R5 ;  /* 0x0001a80501007387 */ /* 0x0001e20000100800 */
[----:B----4-:R-:W-:-:S03]  /*22730*/  LOP3.LUT R24, R28, 0xffff, RZ, 0xc0, !PT ;  /* 0x0000ffff1c187812 */ /* 0x010fc600078ec0ff */
[----:B------:R4:W-:Y:S01]  /*22740*/  STL [R1+0x1ac], R4 ;  /* 0x0001ac0401007387 */ /* 0x0009e20000100800 */
[----:B-1----:R-:W-:Y:S02]  /*22750*/  LOP3.LUT R8, R11, 0xffff, RZ, 0xc0, !PT ;  /* 0x0000ffff0b087812 */ /* 0x002fe400078ec0ff */
[----:B0-----:R-:W-:Y:S02]  /*22760*/  LOP3.LUT R5, R29, 0xffff, RZ, 0xc0, !PT ;  /* 0x0000ffff1d057812 */ /* 0x001fe400078ec0ff */
[----:B------:R-:W-:-:S04]  /*22770*/  LOP3.LUT R22, R22, 0xffff, RZ, 0xc0, !PT ;  /* 0x0000ffff16167812 */ /* 0x000fc800078ec0ff */
[----:B------:R-:W-:Y:S02]  /*22780*/  PRMT R7, R22, 0x3340, R1 ;  /* 0x0000334016077816 */ /* 0x000fe40000000001 */
[----:B------:R-:W-:Y:S02]  /*22790*/  LOP3.LUT R25, R25, 0xffff, RZ, 0xc0, !PT ;  /* 0x0000ffff19197812 */ /* 0x000fe400078ec0ff */
[----:B--2---:R-:W-:-:S05]  /*227a0*/  LOP3.LUT R27, R27, 0xffff, RZ, 0xc0, !PT ;  /* 0x0000ffff1b1b7812 */ /* 0x004fca00078ec0ff */
[----:B------:R-:W-:Y:S01]  /*227b0*/  STL [R1+0x3c], R27 ;  /* 0x00003c1b01007387 */ /* 0x000fe20000100800 */
[----:B---3--:R-:W-:-:S05]  /*227c0*/  LOP3.LUT R26, R26, 0xffff, RZ, 0xc0, !PT ;  /* 0x0000ffff1a1a7812 */ /* 0x008fca00078ec0ff */
[----:B------:R-:W-:Y:S01]  /*227d0*/  STL [R1+0x38], R26 ;  /* 0x0000381a01007387 */ /* 0x000fe20000100800 */
[----:B------:R-:W-:Y:S02]  /*227e0*/  LOP3.LUT R23, R23, 0xffff, RZ, 0xc0, !PT ;  /* 0x0000ffff17177812 */ /* 0x000fe400078ec0ff */
[----:B------:R-:W-:Y:S01]  /*227f0*/  LOP3.LUT R14, R14, 0xffff, RZ, 0xc0, !PT ;  /* 0x0000ffff0e0e7812 */ /* 0x000fe200078ec0ff */
[----:B------:R-:W2:Y:S04]  /*22800*/  LDL.LU R29, [R1+0x4c] ;  /* 0x00004c00011d7983 */ /* 0x000ea80000300800 */
[----:B------:R-:W3:Y:S01]  /*22810*/  LDL.LU R28, [R1+0x44] ;  /* 0x00004400011c7983 */ /* 0x000ee20000300800 */
[----:B------:R-:W-:Y:S02]  /*22820*/  LOP3.LUT R13, R13, 0xffff, RZ, 0xc0, !PT ;  /* 0x0000ffff0d0d7812 */ /* 0x000fe400078ec0ff */
[----:B------:R-:W-:Y:S01]  /*22830*/  LOP3.LUT R21, R21, 0xffff, RZ, 0xc0, !PT ;  /* 0x0000ffff15157812 */ /* 0x000fe200078ec0ff */
[----:B------:R-:W-:Y:S01]  /*22840*/  STL [R1+0x90], R5 ;  /* 0x0000900501007387 */ /* 0x000fe20000100800 */
[----:B------:R-:W-:-:S03]  /*22850*/  PRMT R6, R23, 0x3340, R1 ;  /* 0x0000334017067816 */ /* 0x000fc60000000001 */
[----:B------:R0:W-:Y:S01]  /*22860*/  STL [R1+0x8c], R12 ;  /* 0x00008c0c01007387 */ /* 0x0001e20000100800 */
[----:B----4-:R-:W-:-:S03]  /*22870*/  PRMT R4, R14, 0x3340, R1 ;  /* 0x000033400e047816 */ /* 0x010fc60000000001 */
[----:B------:R-:W-:Y:S01]  /*22880*/  STL [R1+0xd10], R14 ;  /* 0x000d100e01007387 */ /* 0x000fe20000100800 */
[----:B------:R-:W-:-:S03]  /*22890*/  PRMT R9, R21, 0x3340, R13 ;  /* 0x0000334015097816 */ /* 0x000fc6000000000d */
[----:B------:R-:W-:Y:S04]  /*228a0*/  STL [R1+0x5c], R8 ;  /* 0x00005c0801007387 */ /* 0x000fe80000100800 */
[----:B------:R1:W-:Y:S01]  /*228b0*/  STL [R1+0xd14], R23 ;  /* 0x000d141701007387 */ /* 0x0003e20000100800 */
[----:B0-----:R-:W-:Y:S02]  /*228c0*/  PRMT R12, R5, 0x3340, R12 ;  /* 0x00003340050c7816 */ /* 0x001fe4000000000c */
[----:B------:R-:W-:Y:S01]  /*228d0*/  PRMT R5, R9, 0x5410, R4 ;  /* 0x0000541009057816 */ /* 0x000fe20000000004 */
[----:B-1----:R-:W4:Y:S04]  /*228e0*/  LDL.LU R23, [R1+0x40] ;  /* 0x0000400001177983 */ /* 0x002f280000300800 */
[----:B------:R0:W-:Y:S01]  /*228f0*/  STL [R1+0xd18], R22 ;  /* 0x000d181601007387 */ /* 0x0001e20000100800 */
[----:B------:R-:W-:-:S03]  /*22900*/  PRMT R10, R27, 0x3340, R25 ;  /* 0x000033401b0a7816 */ /* 0x000fc60000000019 */
[----:B0-----:R-:W4:Y:S04]  /*22910*/  LDL.LU R22, [R1+0x48] ;  /* 0x0000480001167983 */ /* 0x001f280000300800 */
[----:B------:R0:W-:Y:S01]  /*22920*/  STL [R1+0xd20], R21 ;  /* 0x000d201501007387 */ /* 0x0001e20000100800 */
[----:B------:R-:W-:-:S03]  /*22930*/  PRMT R11, R26, 0x3340, R24 ;  /* 0x000033401a0b7816 */ /* 0x000fc60000000018 */
[----:B0-----:R-:W4:Y:S04]  /*22940*/  LDL.LU R21, [R1+0x18] ;  /* 0x0000180001157983 */ /* 0x001f280000300800 */
[----:B------:R0:W-:Y:S01]  /*22950*/  STL [R1+0xd1c], R13 ;  /* 0x000d1c0d01007387 */ /* 0x0001e20000100800 */
[----:B------:R-:W-:-:S03]  /*22960*/  PRMT R10, R10, 0x5410, R6 ;  /* 0x000054100a0a7816 */ /* 0x000fc60000000006 */
[----:B0-----:R-:W4:Y:S04]  /*22970*/  LDL.LU R13, [R1+0x1c] ;  /* 0x00001c00010d7983 */ /* 0x001f280000300800 */
[----:B------:R-:W4:Y:S04]  /*22980*/  LDL.LU R9, [R1+0xa0] ;  /* 0x0000a00001097983 */ /* 0x000f280000300800 */
[----:B------:R-:W4:Y:S04]  /*22990*/  LDL.LU R4, [R1+0x88] ;  /* 0x0000880001047983 */ /* 0x000f280000300800 */
[----:B------:R0:W-:Y:S04]  /*229a0*/  STL [R1+0x19c], R5 ;  /* 0x00019c0501007387 */ /* 0x0001e80000100800 */
[----:B------:R-:W4:Y:S04]  /*229b0*/  LDL.LU R14, [R1+0x404] ;  /* 0x00040400010e7983 */ /* 0x000f280000300800 */
[----:B0-----:R-:W4:Y:S04]  /*229c0*/  LDL.LU R5, [R1+0x400] ;  /* 0x0004000001057983 */ /* 0x001f280000300800 */
[----:B------:R-:W4:Y:S04]  /*229d0*/  LDL.LU R26, [R1+0x3e0] ;  /* 0x0003e000011a7983 */ /* 0x000f280000300800 */
[----:B------:R-:W4:Y:S04]  /*229e0*/  LDL.LU R27, [R1+0x14] ;  /* 0x00001400011b7983 */ /* 0x000f280000300800 */
[----:B------:R-:W4:Y:S01]  /*229f0*/  LDL.LU R6, [R1+0xa4] ;  /* 0x0000a40001067983 */ /* 0x000f220000300800 */
[----:B------:R-:W-:-:S03]  /*22a00*/  PRMT R8, R8, 0x3340, R1 ;  /* 0x0000334008087816 */ /* 0x000fc60000000001 */
[----:B------:R0:W-:Y:S02]  /*22a10*/  STL [R1+0x198], R10 ;  /* 0x0001980a01007387 */ /* 0x0001e40000100800 */
[----:B0-----:R-:W-:Y:S02]  /*22a20*/  PRMT R10, R11, 0x5410, R7 ;  /* 0x000054100b0a7816 */ /* 0x001fe40000000007 */
[----:B------:R-:W-:-:S03]  /*22a30*/  PRMT R7, R12, 0x5410, R8 ;  /* 0x000054100c077816 */ /* 0x000fc60000000008 */
[----:B------:R-:W-:Y:S04]  /*22a40*/  STL [R1+0x194], R10 ;  /* 0x0001940a01007387 */ /* 0x000fe80000100800 */
[----:B------:R0:W-:Y:S01]  /*22a50*/  STL [R1+0x1a0], R7 ;  /* 0x0001a00701007387 */ /* 0x0001e20000100800 */
[----:B--2---:R-:W-:Y:S02]  /*22a60*/  LOP3.LUT R29, R29, 0xffff, RZ, 0xc0, !PT ;  /* 0x0000ffff1d1d7812 */ /* 0x004fe400078ec0ff */
[----:B---3--:R-:W-:-:S03]  /*22a70*/  LOP3.LUT R28, R28, 0xffff, RZ, 0xc0, !PT ;  /* 0x0000ffff1c1c7812 */ /* 0x008fc600078ec0ff */
[----:B------:R-:W-:Y:S04]  /*22a80*/  STL [R1+0x4c], R29 ;  /* 0x00004c1d01007387 */ /* 0x000fe80000100800 */
[----:B------:R1:W-:Y:S01]  /*22a90*/  STL [R1+0x44], R28 ;  /* 0x0000441c01007387 */ /* 0x0003e20000100800 */
[----:B----4-:R-:W-:Y:S02]  /*22aa0*/  LOP3.LUT R23, R23, 0xffff, RZ, 0xc0, !PT ;  /* 0x0000ffff17177812 */ /* 0x010fe400078ec0ff */
[----:B------:R-:W-:-:S05]  /*22ab0*/  LOP3.LUT R22, R22, 0xffff, RZ, 0xc0, !PT ;  /* 0x0000ffff16167812 */ /* 0x000fca00078ec0ff */
[----:B------:R-:W-:Y:S01]  /*22ac0*/  STL [R1+0x48], R22 ;  /* 0x0000481601007387 */ /* 0x000fe20000100800 */
[----:B0-----:R-:W-:Y:S02]  /*22ad0*/  LOP3.LUT R7, R21, 0xffff, RZ, 0xc0, !PT ;  /* 0x0000ffff15077812 */ /* 0x001fe400078ec0ff */
[----:B------:R-:W-:Y:S02]  /*22ae0*/  LOP3.LUT R21, R16, 0xffff, RZ, 0xc0, !PT ;  /* 0x0000ffff10157812 */ /* 0x000fe400078ec0ff */
[----:B------:R-:W-:Y:S02]  /*22af0*/  LOP3.LUT R8, R9, 0xffff, RZ, 0xc0, !PT ;  /* 0x0000ffff09087812 */ /* 0x000fe400078ec0ff */
[----:B------:R-:W-:Y:S02]  /*22b00*/  LOP3.LUT R9, R15, 0xffff, RZ, 0xc0, !PT ;  /* 0x0000ffff0f097812 */ /* 0x000fe400078ec0ff */
[----:B------:R-:W-:Y:S02]  /*22b10*/  PRMT R15, R29, 0x3340, R28 ;  /* 0x000033401d0f7816 */ /* 0x000fe4000000001c */
[----:B------:R-:W-:-:S02]  /*22b20*/  LOP3.LUT R12, R6, 0xffff, RZ, 0xc0, !PT ;  /* 0x0000ffff060c7812 */ /* 0x000fc400078ec0ff */
[----:B------:R-:W-:Y:S02]  /*22b30*/  LOP3.LUT R6, R13, 0xffff, RZ, 0xc0, !PT ;  /* 0x0000ffff0d067812 */ /* 0x000fe400078ec0ff */
[----:B------:R-:W-:-:S03]  /*22b40*/  LOP3.LUT R13, R17, 0xffff, RZ, 0xc0, !PT ;  /* 0x0000ffff110d7812 */ /* 0x000fc600078ec0ff */
[----:B------:R0:W-:Y:S04]  /*22b50*/  STL [R1+0x1c], R6 ;  /* 0x00001c0601007387 */ /* 0x0001e80000100800 */
[----:B------:R-:W-:Y:S04]  /*22b60*/  STL [R1+0x40], R23 ;  /* 0x0000401701007387 */ /* 0x000fe80000100800 */
[----:B------:R2:W-:Y:S04]  /*22b70*/  STL [R1+0x18], R7 ;  /* 0x0000180701007387 */ /* 0x0005e80000100800 */
[----:B------:R-:W-:Y:S04]  /*22b80*/  STL [R1+0xb4], R13 ;  /* 0x0000b40d01007387 */ /* 0x000fe80000100800 */
[----:B------:R-:W-:Y:S04]  /*22b90*/  STL [R1+0xb0], R21 ;  /* 0x0000b01501007387 */ /* 0x000fe80000100800 */
[----:B------:R3:W-:Y:S04]  /*22ba0*/  STL [R1+0xa4], R9 ;  /* 0x0000a40901007387 */ /* 0x0007e80000100800 */
[----:B-1----:R-:W4:Y:S04]  /*22bb0*/  LDL.LU R28, [R1+0xd28] ;  /* 0x000d2800011c7983 */ /* 0x002f280000300800 */
[----:B------:R-:W4:Y:S01]  /*22bc0*/  LDL.LU R29, [R1+0xd24] ;  /* 0x000d2400011d7983 */ /* 0x000f220000300800 */
[----:B------:R-:W-:-:S02]  /*22bd0*/  LOP3.LUT R10, R4, 0xffff, RZ, 0xc0, !PT ;  /* 0x0000ffff040a7812 */ /* 0x000fc400078ec0ff */
[----:B------:R-:W-:Y:S02]  /*22be0*/  PRMT R11, R12, 0x3340, R8 ;  /* 0x000033400c0b7816 */ /* 0x000fe40000000008 */
[--C-:B------:R-:W-:Y:S02]  /*22bf0*/  PRMT R4, R10, 0x3340, R1.reuse ;  /* 0x000033400a047816 */ /* 0x100fe40000000001 */
[--C-:B0-----:R-:W-:Y:S02]  /*22c00*/  PRMT R6, R6, 0x3340, R1.reuse ;  /* 0x0000334006067816 */ /* 0x101fe40000000001 */
[----:B------:R-:W-:Y:S02]  /*22c10*/  PRMT R4, R11, 0x5410, R4 ;  /* 0x000054100b047816 */ /* 0x000fe40000000004 */
[----:B--2---:R-:W-:Y:S02]  /*22c20*/  PRMT R7, R7, 0x3340, R1 ;  /* 0x0000334007077816 */ /* 0x004fe40000000001 */
[----:B------:R-:W-:-:S02]  /*22c30*/  PRMT R16, R22, 0x3340, R23 ;  /* 0x0000334016107816 */ /* 0x000fc40000000017 */
[----:B---3--:R-:W-:Y:S02]  /*22c40*/  PRMT R9, R9, 0x3340, R1 ;  /* 0x0000334009097816 */ /* 0x008fe40000000001 */
[----:B------:R-:W-:Y:S01]  /*22c50*/  PRMT R17, R13, 0x3340, R21 ;  /* 0x000033400d117816 */ /* 0x000fe20000000015 */
[----:B------:R0:W-:Y:S01]  /*22c60*/  STL [R1+0x178], R4 ;  /* 0x0001780401007387 */ /* 0x0001e20000100800 */
[----:B------:R-:W-:Y:S02]  /*22c70*/  PRMT R11, R15, 0x5410, R6 ;  /* 0x000054100f0b7816 */ /* 0x000fe40000000006 */
[----:B------:R-:W-:Y:S02]  /*22c80*/  PRMT R6, R16, 0x5410, R7 ;  /* 0x0000541010067816 */ /* 0x000fe40000000007 */
[----:B------:R-:W-:Y:S01]  /*22c90*/  LOP3.LUT R16, R14, 0xffff, RZ, 0xc0, !PT ;  /* 0x0000ffff0e107812 */ /* 0x000fe200078ec0ff */
[----:B------:R1:W-:Y:S01]  /*22ca0*/  STL [R1+0x17c], R11 ;  /* 0x00017c0b01007387 */ /* 0x0003e20000100800 */
[----:B------:R-:W-:-:S02]  /*22cb0*/  LOP3.LUT R21, R5, 0xffff, RZ, 0xc0, !PT ;  /* 0x0000ffff05157812 */ /* 0x000fc400078ec0ff */
[----:B0-----:R-:W-:Y:S01]  /*22cc0*/  PRMT R4, R17, 0x5410, R9 ;  /* 0x0000541011047816 */ /* 0x001fe20000000009 */
[----:B------:R-:W-:Y:S01]  /*22cd0*/  STL [R1+0x180], R6 ;  /* 0x0001800601007387 */ /* 0x000fe20000100800 */
[----:B------:R-:W-:Y:S02]  /*22ce0*/  LOP3.LUT R7, R26, 0xffff, RZ, 0xc0, !PT ;  /* 0x0000ffff1a077812 */ /* 0x000fe400078ec0ff */
[----:B------:R-:W-:Y:S01]  /*22cf0*/  LOP3.LUT R9, R27, 0xffff, RZ, 0xc0, !PT ;  /* 0x0000ffff1b097812 */ /* 0x000fe200078ec0ff */
[----:B------:R-:W-:Y:S01]  /*22d00*/  STL [R1+0x184], R4 ;  /* 0x0001840401007387 */ /* 0x000fe20000100800 */
[----:B-1----:R-:W-:-:S03]  /*22d10*/  LOP3.LUT R11, R20, 0xffff, RZ, 0xc0, !PT ;  /* 0x0000ffff140b7812 */ /* 0x002fc600078ec0ff */
[----:B------:R-:W-:Y:S04]  /*22d20*/  STL [R1+0x140], R16 ;  /* 0x0001401001007387 */ /* 0x000fe80000100800 */
[----:B------:R-:W-:Y:S04]  /*22d30*/  STL [R1+0x13c], R21 ;  /* 0x00013c1501007387 */ /* 0x000fe80000100800 */
[----:B------:R-:W-:Y:S04]  /*22d40*/  STL [R1+0x138], R7 ;  /* 0x0001380701007387 */ /* 0x000fe80000100800 */
[----:B------:R-:W-:Y:S04]  /*22d50*/  STL [R1+0x14], R9 ;  /* 0x0000140901007387 */ /* 0x000fe80000100800 */
[----:B------:R-:W2:Y:S04]  /*22d60*/  LDL.LU R13, [R1+0x408] ;  /* 0x00040800010d7983 */ /* 0x000ea80000300800 */
[----:B------:R-:W3:Y:S04]  /*22d70*/  LDL.LU R20, [R1+0x394] ;  /* 0x0003940001147983 */ /* 0x000ee80000300800 */
[----:B------:R-:W3:Y:S01]  /*22d80*/  LDL.LU R5, [R1+0x390] ;  /* 0x0003900001057983 */ /* 0x000ee20000300800 */
[----:B------:R-:W-:-:S03]  /*22d90*/  LOP3.LUT R15, R19, 0xffff, RZ, 0xc0, !PT ;  /* 0x0000ffff130f7812 */ /* 0x000fc600078ec0ff */
[----:B------:R0:W-:Y:S04]  /*22da0*/  STL [R1+0x98], R11 ;  /* 0x0000980b01007387 */ /* 0x0001e80000100800 */
[----:B------:R-:W3:Y:S01]  /*22db0*/  LDL.LU R22, [R1+0x384] ;  /* 0x0003840001167983 */ /* 0x000ee20000300800 */
[----:B------:R-:W-:-:S03]  /*22dc0*/  LOP3.LUT R3, R3, 0xffff, RZ, 0xc0, !PT ;  /* 0x0000ffff03037812 */ /* 0x000fc600078ec0ff */
[----:B------:R-:W3:Y:S01]  /*22dd0*/  LDL.LU R23, [R1+0x380] ;  /* 0x0003800001177983 */ /* 0x000ee20000300800 */
[----:B0-----:R-:W-:-:S03]  /*22de0*/  LOP3.LUT R11, R18, 0xffff, RZ, 0xc0, !PT ;  /* 0x0000ffff120b7812 */ /* 0x001fc600078ec0ff */
[----:B------:R-:W3:Y:S04]  /*22df0*/  LDL.LU R17, [R1+0x374] ;  /* 0x0003740001117983 */ /* 0x000ee80000300800 */
[----:B------:R-:W3:Y:S04]  /*22e00*/  LDL.LU R26, [R1+0x370] ;  /* 0x00037000011a7983 */ /* 0x000ee80000300800 */
[----:B------:R-:W3:Y:S04]  /*22e10*/  LDL.LU R19, [R1+0x3e4] ;  /* 0x0003e40001137983 */ /* 0x000ee80000300800 */
[----:B------:R-:W3:Y:S04]  /*22e20*/  LDL.LU R18, [R1+0x98] ;  /* 0x0000980001127983 */ /* 0x000ee80000300800 */
[----:B------:R0:W-:Y:S04]  /*22e30*/  STL [R1+0xa0], R15 ;  /* 0x0000a00f01007387 */ /* 0x0001e80000100800 */
[----:B------:R-:W-:Y:S04]  /*22e40*/  STL [R1+0x94], R11 ;  /* 0x0000940b01007387 */ /* 0x000fe80000100800 */
[----:B------:R-:W-:Y:S01]  /*22e50*/  STL [R1+0x9c], R3 ;  /* 0x00009c0301007387 */ /* 0x000fe20000100800 */
[----:B------:R-:W-:-:S02]  /*22e60*/  PRMT R16, R16, 0x3340, R21 ;  /* 0x0000334010107816 */ /* 0x000fc40000000015 */
[----:B----4-:R-:W-:Y:S02]  /*22e70*/  LOP3.LUT R6, R28, 0xffff, RZ, 0xc0, !PT ;  /* 0x0000ffff1c067812 */ /* 0x010fe400078ec0ff */
[----:B------:R-:W-:Y:S02]  /*22e80*/  LOP3.LUT R4, R29, 0xffff, RZ, 0xc0, !PT ;  /* 0x0000ffff1d047812 */ /* 0x000fe400078ec0ff */
[----:B------:R-:W-:Y:S02]  /*22e90*/  LOP3.LUT R29, R0, 0xffff, RZ, 0xc0, !PT ;  /* 0x0000ffff001d7812 */ /* 0x000fe400078ec0ff */
[----:B------:R-:W-:Y:S02]  /*22ea0*/  PRMT R0, R6, 0x3340, R1 ;  /* 0x0000334006007816 */ /* 0x000fe40000000001 */
[----:B------:R-:W-:Y:S01]  /*22eb0*/  PRMT R9, R9, 0x3340, R4 ;  /* 0x0000334009097816 */ /* 0x000fe20000000004 */
[----:B------:R1:W-:Y:S01]  /*22ec0*/  STL [R1+0x88], R29 ;  /* 0x0000881d01007387 */ /* 0x0003e20000100800 */
[----:B0-----:R-:W-:-:S03]  /*22ed0*/  PRMT R15, R15, 0x3340, R29 ;  /* 0x000033400f0f7816 */ /* 0x001fc6000000001d */
[----:B------:R-:W4:Y:S01]  /*22ee0*/  LDL.LU R14, [R1+0x320] ;  /* 0x00032000010e7983 */ /* 0x000f220000300800 */
[----:B------:R-:W-:-:S03]  /*22ef0*/  PRMT R9, R9, 0x5410, R0 ;  /* 0x0000541009097816 */ /* 0x000fc60000000000 */
[----:B------:R-:W4:Y:S04]  /*22f00*/  LDL.LU R27, [R1+0x310] ;  /* 0x00031000011b7983 */ /* 0x000f280000300800 */
[----:B-1----:R-:W4:Y:S04]  /*22f10*/  LDL.LU R29, [R1+0x134] ;  /* 0x00013400011d7983 */ /* 0x002f280000300800 */
[----:B------:R-:W4:Y:S04]  /*22f20*/  LDL.LU R21, [R1+0xd20] ;  /* 0x000d200001157983 */ /* 0x000f280000300800 */
[----:B------:R-:W4:Y:S01]  /*22f30*/  LDL.LU R0, [R1+0x40c] ;  /* 0x00040c0001007983 */ /* 0x000f220000300800 */
[----:B------:R-:W-:-:S04]  /*22f40*/  LOP3.LUT R28, R2, 0xffff, RZ, 0xc0, !PT ;  /* 0x0000ffff021c7812 */ /* 0x000fc800078ec0ff */
[--C-:B------:R-:W-:Y:S01]  /*22f50*/  PRMT R2, R28, 0x3340, R1.reuse ;  /* 0x000033401c027816 */ /* 0x100fe20000000001 */
[----:B------:R0:W-:Y:S01]  /*22f60*/  STL [R1+0x160], R9 ;  /* 0x0001600901007387 */ /* 0x0001e20000100800 */
[--C-:B------:R-:W-:Y:S02]  /*22f70*/  PRMT R3, R3, 0x3340, R1.reuse ;  /* 0x0000334003037816 */ /* 0x100fe40000000001 */
[----:B------:R-:W-:Y:S02]  /*22f80*/  PRMT R7, R7, 0x3340, R1 ;  /* 0x0000334007077816 */ /* 0x000fe40000000001 */
[----:B------:R-:W-:Y:S02]  /*22f90*/  PRMT R3, R15, 0x5410, R3 ;  /* 0x000054100f037816 */ /* 0x000fe40000000003 */
[----:B--2---:R-:W-:Y:S02]  /*22fa0*/  LOP3.LUT R13, R13, 0xffff, RZ, 0xc0, !PT ;  /* 0x0000ffff0d0d7812 */ /* 0x004fe400078ec0ff */
[----:B---3--:R-:W-:-:S02]  /*22fb0*/  LOP3.LUT R15, R5, 0xffff, RZ, 0xc0, !PT ;  /* 0x0000ffff050f7812 */ /* 0x008fc400078ec0ff */
[----:B------:R-:W-:Y:S02]  /*22fc0*/  LOP3.LUT R22, R22, 0xffff, RZ, 0xc0, !PT ;  /* 0x0000ffff16167812 */ /* 0x000fe400078ec0ff */
[----:B------:R-:W-:-:S04]  /*22fd0*/  PRMT R11, R18, 0x3340, R11 ;  /* 0x00003340120b7816 */ /* 0x000fc8000000000b */
[----:B0-----:R-:W-:Y:S02]  /*22fe0*/  PRMT R9, R11, 0x5410, R2 ;  /* 0x000054100b097816 */ /* 0x001fe40000000002 */
[----:B------:R-:W-:-:S03]  /*22ff0*/  PRMT R2, R16, 0x5410, R7 ;  /* 0x0000541010027816 */ /* 0x000fc60000000007 */
[----:B------:R-:W-:Y:S01]  /*23000*/  STL [R1+0x15c], R9 ;  /* 0x00015c0901007387 */ /* 0x000fe20000100800 */
[----:B------:R-:W-:-:S03]  /*23010*/  LOP3.LUT R11, R20, 0xffff, RZ, 0xc0, !PT ;  /* 0x0000ffff140b7812 */ /* 0x000fc600078ec0ff */
[----:B------:R0:W-:Y:S04]  /*23020*/  STL [R1+0x158], R3 ;  /* 0x0001580301007387 */ /* 0x0001e80000100800 */
[----:B------:R1:W-:Y:S01]  /*23030*/  STL [R1+0x164], R2 ;  /* 0x0001640201007387 */ /* 0x0003e20000100800 */
[----:B------:R-:W-:Y:S02]  /*23040*/  LOP3.LUT R23, R23, 0xffff, RZ, 0xc0, !PT ;  /* 0x0000ffff17177812 */ /* 0x000fe400078ec0ff */
[----:B0-----:R-:W-:Y:S02]  /*23050*/  LOP3.LUT R3, R26, 0xffff, RZ, 0xc0, !PT ;  /* 0x0000ffff1a037812 */ /* 0x001fe400078ec0ff */
[----:B-1----:R-:W-:Y:S02]  /*23060*/  LOP3.LUT R2, R17, 0xffff, RZ, 0xc0, !PT ;  /* 0x0000ffff11027812 */ /* 0x002fe400078ec0ff */
[----:B----4-:R-:W-:-:S02]  /*23070*/  LOP3.LUT R16, R14, 0xffff, RZ, 0xc0, !PT ;  /* 0x0000ffff0e107812 */ /* 0x010fc400078ec0ff */
[----:B------:R-:W-:Y:S02]  /*23080*/  LOP3.LUT R9, R0, 0xffff, RZ, 0xc0, !PT ;  /* 0x0000ffff00097812 */ /* 0x000fe400078ec0ff */
[----:B------:R-:W-:-:S03]  /*23090*/  LOP3.LUT R0, R19, 0xffff, RZ, 0xc0, !PT ;  /* 0x0000ffff13007812 */ /* 0x000fc600078ec0ff */
[----:B------:R-:W-:Y:S04]  /*230a0*/  STL [R1+0xb8], R9 ;  /* 0x0000b80901007387 */ /* 0x000fe80000100800 */
[----:B------:R-:W-:Y:S04]  /*230b0*/  STL [R1+0xbc], R13 ;  /* 0x0000bc0d01007387 */ /* 0x000fe80000100800 */
[----:B------:R0:W-:Y:S04]  /*230c0*/  STL [R1+0xc0], R0 ;  /* 0x0000c00001007387 */ /* 0x0001e80000100800 */
[----:B------:R-:W2:Y:S04]  /*230d0*/  LDL.LU R5, [R1+0x314] ;  /* 0x0003140001057983 */ /* 0x000ea80000300800 */
[----:B------:R-:W3:Y:S04]  /*230e0*/  LDL.LU R19, [R1+0x300] ;  /* 0x0003000001137983 */ /* 0x000ee80000300800 */
[----:B------:R1:W-:Y:S04]  /*230f0*/  STL [R1+0xdc], R11 ;  /* 0x0000dc0b01007387 */ /* 0x0003e80000100800 */
[----:B------:R4:W-:Y:S01]  /*23100*/  STL [R1+0xe4], R15 ;  /* 0x0000e40f01007387 */ /* 0x0009e20000100800 */
[----:B------:R-:W-:-:S03]  /*23110*/  LOP3.LUT R14, R27, 0xffff, RZ, 0xc0, !PT ;  /* 0x0000ffff1b0e7812 */ /* 0x000fc600078ec0ff */
[----:B------:R-:W-:Y:S01]  /*23120*/  STL [R1+0xd4], R22 ;  /* 0x0000d41601007387 */ /* 0x000fe20000100800 */
[----:B------:R-:W-:-:S03]  /*23130*/  LOP3.LUT R7, R29, 0xffff, RZ, 0xc0, !PT ;  /* 0x0000ffff1d077812 */ /* 0x000fc600078ec0ff */
[----:B------:R-:W3:Y:S04]  /*23140*/  LDL.LU R17, [R1+0x120] ;  /* 0x0001200001117983 */ /* 0x000ee80000300800 */
[----:B------:R1:W-:Y:S04]  /*23150*/  STL [R1+0xd0], R2 ;  /* 0x0000d00201007387 */ /* 0x0003e80000100800 */
[----:B------:R-:W-:Y:S04]  /*23160*/  STL [R1+0xe0], R23 ;  /* 0x0000e01701007387 */ /* 0x000fe80000100800 */
[----:B------:R-:W3:Y:S01]  /*23170*/  LDL.LU R26, [R1+0x11c] ;  /* 0x00011c00011a7983 */ /* 0x000ee20000300800 */
[----:B0-----:R-:W-:-:S03]  /*23180*/  PRMT R0, R0, 0x3340, R1 ;  /* 0x0000334000007816 */ /* 0x001fc60000000001 */
[----:B------:R-:W-:Y:S01]  /*23190*/  STL [R1+0xd8], R3 ;  /* 0x0000d80301007387 */ /* 0x000fe20000100800 */
[----:B------:R-:W-:-:S03]  /*231a0*/  PRMT R9, R9, 0x3340, R13 ;  /* 0x0000334009097816 */ /* 0x000fc6000000000d */
[----:B------:R-:W3:Y:S04]  /*231b0*/  LDL.LU R27, [R1+0x118] ;  /* 0x00011800011b7983 */ /* 0x000ee80000300800 */
[----:B------:R0:W-:Y:S04]  /*231c0*/  STL [R1+0x130], R16 ;  /* 0x0001301001007387 */ /* 0x0001e80000100800 */
[----:B------:R0:W-:Y:S01]  /*231d0*/  STL [R1+0x12c], R14 ;  /* 0x00012c0e01007387 */ /* 0x0001e20000100800 */
[----:B-1----:R-:W-:-:S03]  /*231e0*/  PRMT R11, R11, 0x3340, R22 ;  /* 0x000033400b0b7816 */ /* 0x002fc60000000016 */
[----:B------:R1:W-:Y:S01]  /*231f0*/  STL [R1+0x128], R7 ;  /* 0x0001280701007387 */ /* 0x0003e20000100800 */
[----:B------:R-:W-:-:S03]  /*23200*/  PRMT R9, R9, 0x5410, R0 ;  /* 0x0000541009097816 */ /* 0x000fc60000000000 */
[----:B------:R-:W3:Y:S01]  /*23210*/  LDL.LU R29, [R1+0xac] ;  /* 0x0000ac00011d7983 */ /* 0x000ee20000300800 */
[----:B----4-:R-:W-:-:S03]  /*23220*/  PRMT R15, R15, 0x3340, R23 ;  /* 0x000033400f0f7816 */ /* 0x010fc60000000017 */
[----:B------:R-:W4:Y:S01]  /*23230*/  LDL.LU R20, [R1+0xa8] ;  /* 0x0000a80001147983 */ /* 0x000f220000300800 */
[----:B------:R-:W-:-:S03]  /*23240*/  PRMT R2, R2, 0x3340, R1 ;  /* 0x0000334002027816 */ /* 0x000fc60000000001 */
[----:B------:R-:W4:Y:S01]  /*23250*/  LDL.LU R13, [R1+0xd1c] ;  /* 0x000d1c00010d7983 */ /* 0x000f220000300800 */
[----:B0-----:R-:W-:-:S03]  /*23260*/  PRMT R16, R16, 0x3340, R14 ;  /* 0x0000334010107816 */ /* 0x001fc6000000000e */
[----:B------:R-:W4:Y:S04]  /*23270*/  LDL.LU R22, [R1+0xd18] ;  /* 0x000d180001167983 */ /* 0x000f280000300800 */
[----:B------:R-:W4:Y:S04]  /*23280*/  LDL.LU R23, [R1+0xd14] ;  /* 0x000d140001177983 */ /* 0x000f280000300800 */
[----:B------:R-:W4:Y:S04]  /*23290*/  LDL.LU R14, [R1+0xd10] ;  /* 0x000d1000010e7983 */ /* 0x000f280000300800 */
[----:B------:R-:W4:Y:S01]  /*232a0*/  LDL.LU R0, [R1+0x324] ;  /* 0x0003240001007983 */ /* 0x000f220000300800 */
[----:B------:R-:W-:-:S03]  /*232b0*/  PRMT R3, R3, 0x3340, R1 ;  /* 0x0000334003037816 */ /* 0x000fc60000000001 */
[----:B------:R0:W-:Y:S01]  /*232c0*/  STL [R1+0x144], R9 ;  /* 0x0001440901007387 */ /* 0x0001e20000100800 */
[----:B-1----:R-:W-:Y:S02]  /*232d0*/  PRMT R7, R7, 0x3340, R1 ;  /* 0x0000334007077816 */ /* 0x002fe40000000001 */
[----:B0-----:R-:W-:Y:S02]  /*232e0*/  PRMT R9, R11, 0x5410, R2 ;  /* 0x000054100b097816 */ /* 0x001fe40000000002 */
[----:B------:R-:W4:Y:S04]  /*232f0*/  LDL.LU R11, [R1+0x124] ;  /* 0x00012400010b7983 */ /* 0x000f280000300800 */
[----:B------:R-:W4:Y:S04]  /*23300*/  LDL.LU R2, [R1+0x114] ;  /* 0x0001140001027983 */ /* 0x000f280000300800 */
[----:B------:R0:W-:Y:S02]  /*23310*/  STL [R1+0x134], R9 ;  /* 0x0001340901007387 */ /* 0x0001e40000100800 */
[----:B0-----:R-:W-:-:S02]  /*23320*/  PRMT R9, R15, 0x5410, R3 ;  /* 0x000054100f097816 */ /* 0x001fc40000000003 */
[----:B------:R-:W4:Y:S01]  /*23330*/  LDL.LU R3, [R1+0x110] ;  /* 0x0001100001037983 */ /* 0x000f220000300800 */
[----:B------:R-:W-:-:S03]  /*23340*/  PRMT R15, R16, 0x5410, R7 ;  /* 0x00005410100f7816 */ /* 0x000fc60000000007 */
[----:B------:R-:W-:Y:S04]  /*23350*/  STL [R1+0x148], R9 ;  /* 0x0001480901007387 */ /* 0x000fe80000100800 */
[----:B------:R-:W4:Y:S04]  /*23360*/  LDL.LU R7, [R1+0xf4] ;  /* 0x0000f40001077983 */ /* 0x000f280000300800 */
[----:B------:R3:W-:Y:S01]  /*23370*/  STL [R1+0x190], R15 ;  /* 0x0001900f01007387 */ /* 0x0007e20000100800 */
[----:B--2---:R-:W-:Y:S02]  /*23380*/  LOP3.LUT R5, R5, 0xffff, RZ, 0xc0, !PT ;  /* 0x0000ffff05057812 */ /* 0x004fe400078ec0ff */
[----:B---3--:R-:W-:-:S02]  /*23390*/  LOP3.LUT R15, R17, 0xffff, RZ, 0xc0, !PT ;  /* 0x0000ffff110f7812 */ /* 0x008fc400078ec0ff */
[----:B------:R-:W-:Y:S02]  /*233a0*/  LOP3.LUT R26, R26, 0xffff, RZ, 0xc0, !PT ;  /* 0x0000ffff1a1a7812 */ /* 0x000fe400078ec0ff */
[----:B------:R-:W-:Y:S02]  /*233b0*/  LOP3.LUT R27, R27, 0xffff, RZ, 0xc0, !PT ;  /* 0x0000ffff1b1b7812 */ /* 0x000fe400078ec0ff */
[----:B------:R-:W-:Y:S02]  /*233c0*/  LOP3.LUT R29, R29, 0xffff, RZ, 0xc0, !PT ;  /* 0x0000ffff1d1d7812 */ /* 0x000fe400078ec0ff */
[----:B----4-:R-:W-:Y:S02]  /*233d0*/  LOP3.LUT R9, R0, 0xffff, RZ, 0xc0, !PT ;  /* 0x0000ffff00097812 */ /* 0x010fe400078ec0ff */
[----:B------:R-:W-:Y:S02]  /*233e0*/  LOP3.LUT R0, R19, 0xffff, RZ, 0xc0, !PT ;  /* 0x0000ffff13007812 */ /* 0x000fe400078ec0ff */
[----:B------:R-:W2:Y:S04]  /*233f0*/  LDL.LU R19, [R1+0xf8] ;  /* 0x0000f80001137983 */ /* 0x000ea80000300800 */
[----:B------:R-:W-:Y:S04]  /*23400*/  STL [R1+0xcc], R9 ;  /* 0x0000cc0901007387 */ /* 0x000fe80000100800 */
[----:B------:R-:W-:Y:S01]  /*23410*/  STL [R1+0xc8], R5 ;  /* 0x0000c80501007387 */ /* 0x000fe20000100800 */
[----:B------:R-:W-:-:S03]  /*23420*/  LOP3.LUT R11, R11, 0xffff, RZ, 0xc0, !PT ;  /* 0x0000ffff0b0b7812 */ /* 0x000fc600078ec0ff */
[----:B------:R0:W-:Y:S01]  /*23430*/  STL [R1+0xc4], R0 ;  /* 0x0000c40001007387 */ /* 0x0001e20000100800 */
[----:B------:R-:W-:-:S03]  /*23440*/  LOP3.LUT R2, R2, 0xffff, RZ, 0xc0, !PT ;  /* 0x0000ffff02027812 */ /* 0x000fc600078ec0ff */
[----:B------:R-:W3:Y:S04]  /*23450*/  LDL.LU R17, [R1+0x6c] ;  /* 0x00006c0001117983 */ /* 0x000ee80000300800 */
[----:B------:R-:W-:Y:S04]  /*23460*/  STL [R1+0x108], R11 ;  /* 0x0001080b01007387 */ /* 0x000fe80000100800 */
[----:B------:R-:W-:Y:S04]  /*23470*/  STL [R1+0x100], R26 ;  /* 0x0001001a01007387 */ /* 0x000fe80000100800 */
[----:B------:R-:W-:Y:S01]  /*23480*/  STL [R1+0x120], R15 ;  /* 0x0001200f01007387 */ /* 0x000fe20000100800 */
[----:B------:R-:W-:-:S03]  /*23490*/  LOP3.LUT R3, R3, 0xffff, RZ, 0xc0, !PT ;  /* 0x0000ffff03037812 */ /* 0x000fc600078ec0ff */
[----:B------:R-:W-:Y:S01]  /*234a0*/  STL [R1+0x10c], R27 ;  /* 0x00010c1b01007387 */ /* 0x000fe20000100800 */
[----:B0-----:R-:W-:-:S03]  /*234b0*/  PRMT R0, R0, 0x3340, R1 ;  /* 0x0000334000007816 */ /* 0x001fc60000000001 */
[----:B------:R0:W-:Y:S01]  /*234c0*/  STL [R1+0xec], R2 ;  /* 0x0000ec0201007387 */ /* 0x0001e20000100800 */
[----:B------:R-:W-:Y:S02]  /*234d0*/  LOP3.LUT R16, R7, 0xffff, RZ, 0xc0, !PT ;  /* 0x0000ffff07107812 */ /* 0x000fe400078ec0ff */
[----:B------:R-:W-:Y:S01]  /*234e0*/  LOP3.LUT R7, R20, 0xffff, RZ, 0xc0, !PT ;  /* 0x0000ffff14077812 */ /* 0x000fe200078ec0ff */
[----:B------:R-:W-:Y:S01]  /*234f0*/  STL [R1+0x104], R3 ;  /* 0x0001040301007387 */ /* 0x000fe20000100800 */
[----:B------:R-:W-:-:S03]  /*23500*/  PRMT R9, R9, 0x3340, R5 ;  /* 0x0000334009097816 */ /* 0x000fc60000000005 */
[----:B------:R1:W-:Y:S01]  /*23510*/  STL [R1+0x118], R16 ;  /* 0x0001181001007387 */ /* 0x0003e20000100800 */
[----:B0-----:R-:W-:-:S03]  /*23520*/  PRMT R2, R2, 0x3340, R1 ;  /* 0x0000334002027816 */ /* 0x001fc60000000001 */
[----:B------:R0:W-:Y:S01]  /*23530*/  STL [R1+0x114], R29 ;  /* 0x0001141d01007387 */ /* 0x0001e20000100800 */
[----:B------:R-:W-:-:S03]  /*23540*/  PRMT R11, R11, 0x3340, R26 ;  /* 0x000033400b0b7816 */ /* 0x000fc6000000001a */
[----:B------:R4:W-:Y:S01]  /*23550*/  STL [R1+0x110], R7 ;  /* 0x0001100701007387 */ /* 0x0009e20000100800 */
[----:B------:R-:W-:-:S03]  /*23560*/  PRMT R0, R9, 0x5410, R0 ;  /* 0x0000541009007816 */ /* 0x000fc60000000000 */
[----:B------:R-:W3:Y:S01]  /*23570*/  LDL.LU R20, [R1+0xb54] ;  /* 0x000b540001147983 */ /* 0x000ee20000300800 */
[----:B------:R-:W-:-:S03]  /*23580*/  PRMT R15, R15, 0x3340, R27 ;  /* 0x000033400f0f7816 */ /* 0x000fc6000000001b */
[----:B------:R-:W3:Y:S01]  /*23590*/  LDL.LU R5, [R1+0xd0c] ;  /* 0x000d0c0001057983 */ /* 0x000ee20000300800 */
[----:B-1----:R-:W-:-:S03]  /*235a0*/  PRMT R16, R16, 0x3340, R29 ;  /* 0x0000334010107816 */ /* 0x002fc6000000001d */
[----:B------:R-:W3:Y:S01]  /*235b0*/  LDL.LU R26, [R1+0xd08] ;  /* 0x000d0800011a7983 */ /* 0x000ee20000300800 */
[----:B------:R-:W-:-:S03]  /*235c0*/  PRMT R2, R11, 0x5410, R2 ;  /* 0x000054100b027816 */ /* 0x000fc60000000002 */
[----:B------:R-:W3:Y:S01]  /*235d0*/  LDL.LU R27, [R1+0xd04] ;  /* 0x000d0400011b7983 */ /* 0x000ee20000300800 */
[----:B------:R-:W-:-:S03]  /*235e0*/  PRMT R3, R3, 0x3340, R1 ;  /* 0x0000334003037816 */ /* 0x000fc60000000001 */
[----:B0-----:R-:W3:Y:S04]  /*235f0*/  LDL.LU R29, [R1+0xd00] ;  /* 0x000d0000011d7983 */ /* 0x001ee80000300800 */
[----:B------:R-:W3:Y:S04]  /*23600*/  LDL.LU R9, [R1+0xfc] ;  /* 0x0000fc0001097983 */ /* 0x000ee80000300800 */
[----:B------:R0:W-:Y:S01]  /*23610*/  STL [R1+0x168], R0 ;  /* 0x0001680001007387 */ /* 0x0001e20000100800 */
[----:B----4-:R-:W-:-:S03]  /*23620*/  PRMT R7, R7, 0x3340, R1 ;  /* 0x0000334007077816 */ /* 0x010fc60000000001 */
[----:B0-----:R-:W4:Y:S04]  /*23630*/  LDL.LU R0, [R1+0xf0] ;  /* 0x0000f00001007983 */ /* 0x001f280000300800 */
[----:B------:R-:W4:Y:S04]  /*23640*/  LDL.LU R11, [R1+0x84] ;  /* 0x00008400010b7983 */ /* 0x000f280000300800 */
[----:B------:R0:W-:Y:S01]  /*23650*/  STL [R1+0x16c], R2 ;  /* 0x00016c0201007387 */ /* 0x0001e20000100800 */
[----:B------:R-:W-:Y:S02]  /*23660*/  PRMT R16, R16, 0x5410, R7 ;  /* 0x0000541010107816 */ /* 0x000fe40000000007 */
[----:B0-----:R-:W-:-:S02]  /*23670*/  PRMT R2, R15, 0x5410, R3 ;  /* 0x000054100f027816 */ /* 0x001fc40000000003 */
[----:B------:R-:W4:Y:S04]  /*23680*/  LDL.LU R15, [R1+0x80] ;  /* 0x00008000010f7983 */ /* 0x000f280000300800 */
[----:B------:R-:W4:Y:S04]  /*23690*/  LDL.LU R3, [R1+0x64] ;  /* 0x0000640001037983 */ /* 0x000f280000300800 */
[----:B------:R0:W-:Y:S04]  /*236a0*/  STL [R1+0x170], R2 ;  /* 0x0001700201007387 */ /* 0x0001e80000100800 */
[----:B------:R-:W4:Y:S04]  /*236b0*/  LDL.LU R7, [R1+0x60] ;  /* 0x0000600001077983 */ /* 0x000f280000300800 */
[----:B------:R-:W-:Y:S01]  /*236c0*/  STL [R1+0x174], R16 ;  /* 0x0001741001007387 */ /* 0x000fe20000100800 */
[----:B--2---:R-:W-:-:S02]  /*236d0*/  LOP3.LUT R19, R19, 0xffff, RZ, 0xc0, !PT ;  /* 0x0000ffff13137812 */ /* 0x004fc400078ec0ff */
[----:B---3--:R-:W-:Y:S02]  /*236e0*/  LOP3.LUT R17, R17, 0xffff, RZ, 0xc0, !PT ;  /* 0x0000ffff11117812 */ /* 0x008fe400078ec0ff */
[----:B0-----:R-:W-:Y:S02]  /*236f0*/  LOP3.LUT R2, R20, 0x70, RZ, 0xc0, !PT ;  /* 0x0000007014027812 */ /* 0x001fe400078ec0ff */
[----:B------:R-:W2:Y:S01]  /*23700*/  LDL.LU R20, [R1+0xc] ;  /* 0x00000c0001147983 */ /* 0x000ea20000300800 */
[----:B------:R-:W-:Y:S02]  /*23710*/  LOP3.LUT R9, R9, 0xffff, RZ, 0xc0, !PT ;  /* 0x0000ffff09097812 */ /* 0x000fe400078ec0ff */
[----:B------:R-:W-:-:S03]  /*23720*/  LOP3.LUT R29, R29, 0xffff, RZ, 0xc0, !PT ;  /* 0x0000ffff1d1d7812 */ /* 0x000fc600078ec0ff */
[----:B------:R0:W-:Y:S04]  /*23730*/  STL [R1+0xe8], R9 ;  /* 0x0000e80901007387 */ /* 0x0001e80000100800 */
[----:B------:R-:W-:Y:S01]  /*23740*/  STL [R1+0xac], R19 ;  /* 0x0000ac1301007387 */ /* 0x000fe20000100800 */
[----:B----4-:R-:W-:Y:S02]  /*23750*/  LOP3.LUT R0, R0, 0xffff, RZ, 0xc0, !PT ;  /* 0x0000ffff00007812 */ /* 0x010fe400078ec0ff */
[----:B------:R-:W-:-:S03]  /*23760*/  LOP3.LUT R11, R11, 0xffff, RZ, 0xc0, !PT ;  /* 0x0000ffff0b0b7812 */ /* 0x000fc600078ec0ff */
[----:B------:R1:W-:Y:S01]  /*23770*/  STL [R1+0xa8], R0 ;  /* 0x0000a80001007387 */ /* 0x0003e20000100800 */
[----:B0-----:R-:W-:-:S03]  /*23780*/  PRMT R9, R9, 0x3340, R19 ;  /* 0x0000334009097816 */ /* 0x001fc60000000013 */
[----:B------:R0:W-:Y:S04]  /*23790*/  STL [R1+0xf4], R11 ;  /* 0x0000f40b01007387 */ /* 0x0001e80000100800 */
[----:B------:R-:W-:Y:S01]  /*237a0*/  STL [R1+0x84], R17 ;  /* 0x0000841101007387 */ /* 0x000fe20000100800 */
[----:B-1----:R-:W-:Y:S02]  /*237b0*/  PRMT R0, R0, 0x3340, R1 ;  /* 0x0000334000007816 */ /* 0x002fe40000000001 */
[----:B------:R-:W-:Y:S02]  /*237c0*/  LOP3.LUT R15, R15, 0xffff, RZ, 0xc0, !PT ;  /* 0x0000ffff0f0f7812 */ /* 0x000fe400078ec0ff */
[----:B------:R-:W-:-:S03]  /*237d0*/  LOP3.LUT R3, R3, 0xffff, RZ, 0xc0, !PT ;  /* 0x0000ffff03037812 */ /* 0x000fc600078ec0ff */
[----:B------:R1:W-:Y:S01]  /*237e0*/  STL [R1+0xfc], R15 ;  /* 0x0000fc0f01007387 */ /* 0x0003e20000100800 */
[----:B0-----:R-:W-:-:S03]  /*237f0*/  PRMT R11, R11, 0x3340, R17 ;  /* 0x000033400b0b7816 */ /* 0x001fc60000000011 */
[----:B------:R0:W-:Y:S01]  /*23800*/  STL [R1+0x80], R3 ;  /* 0x0000800301007387 */ /* 0x0001e20000100800 */
[----:B------:R-:W-:-:S03]  /*23810*/  LOP3.LUT R7, R7, 0xffff, RZ, 0xc0, !PT ;  /* 0x0000ffff07077812 */ /* 0x000fc600078ec0ff */
[----:B------:R3:W-:Y:S01]  /*23820*/  STL [R1+0xf8], R29 ;  /* 0x0000f81d01007387 */ /* 0x0007e20000100800 */
[----:B-1----:R-:W-:-:S03]  /*23830*/  PRMT R15, R15, 0x3340, R29 ;  /* 0x000033400f0f7816 */ /* 0x002fc6000000001d */
[----:B------:R1:W-:Y:S01]  /*23840*/  STL [R1+0xf0], R7 ;  /* 0x0000f00701007387 */ /* 0x0003e20000100800 */
[----:B0-----:R-:W-:-:S03]  /*23850*/  PRMT R3, R3, 0x3340, R1 ;  /* 0x0000334003037816 */ /* 0x001fc60000000001 */
[----:B------:R-:W4:Y:S01]  /*23860*/  LDL.LU R19, [R1+0x8] ;  /* 0x0000080001137983 */ /* 0x000f220000300800 */
[----:B---3--:R-:W-:-:S03]  /*23870*/  PRMT R29, R9, 0x5410, R0 ;  /* 0x00005410091d7816 */ /* 0x008fc60000000000 */
[----:B------:R-:W3:Y:S04]  /*23880*/  LDL.LU R17, [R1] ;  /* 0x0000000001117983 */ /* 0x000ee80000300800 */
[----:B------:R-:W2:Y:S01]  /*23890*/  LDL.LU R0, [R1+0x30] ;  /* 0x0000300001007983 */ /* 0x000ea20000300800 */
[----:B-1----:R-:W-:-:S03]  /*238a0*/  PRMT R7, R7, 0x3340, R1 ;  /* 0x0000334007077816 */ /* 0x002fc60000000001 */
[----:B------:R-:W3:Y:S04]  /*238b0*/  LDL.LU R9, [R1+0x24] ;  /* 0x0000240001097983 */ /* 0x000ee80000300800 */
[----:B------:R0:W-:Y:S02]  /*238c0*/  STL [R1+0x154], R29 ;  /* 0x0001541d01007387 */ /* 0x0001e40000100800 */
[----:B0-----:R-:W-:Y:S02]  /*238d0*/  PRMT R29, R11, 0x5410, R3 ;  /* 0x000054100b1d7816 */ /* 0x001fe40000000003 */
[----:B------:R-:W3:Y:S04]  /*238e0*/  LDL.LU R3, [R1+0x28] ;  /* 0x0000280001037983 */ /* 0x000ee80000300800 */
[----:B------:R-:W4:Y:S04]  /*238f0*/  LDL.LU R11, [R1+0x2c] ;  /* 0x00002c00010b7983 */ /* 0x000f280000300800 */
[----:B------:R0:W-:Y:S02]  /*23900*/  STL [R1+0x124], R29 ;  /* 0x0001241d01007387 */ /* 0x0001e40000100800 */
[----:B0-----:R-:W-:-:S02]  /*23910*/  PRMT R29, R15, 0x5410, R7 ;  /* 0x000054100f1d7816 */ /* 0x001fc40000000007 */
[----:B------:R-:W4:Y:S01]  /*23920*/  LDL.LU R7, [R1+0x20] ;  /* 0x0000200001077983 */ /* 0x000f220000300800 */
[----:B------:R-:W0:Y:S03]  /*23930*/  S2R R16, SR_TID.X ;  /* 0x0000000000107919 */ /* 0x000e260000002100 */
[----:B------:R-:W4:Y:S04]  /*23940*/  LDL.LU R15, [R1+0x4] ;  /* 0x00000400010f7983 */ /* 0x000f280000300800 */
[----:B------:R1:W-:Y:S01]  /*23950*/  STL [R1+0xc80], R29 ;  /* 0x000c801d01007387 */ /* 0x0003e20000100800 */
[----:B0-----:R-:W-:-:S05]  /*23960*/  IMAD.SHL.U32 R16, R16, 0x100, RZ ;  /* 0x0000010010107824 */ /* 0x001fca00078e00ff */
[----:B------:R-:W-:-:S04]  /*23970*/  LOP3.LUT R16, R16, 0xe000, RZ, 0xc0, !PT ;  /* 0x0000e00010107812 */ /* 0x000fc800078ec0ff */
[----:B------:R-:W-:Y:S02]  /*23980*/  IADD3 R2, PT, PT, R2, R5, R16 ;  /* 0x0000000502027210 */ /* 0x000fe40007ffe010 */
[----:B------:R-:W4:Y:S04]  /*23990*/  LDL.LU R16, [R1+0x58] ;  /* 0x0000580001107983 */ /* 0x000f280000300800 */
[----:B-1----:R-:W4:Y:S01]  /*239a0*/  LDL.LU R29, [R1+0x54] ;  /* 0x00005400011d7983 */ /* 0x002f220000300800 */
[----:B--2---:R-:W-:-:S04]  /*239b0*/  SHF.R.U32.HI R0, RZ, 0x8, R0 ;  /* 0x00000008ff007819 */ /* 0x004fc80000011600 */
[----:B------:R-:W-:Y:S02]  /*239c0*/  LOP3.LUT R0, R0, 0xffff, RZ, 0xc0, !PT ;  /* 0x0000ffff00007812 */ /* 0x000fe400078ec0ff */
[----:B---3--:R-:W-:-:S04]  /*239d0*/  SHF.R.U32.HI R3, RZ, 0x8, R3 ;  /* 0x00000008ff037819 */ /* 0x008fc80000011603 */
[----:B------:R-:W-:-:S04]  /*239e0*/  LOP3.LUT R3, R3, 0xffff, RZ, 0xc0, !PT ;  /* 0x0000ffff03037812 */ /* 0x000fc800078ec0ff */
[----:B------:R-:W-:Y:S02]  /*239f0*/  PRMT R0, R0, 0x3340, R3 ;  /* 0x0000334000007816 */ /* 0x000fe40000000003 */
[----:B----4-:R-:W-:Y:S02]  /*23a00*/  SHF.R.U32.HI R5, RZ, 0x8, R7 ;  /* 0x00000008ff057819 */ /* 0x010fe40000011607 */
[----:B------:R-:W-:Y:S02]  /*23a10*/  SHF.R.U32.HI R7, RZ, 0x8, R11 ;  /* 0x00000008ff077819 */ /* 0x000fe4000001160b */
[----:B------:R-:W-:Y:S02]  /*23a20*/  SHF.R.U32.HI R11, RZ, 0x8, R20 ;  /* 0x00000008ff0b7819 */ /* 0x000fe40000011614 */
[----:B------:R-:W2:Y:S04]  /*23a30*/  LDL.LU R20, [R1+0x50] ;  /* 0x0000500001147983 */ /* 0x000ea80000300800 */
[----:B------:R-:W3:Y:S01]  /*23a40*/  LDL.LU R3, [R1+0x34] ;  /* 0x0000340001037983 */ /* 0x000ee20000300800 */
[----:B------:R-:W-:-:S02]  /*23a50*/  SHF.R.U32.HI R9, RZ, 0x8, R9 ;  /* 0x00000008ff097819 */ /* 0x000fc40000011609 */
[----:B------:R-:W-:Y:S02]  /*23a60*/  LOP3.LUT R7, R7, 0xffff, RZ, 0xc0, !PT ;  /* 0x0000ffff07077812 */ /* 0x000fe400078ec0ff */
[----:B------:R-:W-:Y:S02]  /*23a70*/  LOP3.LUT R9, R9, 0xffff, RZ, 0xc0, !PT ;  /* 0x0000ffff09097812 */ /* 0x000fe400078ec0ff */
[----:B------:R-:W-:Y:S02]  /*23a80*/  LOP3.LUT R11, R11, 0xffff, RZ, 0xc0, !PT ;  /* 0x0000ffff0b0b7812 */ /* 0x000fe400078ec0ff */
[----:B------:R-:W-:Y:S01]  /*23a90*/  PRMT R9, R7, 0x3340, R9 ;  /* 0x0000334007097816 */ /* 0x000fe20000000009 */
[----:B------:R-:W-:Y:S01]  /*23aa0*/  STL [R1+0x78], R0 ;  /* 0x0000780001007387 */ /* 0x000fe20000100800 */
[----:B------:R-:W-:Y:S02]  /*23ab0*/  PRMT R7, R11, 0x3340, R1 ;  /* 0x000033400b077816 */ /* 0x000fe40000000001 */
[----:B------:R-:W-:Y:S01]  /*23ac0*/  SHF.R.U32.HI R11, RZ, 0x8, R17 ;  /* 0x00000008ff0b7819 */ /* 0x000fe20000011611 */
[----:B------:R0:W-:Y:S01]  /*23ad0*/  STL [R1+0x7c], R9 ;  /* 0x00007c0901007387 */ /* 0x0001e20000100800 */
[----:B------:R-:W-:-:S02]  /*23ae0*/  SHF.R.U32.HI R26, RZ, 0x8, R26 ;  /* 0x00000008ff1a7819 */ /* 0x000fc4000001161a */
[----:B------:R-:W-:Y:S02]  /*23af0*/  LOP3.LUT R11, R11, 0xffff, RZ, 0xc0, !PT ;  /* 0x0000ffff0b0b7812 */ /* 0x000fe400078ec0ff */
[----:B------:R-:W-:Y:S02]  /*23b00*/  SHF.R.U32.HI R27, RZ, 0x8, R27 ;  /* 0x00000008ff1b7819 */ /* 0x000fe4000001161b */
[----:B0-----:R-:W-:Y:S02]  /*23b10*/  SHF.R.U32.HI R9, RZ, 0x8, R19 ;  /* 0x00000008ff097819 */ /* 0x001fe40000011613 */
[----:B------:R-:W4:Y:S01]  /*23b20*/  LDL.LU R19, [R1+0x3c] ;  /* 0x00003c0001137983 */ /* 0x000f220000300800 */
[----:B------:R-:W-:-:S03]  /*23b30*/  LOP3.LUT R26, R26, 0xffff, RZ, 0xc0, !PT ;  /* 0x0000ffff1a1a7812 */ /* 0x000fc600078ec0ff */
[----:B------:R-:W2:Y:S01]  /*23b40*/  LDL.LU R17, [R1+0x38] ;  /* 0x0000380001117983 */ /* 0x000ea20000300800 */
[----:B------:R-:W-:Y:S02]  /*23b50*/  LOP3.LUT R27, R27, 0xffff, RZ, 0xc0, !PT ;  /* 0x0000ffff1b1b7812 */ /* 0x000fe400078ec0ff */
[----:B---3--:R-:W-:Y:S02]  /*23b60*/  SHF.R.U32.HI R0, RZ, 0x8, R3 ;  /* 0x00000008ff007819 */ /* 0x008fe40000011603 */
[----:B------:R-:W-:Y:S02]  /*23b70*/  SHF.R.U32.HI R3, RZ, 0x8, R15 ;  /* 0x00000008ff037819 */ /* 0x000fe4000001160f */
[----:B------:R-:W-:Y:S02]  /*23b80*/  LOP3.LUT R0, R0, 0xffff, RZ, 0xc0, !PT ;  /* 0x0000ffff00007812 */ /* 0x000fe400078ec0ff */
[----:B------:R-:W-:Y:S02]  /*23b90*/  LOP3.LUT R3, R3, 0xffff, RZ, 0xc0, !PT ;  /* 0x0000ffff03037812 */ /* 0x000fe400078ec0ff */
[----:B------:R-:W-:-:S02]  /*23ba0*/  LOP3.LUT R15, R9, 0xffff, RZ, 0xc0, !PT ;  /* 0x0000ffff090f7812 */ /* 0x000fc400078ec0ff */
[----:B------:R-:W-:Y:S02]  /*23bb0*/  PRMT R3, R0, 0x3340, R3 ;  /* 0x0000334000037816 */ /* 0x000fe40000000003 */
[----:B------:R-:W-:Y:S02]  /*23bc0*/  PRMT R0, R15, 0x3340, R11 ;  /* 0x000033400f007816 */ /* 0x000fe4000000000b */
[--C-:B------:R-:W-:Y:S01]  /*23bd0*/  PRMT R11, R26, 0x3340, R1.reuse ;  /* 0x000033401a0b7816 */ /* 0x100fe20000000001 */
[----:B------:R0:W-:Y:S01]  /*23be0*/  STL [R1+0x70], R3 ;  /* 0x0000700301007387 */ /* 0x0001e20000100800 */
[----:B------:R-:W-:-:S03]  /*23bf0*/  PRMT R9, R27, 0x3340, R1 ;  /* 0x000033401b097816 */ /* 0x000fc60000000001 */
[----:B------:R2:W-:Y:S04]  /*23c00*/  STL [R1+0x74], R0 ;  /* 0x0000740001007387 */ /* 0x0005e80000100800 */
[----:B------:R-:W3:Y:S04]  /*23c10*/  LDL.LU R26, [R1+0x90] ;  /* 0x00009000011a7983 */ /* 0x000ee80000300800 */
[----:B------:R-:W3:Y:S01]  /*23c20*/  LDL.LU R27, [R1+0x8c] ;  /* 0x00008c00011b7983 */ /* 0x000ee20000300800 */
[----:B0-----:R-:W-:Y:S02]  /*23c30*/  SHF.R.U32.HI R3, RZ, 0x8, R16 ;  /* 0x00000008ff037819 */ /* 0x001fe40000011610 */
[----:B--2---:R-:W-:-:S02]  /*23c40*/  SHF.R.U32.HI R0, RZ, 0x8, R20 ;  /* 0x00000008ff007819 */ /* 0x004fc40000011614 */
[----:B------:R-:W-:Y:S01]  /*23c50*/  SHF.R.U32.HI R15, RZ, 0x8, R29 ;  /* 0x00000008ff0f7819 */ /* 0x000fe2000001161d */
[----:B------:R-:W2:Y:S01]  /*23c60*/  LDL.LU R20, [R1+0x5c] ;  /* 0x00005c0001147983 */ /* 0x000ea20000300800 */
[----:B------:R-:W-:Y:S02]  /*23c70*/  SHF.R.U32.HI R21, RZ, 0x8, R21 ;  /* 0x00000008ff157819 */ /* 0x000fe40000011615 */
[----:B------:R-:W-:Y:S02]  /*23c80*/  SHF.R.U32.HI R13, RZ, 0x8, R13 ;  /* 0x00000008ff0d7819 */ /* 0x000fe4000001160d */
[----:B------:R-:W-:Y:S02]  /*23c90*/  LOP3.LUT R16, R3, 0xffff, RZ, 0xc0, !PT ;  /* 0x0000ffff03107812 */ /* 0x000fe400078ec0ff */
[----:B------:R-:W-:Y:S02]  /*23ca0*/  LOP3.LUT R3, R0, 0xffff, RZ, 0xc0, !PT ;  /* 0x0000ffff00037812 */ /* 0x000fe400078ec0ff */
[----:B------:R-:W-:-:S02]  /*23cb0*/  LOP3.LUT R15, R15, 0xffff, RZ, 0xc0, !PT ;  /* 0x0000ffff0f0f7812 */ /* 0x000fc400078ec0ff */
[----:B------:R-:W-:Y:S02]  /*23cc0*/  LOP3.LUT R0, R13, 0xffff, RZ, 0xc0, !PT ;  /* 0x0000ffff0d007812 */ /* 0x000fe400078ec0ff */
[----:B------:R-:W-:Y:S02]  /*23cd0*/  LOP3.LUT R21, R21, 0xffff, RZ, 0xc0, !PT ;  /* 0x0000ffff15157812 */ /* 0x000fe400078ec0ff */
[----:B------:R-:W-:Y:S02]  /*23ce0*/  PRMT R13, R3, 0x3340, R1 ;  /* 0x00003340030d7816 */ /* 0x000fe40000000001 */
[----:B------:R-:W-:Y:S02]  /*23cf0*/  PRMT R15, R16, 0x3340, R15 ;  /* 0x00003340100f7816 */ /* 0x000fe4000000000f */
[----:B------:R-:W-:Y:S02]  /*23d00*/  PRMT R3, R21, 0x3340, R0 ;  /* 0x0000334015037816 */ /* 0x000fe40000000000 */
[----:B----4-:R-:W-:-:S02]  /*23d10*/  SHF.R.U32.HI R0, RZ, 0x8, R19 ;  /* 0x00000008ff007819 */ /* 0x010fc40000011613 */
[----:B------:R-:W-:Y:S01]  /*23d20*/  SHF.R.U32.HI R25, RZ, 0x8, R25 ;  /* 0x00000008ff197819 */ /* 0x000fe20000011619 */
[----:B------:R0:W-:Y:S01]  /*23d30*/  STL [R1+0xcfc], R13 ;  /* 0x000cfc0d01007387 */ /* 0x0001e20000100800 */
[----:B------:R-:W-:Y:S02]  /*23d40*/  LOP3.LUT R0, R0, 0xffff, RZ, 0xc0, !PT ;  /* 0x0000ffff00007812 */ /* 0x000fe400078ec0ff */
[----:B------:R-:W-:Y:S01]  /*23d50*/  LOP3.LUT R25, R25, 0xffff, RZ, 0xc0, !PT ;  /* 0x0000ffff19197812 */ /* 0x000fe200078ec0ff */
[----:B------:R-:W-:Y:S01]  /*23d60*/  STL [R1+0x68], R15 ;  /* 0x0000680f01007387 */ /* 0x000fe20000100800 */
[----:B------:R-:W-:Y:S02]  /*23d70*/  SHF.R.U32.HI R14, RZ, 0x8, R14 ;  /* 0x00000008ff0e7819 */ /* 0x000fe4000001160e */
[----:B------:R-:W-:Y:S01]  /*23d80*/  SHF.R.U32.HI R22, RZ, 0x8, R22 ;  /* 0x00000008ff167819 */ /* 0x000fe20000011616 */
[----:B------:R1:W-:Y:S01]  /*23d90*/  STL [R1+0x6c], R3 ;  /* 0x00006c0301007387 */ /* 0x0003e20000100800 */
[----:B------:R-:W-:-:S02]  /*23da0*/  SHF.R.U32.HI R24, RZ, 0x8, R24 ;  /* 0x00000008ff187819 */ /* 0x000fc40000011618 */
[----:B------:R-:W-:Y:S01]  /*23db0*/  PRMT R0, R0, 0x3340, R25 ;  /* 0x0000334000007816 */ /* 0x000fe20000000019 */
[----:B0-----:R-:W4:Y:S01]  /*23dc0*/  LDL.LU R13, [R1+0x40] ;  /* 0x00004000010d7983 */ /* 0x001f220000300800 */
[----:B------:R-:W-:Y:S02]  /*23dd0*/  LOP3.LUT R14, R14, 0xffff, RZ, 0xc0, !PT ;  /* 0x0000ffff0e0e7812 */ /* 0x000fe400078ec0ff */
[----:B-1----:R-:W-:Y:S01]  /*23de0*/  SHF.R.U32.HI R3, RZ, 0x8, R17 ;  /* 0x00000008ff037819 */ /* 0x002fe20000011611 */
[----:B------:R-:W4:Y:S01]  /*23df0*/  LDL.LU R29, [R1+0x18] ;  /* 0x00001800011d7983 */ /* 0x000f220000300800 */
[----:B------:R-:W-:Y:S02]  /*23e00*/  LOP3.LUT R24, R24, 0xffff, RZ, 0xc0, !PT ;  /* 0x0000ffff18187812 */ /* 0x000fe400078ec0ff */
[----:B------:R-:W-:Y:S02]  /*23e10*/  LOP3.LUT R3, R3, 0xffff, RZ, 0xc0, !PT ;  /* 0x0000ffff03037812 */ /* 0x000fe400078ec0ff */
[----:B------:R-:W-:-:S02]  /*23e20*/  LOP3.LUT R19, R22, 0xffff, RZ, 0xc0, !PT ;  /* 0x0000ffff16137812 */ /* 0x000fc400078ec0ff */
[----:B------:R-:W4:Y:S01]  /*23e30*/  LDL.LU R22, [R1+0x48] ;  /* 0x0000480001167983 */ /* 0x000f220000300800 */
[----:B------:R-:W-:-:S03]  /*23e40*/  PRMT R15, R14, 0x3340, R1 ;  /* 0x000033400e0f7816 */ /* 0x000fc60000000001 */
[----:B------:R-:W4:Y:S01]  /*23e50*/  LDL.LU R25, [R1+0x1c] ;  /* 0x00001c0001197983 */ /* 0x000f220000300800 */
[----:B------:R-:W-:-:S03]  /*23e60*/  SHF.R.U32.HI R23, RZ, 0x8, R23 ;  /* 0x00000008ff177819 */ /* 0x000fc60000011617 */
[----:B------:R0:W-:Y:S01]  /*23e70*/  STL [R1+0x10], R0 ;  /* 0x0000100001007387 */ /* 0x0001e20000100800 */
[----:B------:R-:W-:Y:S02]  /*23e80*/  LOP3.LUT R17, R23, 0xffff, RZ, 0xc0, !PT ;  /* 0x0000ffff17117812 */ /* 0x000fe400078ec0ff */
[----:B0-----:R-:W-:Y:S02]  /*23e90*/  PRMT R0, R3, 0x3340, R24 ;  /* 0x0000334003007816 */ /* 0x001fe40000000018 */
[----:B------:R-:W4:Y:S04]  /*23ea0*/  LDL.LU R24, [R1+0x44] ;  /* 0x0000440001187983 */ /* 0x000f280000300800 */
[----:B------:R2:W-:Y:S04]  /*23eb0*/  STL [R1+0x54], R0 ;  /* 0x0000540001007387 */ /* 0x0005e80000100800 */
[----:B------:R-:W4:Y:S04]  /*23ec0*/  LDL.LU R23, [R1+0xb4] ;  /* 0x0000b40001177983 */ /* 0x000f280000300800 */
[----:B------:R-:W4:Y:S01]  /*23ed0*/  LDL.LU R16, [R1+0xb0] ;  /* 0x0000b00001107983 */ /* 0x000f220000300800 */
[----:B---3--:R-:W-:-:S03]  /*23ee0*/  SHF.R.U32.HI R3, RZ, 0x8, R26 ;  /* 0x00000008ff037819 */ /* 0x008fc6000001161a */
[----:B------:R-:W3:Y:S01]  /*23ef0*/  LDL.LU R26, [R1+0xa4] ;  /* 0x0000a400011a7983 */ /* 0x000ee20000300800 */
[----:B------:R-:W-:Y:S02]  /*23f00*/  SHF.R.U32.HI R14, RZ, 0x8, R27 ;  /* 0x00000008ff0e7819 */ /* 0x000fe4000001161b */
[----:B------:R-:W-:Y:S01]  /*23f10*/  LOP3.LUT R3, R3, 0xffff, RZ, 0xc0, !PT ;  /* 0x0000ffff03037812 */ /* 0x000fe200078ec0ff */
[----:B------:R-:W3:Y:S01]  /*23f20*/  LDL.LU R27, [R1+0x14] ;  /* 0x00001400011b7983 */ /* 0x000ee20000300800 */
[----:B------:R-:W-:-:S04]  /*23f30*/  LOP3.LUT R14, R14, 0xffff, RZ, 0xc0, !PT ;  /* 0x0000ffff0e0e7812 */ /* 0x000fc800078ec0ff */
[----:B------:R-:W-:Y:S02]  /*23f40*/  PRMT R3, R3, 0x3340, R14 ;  /* 0x0000334003037816 */ /* 0x000fe4000000000e */
[----:B------:R-:W3:Y:S01]  /*23f50*/  LDL.LU R14, [R1+0x4c] ;  /* 0x00004c00010e7983 */ /* 0x000ee20000300800 */
[----:B--2---:R-:W-:Y:S02]  /*23f60*/  SHF.R.U32.HI R0, RZ, 0x8, R20 ;  /* 0x00000008ff007819 */ /* 0x004fe40000011614 */
[----:B------:R-:W-:Y:S02]  /*23f70*/  SHF.R.U32.HI R12, RZ, 0x8, R12 ;  /* 0x00000008ff0c7819 */ /* 0x000fe4000001160c */
[----:B------:R-:W-:Y:S02]  /*23f80*/  SHF.R.U32.HI R8, RZ, 0x8, R8 ;  /* 0x00000008ff087819 */ /* 0x000fe40000011608 */
[----:B------:R-:W-:Y:S02]  /*23f90*/  SHF.R.U32.HI R10, RZ, 0x8, R10 ;  /* 0x00000008ff0a7819 */ /* 0x000fe4000001160a */
[----:B------:R-:W-:-:S02]  /*23fa0*/  LOP3.LUT R0, R0, 0xffff, RZ, 0xc0, !PT ;  /* 0x0000ffff00007812 */ /* 0x000fc400078ec0ff */
[----:B------:R-:W-:Y:S02]  /*23fb0*/  LOP3.LUT R8, R8, 0xffff, RZ, 0xc0, !PT ;  /* 0x0000ffff08087812 */ /* 0x000fe400078ec0ff */
[----:B------:R-:W-:Y:S02]  /*23fc0*/  LOP3.LUT R12, R12, 0xffff, RZ, 0xc0, !PT ;  /* 0x0000ffff0c0c7812 */ /* 0x000fe400078ec0ff */
[----:B------:R-:W-:Y:S02]  /*23fd0*/  LOP3.LUT R10, R10, 0xffff, RZ, 0xc0, !PT ;  /* 0x0000ffff0a0a7812 */ /* 0x000fe400078ec0ff */
[--C-:B------:R-:W-:Y:S01]  /*23fe0*/  PRMT R21, R0, 0x3340, R1.reuse ;  /* 0x0000334000157816 */ /* 0x100fe20000000001 */
[----:B------:R0:W-:Y:S01]  /*23ff0*/  STL [R1+0x4], R3 ;  /* 0x0000040301007387 */ /* 0x0001e20000100800 */
[----:B------:R-:W-:Y:S02]  /*24000*/  PRMT R0, R12, 0x3340, R8 ;  /* 0x000033400c007816 */ /* 0x000fe40000000008 */
[----:B------:R-:W-:-:S05]  /*24010*/  PRMT R20, R10, 0x3340, R1 ;  /* 0x000033400a147816 */ /* 0x000fca0000000001 */
[----:B------:R-:W-:Y:S04]  /*24020*/  STL [R1+0xcf8], R20 ;  /* 0x000cf81401007387 */ /* 0x000fe80000100800 */
[----:B------:R1:W-:Y:S01]  /*24030*/  STL [R1+0x8], R0 ;  /* 0x0000080001007387 */ /* 0x0003e20000100800 */
[----:B----4-:R-:W-:Y:S02]  /*24040*/  SHF.R.U32.HI R8, RZ, 0x8, R13 ;  /* 0x00000008ff087819 */ /* 0x010fe4000001160d */
[----:B0-----:R-:W-:-:S04]  /*24050*/  SHF.R.U32.HI R3, RZ, 0x8, R25 ;  /* 0x00000008ff037819 */ /* 0x001fc80000011619 */
[----:B------:R-:W-:Y:S02]  /*24060*/  LOP3.LUT R3, R3, 0xffff, RZ, 0xc0, !PT ;  /* 0x0000ffff03037812 */ /* 0x000fe400078ec0ff */
[----:B------:R-:W-:Y:S02]  /*24070*/  SHF.R.U32.HI R12, RZ, 0x8, R24 ;  /* 0x00000008ff0c7819 */ /* 0x000fe40000011618 */
[----:B------:R-:W2:Y:S02]  /*24080*/  LDL.LU R24, [R1+0x94] ;  /* 0x0000940001187983 */ /* 0x000ea40000300800 */
[----:B------:R-:W-:Y:S02]  /*24090*/  LOP3.LUT R12, R12, 0xffff, RZ, 0xc0, !PT ;  /* 0x0000ffff0c0c7812 */ /* 0x000fe400078ec0ff */
[----:B------:R-:W-:Y:S02]  /*240a0*/  PRMT R3, R3, 0x3340, R1 ;  /* 0x0000334003037816 */ /* 0x000fe40000000001 */
[----:B------:R-:W-:-:S02]  /*240b0*/  SHF.R.U32.HI R10, RZ, 0x8, R22 ;  /* 0x00000008ff0a7819 */ /* 0x000fc40000011616 */
[----:B------:R-:W-:Y:S02]  /*240c0*/  LOP3.LUT R8, R8, 0xffff, RZ, 0xc0, !PT ;  /* 0x0000ffff08087812 */ /* 0x000fe400078ec0ff */
[----:B------:R-:W-:Y:S02]  /*240d0*/  LOP3.LUT R10, R10, 0xffff, RZ, 0xc0, !PT ;  /* 0x0000ffff0a0a7812 */ /* 0x000fe400078ec0ff */
[----:B-1----:R-:W-:Y:S02]  /*240e0*/  SHF.R.U32.HI R0, RZ, 0x8, R29 ;  /* 0x00000008ff007819 */ /* 0x002fe4000001161d */
[----:B---3--:R-:W-:-:S04]  /*240f0*/  SHF.R.U32.HI R14, RZ, 0x8, R14 ;  /* 0x00000008ff0e7819 */ /* 0x008fc8000001160e */
[----:B------:R-:W-:-:S04]  /*24100*/  LOP3.LUT R14, R14, 0xffff, RZ, 0xc0, !PT ;  /* 0x0000ffff0e0e7812 */ /* 0x000fc800078ec0ff */
[----:B------:R-:W-:-:S05]  /*24110*/  PRMT R12, R14, 0x3340, R12 ;  /* 0x000033400e0c7816 */ /* 0x000fca000000000c */
[----:B------:R-:W-:Y:S04]  /*24120*/  STL [R1+0x50], R12 ;  /* 0x0000500c01007387 */ /* 0x000fe80000100800 */
[----:B------:R0:W-:Y:S04]  /*24130*/  STL [R1+0xcf4], R3 ;  /* 0x000cf40301007387 */ /* 0x0001e80000100800 */
[----:B------:R-:W3:Y:S04]  /*24140*/  LDL.LU R25, [R1+0xa0] ;  /* 0x0000a00001197983 */ /* 0x000ee80000300800 */
[----:B------:R-:W4:Y:S01]  /*24150*/  LDL.LU R13, [R1+0x88] ;  /* 0x00008800010d7983 */ /* 0x000f220000300800 */
[----:B0-----:R-:W-:-:S05]  /*24160*/  PRMT R3, R10, 0x3340, R8 ;  /* 0x000033400a037816 */ /* 0x001fca0000000008 */
[----:B------:R-:W-:Y:S04]  /*24170*/  STL [R1+0x64], R3 ;  /* 0x0000640301007387 */ /* 0x000fe80000100800 */
[----:B------:R-:W4:Y:S01]  /*24180*/  LDL.LU R29, [R1+0x9c] ;  /* 0x00009c00011d7983 */ /* 0x000f220000300800 */
[----:B------:R-:W-:Y:S02]  /*24190*/  LOP3.LUT R0, R0, 0xffff, RZ, 0xc0, !PT ;  /* 0x0000ffff00007812 */ /* 0x000fe400078ec0ff */
[----:B------:R-:W-:Y:S02]  /*241a0*/  SHF.R.U32.HI R14, RZ, 0x8, R23 ;  /* 0x00000008ff0e7819 */ /* 0x000fe40000011617 */
[----:B------:R-:W-:Y:S02]  /*241b0*/  SHF.R.U32.HI R12, RZ, 0x8, R16 ;  /* 0x00000008ff0c7819 */ /* 0x000fe40000011610 */
[----:B------:R-:W-:-:S02]  /*241c0*/  PRMT R0, R0, 0x3340, R1 ;  /* 0x0000334000007816 */ /* 0x000fc40000000001 */
[----:B------:R-:W-:Y:S02]  /*241d0*/  LOP3.LUT R12, R12, 0xffff, RZ, 0xc0, !PT ;  /* 0x0000ffff0c0c7812 */ /* 0x000fe400078ec0ff */
[----:B------:R-:W-:Y:S01]  /*241e0*/  LOP3.LUT R14, R14, 0xffff, RZ, 0xc0, !PT ;  /* 0x0000ffff0e0e7812 */ /* 0x000fe200078ec0ff */
[----:B------:R0:W-:Y:S04]  /*241f0*/  STL [R1+0xcf0], R0 ;  /* 0x000cf00001007387 */ /* 0x0001e80000100800 */
[----:B------:R-:W4:Y:S04]  /*24200*/  LDL.LU R23, [R1+0x140] ;  /* 0x0001400001177983 */ /* 0x000f280000300800 */
[----:B------:R-:W4:Y:S01]  /*24210*/  LDL.LU R22, [R1+0x13c] ;  /* 0x00013c0001167983 */ /* 0x000f220000300800 */
[----:B0-----:R-:W-:-:S05]  /*24220*/  PRMT R0, R14, 0x3340, R12 ;  /* 0x000033400e007816 */ /* 0x001fca000000000c */
[----:B------:R0:W-:Y:S04]  /*24230*/  STL [R1+0x44], R0 ;  /* 0x0000440001007387 */ /* 0x0001e80000100800 */
[----:B------:R-:W4:Y:S01]  /*24240*/  LDL.LU R3, [R1+0x138] ;  /* 0x0001380001037983 */ /* 0x000f220000300800 */
[----:B------:R-:W-:-:S03]  /*24250*/  SHF.R.U32.HI R8, RZ, 0x8, R26 ;  /* 0x00000008ff087819 */ /* 0x000fc6000001161a */
[----:B------:R-:W4:Y:S01]  /*24260*/  LDL.LU R20, [R1+0xb8] ;  /* 0x0000b80001147983 */ /* 0x000f220000300800 */
[----:B------:R-:W-:-:S03]  /*24270*/  SHF.R.U32.HI R10, RZ, 0x8, R27 ;  /* 0x00000008ff0a7819 */ /* 0x000fc6000001161b */
[----:B------:R-:W4:Y:S01]  /*24280*/  LDL.LU R26, [R1+0xbc] ;  /* 0x0000bc00011a7983 */ /* 0x000f220000300800 */
[----:B------:R-:W-:-:S03]  /*24290*/  SHF.R.U32.HI R16, RZ, 0x8, R4 ;  /* 0x00000008ff107819 */ /* 0x000fc60000011604 */
[----:B------:R-:W4:Y:S01]  /*242a0*/  LDL.LU R27, [R1+0xc0] ;  /* 0x0000c000011b7983 */ /* 0x000f220000300800 */
[----:B------:R-:W-:Y:S02]  /*242b0*/  LOP3.LUT R4, R8, 0xffff, RZ, 0xc0, !PT ;  /* 0x0000ffff08047812 */ /* 0x000fe400078ec0ff */
[----:B------:R-:W-:Y:S02]  /*242c0*/  LOP3.LUT R8, R16, 0xffff, RZ, 0xc0, !PT ;  /* 0x0000ffff10087812 */ /* 0x000fe400078ec0ff */
[----:B------:R-:W-:Y:S02]  /*242d0*/  SHF.R.U32.HI R18, RZ, 0x8, R18 ;  /* 0x00000008ff127819 */ /* 0x000fe40000011612 */
[----:B--2---:R-:W-:Y:S02]  /*242e0*/  SHF.R.U32.HI R16, RZ, 0x8, R24 ;  /* 0x00000008ff107819 */ /* 0x004fe40000011618 */
[----:B------:R-:W-:Y:S02]  /*242f0*/  PRMT R4, R4, 0x3340, R1 ;  /* 0x0000334004047816 */ /* 0x000fe40000000001 */
[----:B------:R-:W-:-:S02]  /*24300*/  LOP3.LUT R10, R10, 0xffff, RZ, 0xc0, !PT ;  /* 0x0000ffff0a0a7812 */ /* 0x000fc400078ec0ff */
[----:B------:R-:W-:Y:S02]  /*24310*/  LOP3.LUT R16, R16, 0xffff, RZ, 0xc0, !PT ;  /* 0x0000ffff10107812 */ /* 0x000fe400078ec0ff */
[----:B------:R-:W-:Y:S01]  /*24320*/  LOP3.LUT R18, R18, 0xffff, RZ, 0xc0, !PT ;  /* 0x0000ffff12127812 */ /* 0x000fe200078ec0ff */
[----:B------:R1:W-:Y:S01]  /*24330*/  STL [R1+0xcec], R4 ;  /* 0x000cec0401007387 */ /* 0x0003e20000100800 */
[----:B0-----:R-:W-:-:S05]  /*24340*/  PRMT R0, R10, 0x3340, R8 ;  /* 0x000033400a007816 */ /* 0x001fca0000000008 */
[----:B------:R0:W-:Y:S01]  /*24350*/  STL [R1+0x60], R0 ;  /* 0x0000600001007387 */ /* 0x0001e20000100800 */
[----:B-1----:R-:W-:-:S05]  /*24360*/  PRMT R4, R18, 0x3340, R16 ;  /* 0x0000334012047816 */ /* 0x002fca0000000010 */
[----:B------:R1:W-:Y:S01]  /*24370*/  STL [R1+0x58], R4 ;  /* 0x0000580401007387 */ /* 0x0003e20000100800 */
[----:B---3--:R-:W-:-:S03]  /*24380*/  SHF.R.U32.HI R14, RZ, 0x8, R25 ;  /* 0x00000008ff0e7819 */ /* 0x008fc60000011619 */
[----:B------:R-:W2:Y:S01]  /*24390*/  LDL.LU R25, [R1+0xdc] ;  /* 0x0000dc0001197983 */ /* 0x000ea20000300800 */
[----:B----4-:R-:W-:Y:S02]  /*243a0*/  SHF.R.U32.HI R12, RZ, 0x8, R13 ;  /* 0x00000008ff0c7819 */ /* 0x010fe4000001160d */
[----:B------:R-:W-:Y:S01]  /*243b0*/  LOP3.LUT R14, R14, 0xffff, RZ, 0xc0, !PT ;  /* 0x0000ffff0e0e7812 */ /* 0x000fe200078ec0ff */
[----:B------:R-:W3:Y:S01]  /*243c0*/  LDL.LU R24, [R1+0xd4] ;  /* 0x0000d40001187983 */ /* 0x000ee20000300800 */
[----:B------:R-:W-:-:S04]  /*243d0*/  LOP3.LUT R12, R12, 0xffff, RZ, 0xc0, !PT ;  /* 0x0000ffff0c0c7812 */ /* 0x000fc800078ec0ff */
[----:B0-----:R-:W-:-:S05]  /*243e0*/  PRMT R0, R14, 0x3340, R12 ;  /* 0x000033400e007816 */ /* 0x001fca000000000c */
[----:B------:R0:W-:Y:S04]  /*243f0*/  STL [R1+0x5c], R0 ;  /* 0x00005c0001007387 */ /* 0x0001e80000100800 */
[----:B-1----:R-:W4:Y:S04]  /*24400*/  LDL.LU R4, [R1+0xd0] ;  /* 0x0000d00001047983 */ /* 0x002f280000300800 */
[----:B0-----:R-:W4:Y:S01]  /*24410*/  LDL.LU R0, [R1+0xe4] ;  /* 0x0000e40001007983 */ /* 0x001f220000300800 */
[----:B------:R-:W-:-:S03]  /*24420*/  SHF.R.U32.HI R10, RZ, 0x8, R29 ;  /* 0x00000008ff0a7819 */ /* 0x000fc6000001161d */
[----:B------:R-:W4:Y:S04]  /*24430*/  LDL.LU R13, [R1+0xe0] ;  /* 0x0000e000010d7983 */ /* 0x000f280000300800 */
[----:B------:R-:W4:Y:S01]  /*24440*/  LDL.LU R29, [R1+0xd8] ;  /* 0x0000d800011d7983 */ /* 0x000f220000300800 */
[----:B------:R-:W-:Y:S02]  /*24450*/  SHF.R.U32.HI R23, RZ, 0x8, R23 ;  /* 0x00000008ff177819 */ /* 0x000fe40000011617 */
[----:B------:R-:W-:Y:S02]  /*24460*/  SHF.R.U32.HI R22, RZ, 0x8, R22 ;  /* 0x00000008ff167819 */ /* 0x000fe40000011616 */
[----:B------:R-:W-:Y:S02]  /*24470*/  LOP3.LUT R10, R10, 0xffff, RZ, 0xc0, !PT ;  /* 0x0000ffff0a0a7812 */ /* 0x000fe400078ec0ff */
[----:B------:R-:W-:-:S02]  /*24480*/  SHF.R.U32.HI R12, RZ, 0x8, R3 ;  /* 0x00000008ff0c7819 */ /* 0x000fc40000011603 */
[----:B------:R-:W-:Y:S02]  /*24490*/  LOP3.LUT R22, R22, 0xffff, RZ, 0xc0, !PT ;  /* 0x0000ffff16167812 */ /* 0x000fe400078ec0ff */
[----:B------:R-:W-:Y:S02]  /*244a0*/  LOP3.LUT R12, R12, 0xffff, RZ, 0xc0, !PT ;  /* 0x0000ffff0c0c7812 */ /* 0x000fe400078ec0ff */
[----:B------:R-:W-:Y:S02]  /*244b0*/  LOP3.LUT R23, R23, 0xffff, RZ, 0xc0, !PT ;  /* 0x0000ffff17177812 */ /* 0x000fe400078ec0ff */
[----:B------:R-:W-:Y:S02]  /*244c0*/  PRMT R10, R10, 0x3340, R1 ;  /* 0x000033400a0a7816 */ /* 0x000fe40000000001 */
[----:B------:R-:W-:Y:S02]  /*244d0*/  SHF.R.U32.HI R18, RZ, 0x8, R20 ;  /* 0x00000008ff127819 */ /* 0x000fe40000011614 */
[----:B------:R-:W-:-:S02]  /*244e0*/  SHF.R.U32.HI R16, RZ, 0x8, R26 ;  /* 0x00000008ff107819 */ /* 0x000fc4000001161a */
[----:B------:R-:W-:Y:S02]  /*244f0*/  PRMT R12, R12, 0x3340, R1 ;  /* 0x000033400c0c7816 */ /* 0x000fe40000000001 */
[----:B------:R-:W-:Y:S01]  /*24500*/  PRMT R3, R23, 0x3340, R22 ;  /* 0x0000334017037816 */ /* 0x000fe20000000016 */
[----:B------:R-:W-:Y:S01]  /*24510*/  STL [R1+0xce8], R10 ;  /* 0x000ce80a01007387 */ /* 0x000fe20000100800 */
[----:B------:R-:W-:Y:S02]  /*24520*/  SHF.R.U32.HI R14, RZ, 0x8, R27 ;  /* 0x00000008ff0e7819 */ /* 0x000fe4000001161b */
[----:B------:R-:W-:Y:S02]  /*24530*/  LOP3.LUT R16, R16, 0xffff, RZ, 0xc0, !PT ;  /* 0x0000ffff10107812 */ /* 0x000fe400078ec0ff */
[----:B------:R-:W-:Y:S01]  /*24540*/  LOP3.LUT R18, R18, 0xffff, RZ, 0xc0, !PT ;  /* 0x0000ffff12127812 */ /* 0x000fe200078ec0ff */
[----:B------:R0:W-:Y:S01]  /*24550*/  STL [R1+0xce4], R12 ;  /* 0x000ce40c01007387 */ /* 0x0001e20000100800 */
[----:B------:R-:W-:-:S03]  /*24560*/  LOP3.LUT R14, R14, 0xffff, RZ, 0xc0, !PT ;  /* 0x0000ffff0e0e7812 */ /* 0x000fc600078ec0ff */
[----:B------:R1:W-:Y:S01]  /*24570*/  STL [R1+0x48], R3 ;  /* 0x0000480301007387 */ /* 0x0003e20000100800 */
[----:B------:R-:W-:-:S03]  /*24580*/  PRMT R14, R14, 0x3340, R1 ;  /* 0x000033400e0e7816 */ /* 0x000fc60000000001 */
[----:B0-----:R-:W4:Y:S01]  /*24590*/  LDL.LU R12, [R1+0x12c] ;  /* 0x00012c00010c7983 */ /* 0x001f220000300800 */
[----:B-1----:R-:W-:-:S03]  /*245a0*/  PRMT R3, R18, 0x3340, R16 ;  /* 0x0000334012037816 */ /* 0x002fc60000000010 */
[----:B------:R-:W4:Y:S04]  /*245b0*/  LDL.LU R26, [R1+0x128] ;  /* 0x00012800011a7983 */ /* 0x000f280000300800 */
[----:B------:R0:W-:Y:S04]  /*245c0*/  STL [R1+0x4c], R3 ;  /* 0x00004c0301007387 */ /* 0x0001e80000100800 */
[----:B0-----:R-:W4:Y:S04]  /*245d0*/  LDL.LU R3, [R1+0xcc] ;  /* 0x0000cc0001037983 */ /* 0x001f280000300800 */
[----:B------:R-:W4:Y:S04]  /*245e0*/  LDL.LU R20, [R1+0xc8] ;  /* 0x0000c80001147983 */ /* 0x000f280000300800 */
[----:B------:R-:W4:Y:S04]  /*245f0*/  LDL.LU R27, [R1+0xc4] ;  /* 0x0000c400011b7983 */ /* 0x000f280000300800 */
[----:B------:R0:W-:Y:S04]  /*24600*/  STL [R1+0xce0], R14 ;  /* 0x000ce00e01007387 */ /* 0x0001e80000100800 */
[----:B0-----:R-:W4:Y:S01]  /*24610*/  LDL.LU R14, [R1+0x130] ;  /* 0x00013000010e7983 */ /* 0x001f220000300800 */
[----:B------:R-:W-:-:S03]  /*24620*/  SHF.R.U32.HI R8, RZ, 0x8, R28 ;  /* 0x00000008ff087819 */ /* 0x000fc6000001161c */
[----:B------:R-:W4:Y:S04]  /*24630*/  LDL.LU R10, [R1+0x108] ;  /* 0x00010800010a7983 */ /* 0x000f280000300800 */
[----:B------:R-:W4:Y:S01]  /*24640*/  LDL.LU R28, [R1+0x100] ;  /* 0x00010000011c7983 */ /* 0x000f220000300800 */
[----:B--2---:R-:W-:Y:S02]  /*24650*/  SHF.R.U32.HI R25, RZ, 0x8, R25 ;  /* 0x00000008ff197819 */ /* 0x004fe40000011619 */
[----:B---3--:R-:W-:Y:S02]  /*24660*/  SHF.R.U32.HI R24, RZ, 0x8, R24 ;  /* 0x00000008ff187819 */ /* 0x008fe40000011618 */
[----:B------:R-:W-:Y:S02]  /*24670*/  LOP3.LUT R25, R25, 0xffff, RZ, 0xc0, !PT ;  /* 0x0000ffff19197812 */ /* 0x000fe400078ec0ff */
[----:B------:R-:W-:-:S02]  /*24680*/  LOP3.LUT R24, R24, 0xffff, RZ, 0xc0, !PT ;  /* 0x0000ffff18187812 */ /* 0x000fc400078ec0ff */
[----:B----4-:R-:W-:Y:S02]  /*24690*/  SHF.R.U32.HI R16, RZ, 0x8, R4 ;  /* 0x00000008ff107819 */ /* 0x010fe40000011604 */
[----:B------:R-:W-:Y:S02]  /*246a0*/  SHF.R.U32.HI R23, RZ, 0x8, R0 ;  /* 0x00000008ff177819 */ /* 0x000fe40000011600 */
[----:B------:R-:W-:Y:S02]  /*246b0*/  PRMT R0, R25, 0x3340, R24 ;  /* 0x0000334019007816 */ /* 0x000fe40000000018 */
[----:B------:R-:W-:-:S03]  /*246c0*/  SHF.R.U32.HI R22, RZ, 0x8, R13 ;  /* 0x00000008ff167819 */ /* 0x000fc6000001160d */
[----:B------:R0:W-:Y:S01]  /*246d0*/  STL [R1+0x14], R0 ;  /* 0x0000140001007387 */ /* 0x0001e20000100800 */
[----:B------:R-:W-:-:S03]  /*246e0*/  SHF.R.U32.HI R18, RZ, 0x8, R29 ;  /* 0x00000008ff127819 */ /* 0x000fc6000001161d */
[----:B------:R-:W2:Y:S04]  /*246f0*/  LDL.LU R4, [R1+0xec] ;  /* 0x0000ec0001047983 */ /* 0x000ea80000300800 */
[----:B0-----:R-:W3:Y:S04]  /*24700*/  LDL.LU R0, [R1+0x120] ;  /* 0x0001200001007983 */ /* 0x001ee80000300800 */
[----:B------:R-:W4:Y:S04]  /*24710*/  LDL.LU R13, [R1+0x10c] ;  /* 0x00010c00010d7983 */ /* 0x000f280000300800 */
[----:B------:R-:W4:Y:S01]  /*24720*/  LDL.LU R29, [R1+0x104] ;  /* 0x00010400011d7983 */ /* 0x000f220000300800 */
[----:B------:R-:W-:-:S02]  /*24730*/  LOP3.LUT R16, R16, 0xffff, RZ, 0xc0, !PT ;  /* 0x0000ffff10107812 */ /* 0x000fc400078ec0ff */
[----:B------:R-:W-:Y:S02]  /*24740*/  LOP3.LUT R22, R22, 0xffff, RZ, 0xc0, !PT ;  /* 0x0000ffff16167812 */ /* 0x000fe400078ec0ff */
[----:B------:R-:W-:Y:S02]  /*24750*/  LOP3.LUT R23, R23, 0xffff, RZ, 0xc0, !PT ;  /* 0x0000ffff17177812 */ /* 0x000fe400078ec0ff */
[----:B------:R-:W-:Y:S02]  /*24760*/  PRMT R16, R16, 0x3340, R1 ;  /* 0x0000334010107816 */ /* 0x000fe40000000001 */
[----:B------:R-:W-:Y:S02]  /*24770*/  PRMT R22, R23, 0x3340, R22 ;  /* 0x0000334017167816 */ /* 0x000fe40000000016 */
[----:B------:R-:W-:Y:S01]  /*24780*/  LOP3.LUT R18, R18, 0xffff, RZ, 0xc0, !PT ;  /* 0x0000ffff12127812 */ /* 0x000fe200078ec0ff */
[----:B------:R0:W-:Y:S04]  /*24790*/  STL [R1+0xcdc], R16 ;  /* 0x000cdc1001007387 */ /* 0x0001e80000100800 */
[----:B------:R1:W-:Y:S01]  /*247a0*/  STL [R1+0x40], R22 ;  /* 0x0000401601007387 */ /* 0x0003e20000100800 */
[----:B------:R-:W-:-:S02]  /*247b0*/  SHF.R.U32.HI R24, RZ, 0x8, R12 ;  /* 0x00000008ff187819 */ /* 0x000fc4000001160c */
[----:B------:R-:W-:Y:S02]  /*247c0*/  SHF.R.U32.HI R26, RZ, 0x8, R26 ;  /* 0x00000008ff1a7819 */ /* 0x000fe4000001161a */
[----:B------:R-:W-:Y:S02]  /*247d0*/  LOP3.LUT R24, R24, 0xffff, RZ, 0xc0, !PT ;  /* 0x0000ffff18187812 */ /* 0x000fe400078ec0ff */
[----:B------:R-:W-:Y:S02]  /*247e0*/  LOP3.LUT R26, R26, 0xffff, RZ, 0xc0, !PT ;  /* 0x0000ffff1a1a7812 */ /* 0x000fe400078ec0ff */
[--C-:B0-----:R-:W-:Y:S02]  /*247f0*/  PRMT R16, R18, 0x3340, R1.reuse ;  /* 0x0000334012107816 */ /* 0x101fe40000000001 */
[----:B------:R-:W-:Y:S02]  /*24800*/  PRMT R12, R26, 0x3340, R1 ;  /* 0x000033401a0c7816 */ /* 0x000fe40000000001 */
[----:B------:R-:W-:-:S02]  /*24810*/  SHF.R.U32.HI R23, RZ, 0x8, R3 ;  /* 0x00000008ff177819 */ /* 0x000fc40000011603 */
[----:B-1----:R-:W-:Y:S02]  /*24820*/  SHF.R.U32.HI R22, RZ, 0x8, R20 ;  /* 0x00000008ff167819 */ /* 0x002fe40000011614 */
[----:B------:R-:W-:Y:S02]  /*24830*/  LOP3.LUT R23, R23, 0xffff, RZ, 0xc0, !PT ;  /* 0x0000ffff17177812 */ /* 0x000fe400078ec0ff */
[----:B------:R-:W-:Y:S02]  /*24840*/  SHF.R.U32.HI R18, RZ, 0x8, R27 ;  /* 0x00000008ff127819 */ /* 0x000fe4000001161b */
[----:B------:R-:W-:Y:S02]  /*24850*/  LOP3.LUT R22, R22, 0xffff, RZ, 0xc0, !PT ;  /* 0x0000ffff16167812 */ /* 0x000fe400078ec0ff */
[----:B------:R-:W-:-:S04]  /*24860*/  SHF.R.U32.HI R25, RZ, 0x8, R14 ;  /* 0x00000008ff197819 */ /* 0x000fc8000001160e */
[----:B------:R-:W-:-:S04]  /*24870*/  LOP3.LUT R25, R25, 0xffff, RZ, 0xc0, !PT ;  /* 0x0000ffff19197812 */ /* 0x000fc800078ec0ff */
[----:B------:R-:W-:Y:S01]  /*24880*/  PRMT R14, R25, 0x3340, R24 ;  /* 0x00003340190e7816 */ /* 0x000fe20000000018 */
[----:B------:R0:W-:Y:S01]  /*24890*/  STL [R1+0x1c], R16 ;  /* 0x00001c1001007387 */ /* 0x0001e20000100800 */
[----:B------:R-:W-:Y:S02]  /*248a0*/  LOP3.LUT R18, R18, 0xffff, RZ, 0xc0, !PT ;  /* 0x0000ffff12127812 */ /* 0x000fe400078ec0ff */
[----:B------:R-:W-:Y:S01]  /*248b0*/  PRMT R3, R23, 0x3340, R22 ;  /* 0x0000334017037816 */ /* 0x000fe20000000016 */
[----:B------:R-:W-:Y:S01]  /*248c0*/  STL [R1+0x3c], R14 ;  /* 0x00003c0e01007387 */ /* 0x000fe20000100800 */
[----:B------:R-:W-:-:S03]  /*248d0*/  SHF.R.U32.HI R24, RZ, 0x8, R28 ;  /* 0x00000008ff187819 */ /* 0x000fc6000001161c */
[----:B0-----:R-:W4:Y:S04]  /*248e0*/  LDL.LU R16, [R1+0x114] ;  /* 0x0001140001107983 */ /* 0x001f280000300800 */
[----:B------:R0:W-:Y:S01]  /*248f0*/  STL [R1+0x2c], R12 ;  /* 0x00002c0c01007387 */ /* 0x0001e20000100800 */
[----:B------:R-:W-:-:S03]  /*24900*/  SHF.R.U32.HI R25, RZ, 0x8, R10 ;  /* 0x00000008ff197819 */ /* 0x000fc6000001160a */
[----:B------:R-:W4:Y:S04]  /*24910*/  LDL.LU R27, [R1+0x110] ;  /* 0x00011000011b7983 */ /* 0x000f280000300800 */
[----:B------:R1:W-:Y:S01]  /*24920*/  STL [R1+0x38], R3 ;  /* 0x0000380301007387 */ /* 0x0003e20000100800 */
[----:B0-----:R-:W-:-:S03]  /*24930*/  PRMT R12, R18, 0x3340, R1 ;  /* 0x00003340120c7816 */ /* 0x001fc60000000001 */
[----:B------:R-:W4:Y:S01]  /*24940*/  LDL.LU R14, [R1+0xe8] ;  /* 0x0000e800010e7983 */ /* 0x000f220000300800 */
[----:B------:R-:W-:-:S03]  /*24950*/  LOP3.LUT R24, R24, 0xffff, RZ, 0xc0, !PT ;  /* 0x0000ffff18187812 */ /* 0x000fc600078ec0ff */
[----:B-1----:R-:W4:Y:S01]  /*24960*/  LDL.LU R3, [R1+0xac] ;  /* 0x0000ac0001037983 */ /* 0x002f220000300800 */
[----:B------:R-:W-:-:S03]  /*24970*/  LOP3.LUT R25, R25, 0xffff, RZ, 0xc0, !PT ;  /* 0x0000ffff19197812 */ /* 0x000fc600078ec0ff */
[----:B------:R-:W4:Y:S04]  /*24980*/  LDL.LU R20, [R1+0xa8] ;  /* 0x0000a80001147983 */ /* 0x000f280000300800 */
[----:B------:R0:W-:Y:S04]  /*24990*/  STL [R1+0x28], R12 ;  /* 0x0000280c01007387 */ /* 0x0001e80000100800 */
[----:B0-----:R-:W4:Y:S04]  /*249a0*/  LDL.LU R12, [R1+0xf4] ;  /* 0x0000f400010c7983 */ /* 0x001f280000300800 */
[----:B------:R-:W4:Y:S04]  /*249b0*/  LDL.LU R10, [R1+0x84] ;  /* 0x00008400010a7983 */ /* 0x000f280000300800 */
[----:B------:R-:W4:Y:S01]  /*249c0*/  LDL.LU R28, [R1+0x80] ;  /* 0x00008000011c7983 */ /* 0x000f220000300800 */
[----:B--2---:R-:W-:-:S03]  /*249d0*/  SHF.R.U32.HI R26, RZ, 0x8, R4 ;  /* 0x00000008ff1a7819 */ /* 0x004fc60000011604 */
[----:B------:R-:W2:Y:S01]  /*249e0*/  LDL.LU R4, [R1+0xfc] ;  /* 0x0000fc0001047983 */ /* 0x000ea20000300800 */
[----:B---3--:R-:W-:-:S03]  /*249f0*/  SHF.R.U32.HI R22, RZ, 0x8, R0 ;  /* 0x00000008ff167819 */ /* 0x008fc60000011600 */
[----:B------:R-:W3:Y:S01]  /*24a00*/  LDL.LU R0, [R1+0xf8] ;  /* 0x0000f80001007983 */ /* 0x000ee20000300800 */
[----:B----4-:R-:W-:-:S03]  /*24a10*/  SHF.R.U32.HI R18, RZ, 0x8, R13 ;  /* 0x00000008ff127819 */ /* 0x010fc6000001160d */
[----:B------:R-:W4:Y:S01]  /*24a20*/  LDL.LU R13, [R1+0xf0] ;  /* 0x0000f000010d7983 */ /* 0x000f220000300800 */
[----:B------:R-:W-:Y:S02]  /*24a30*/  SHF.R.U32.HI R23, RZ, 0x8, R29 ;  /* 0x00000008ff177819 */ /* 0x000fe4000001161d */
[----:B------:R-:W-:Y:S02]  /*24a40*/  PRMT R29, R25, 0x3340, R24 ;  /* 0x00003340191d7816 */ /* 0x000fe40000000018 */
[----:B------:R-:W2:Y:S01]  /*24a50*/  LDL.LU R24, [R1+0x118] ;  /* 0x0001180001187983 */ /* 0x000ea20000300800 */
[----:B------:R-:W-:Y:S02]  /*24a60*/  LOP3.LUT R26, R26, 0xffff, RZ, 0xc0, !PT ;  /* 0x0000ffff1a1a7812 */ /* 0x000fe400078ec0ff */
[----:B------:R-:W-:Y:S02]  /*24a70*/  LOP3.LUT R18, R18, 0xffff, RZ, 0xc0, !PT ;  /* 0x0000ffff12127812 */ /* 0x000fe400078ec0ff */
[----:B------:R-:W-:-:S02]  /*24a80*/  LOP3.LUT R22, R22, 0xffff, RZ, 0xc0, !PT ;  /* 0x0000ffff16167812 */ /* 0x000fc400078ec0ff */
[----:B------:R-:W-:Y:S02]  /*24a90*/  LOP3.LUT R23, R23, 0xffff, RZ, 0xc0, !PT ;  /* 0x0000ffff17177812 */ /* 0x000fe400078ec0ff */
[--C-:B------:R-:W-:Y:S02]  /*24aa0*/  PRMT R25, R26, 0x3340, R1.reuse ;  /* 0x000033401a197816 */ /* 0x100fe40000000001 */
[----:B------:R-:W-:Y:S02]  /*24ab0*/  PRMT R22, R22, 0x3340, R18 ;  /* 0x0000334016167816 */ /* 0x000fe40000000012 */
[----:B------:R-:W-:Y:S01]  /*24ac0*/  PRMT R18, R23, 0x3340, R1 ;  /* 0x0000334017127816 */ /* 0x000fe20000000001 */
[----:B------:R-:W-:Y:S04]  /*24ad0*/  STL [R1+0xcc4], R29 ;  /* 0x000cc41d01007387 */ /* 0x000fe80000100800 */
[----:B------:R-:W-:Y:S04]  /*24ae0*/  STL [R1+0x18], R25 ;  /* 0x0000181901007387 */ /* 0x000fe80000100800 */
[----:B------:R-:W-:Y:S04]  /*24af0*/  STL [R1+0xcc0], R18 ;  /* 0x000cc01201007387 */ /* 0x000fe80000100800 */
[----:B------:R0:W-:Y:S02]  /*24b00*/  STL [R1+0x30], R22 ;  /* 0x0000301601007387 */ /* 0x0001e40000100800 */
[----:B0-----:R-:W-:-:S04]  /*24b10*/  SHF.R.U32.HI R22, RZ, 0x8, R16 ;  /* 0x00000008ff167819 */ /* 0x001fc80000011610 */
[----:B------:R-:W-:Y:S02]  /*24b20*/  LOP3.LUT R22, R22, 0xffff, RZ, 0xc0, !PT ;  /* 0x0000ffff16167812 */ /* 0x000fe400078ec0ff */
[----:B------:R-:W-:Y:S02]  /*24b30*/  SHF.R.U32.HI R27, RZ, 0x8, R27 ;  /* 0x00000008ff1b7819 */ /* 0x000fe4000001161b */
[----:B------:R-:W-:Y:S02]  /*24b40*/  SHF.R.U32.HI R23, RZ, 0x8, R3 ;  /* 0x00000008ff177819 */ /* 0x000fe40000011603 */
[----:B------:R-:W4:Y:S02]  /*24b50*/  LDL.LU R3, [R1+0x78] ;  /* 0x0000780001037983 */ /* 0x000f240000300800 */
[----:B------:R-:W-:Y:S02]  /*24b60*/  LOP3.LUT R23, R23, 0xffff, RZ, 0xc0, !PT ;  /* 0x0000ffff17177812 */ /* 0x000fe400078ec0ff */
[----:B------:R-:W-:-:S02]  /*24b70*/  LOP3.LUT R27, R27, 0xffff, RZ, 0xc0, !PT ;  /* 0x0000ffff1b1b7812 */ /* 0x000fc400078ec0ff */
[----:B------:R-:W-:-:S04]  /*24b80*/  SHF.R.U32.HI R25, RZ, 0x8, R20 ;  /* 0x00000008ff197819 */ /* 0x000fc80000011614 */
[----:B------:R-:W-:Y:S02]  /*24b90*/  LOP3.LUT R25, R25, 0xffff, RZ, 0xc0, !PT ;  /* 0x0000ffff19197812 */ /* 0x000fe400078ec0ff */
[----:B--2---:R-:W-:Y:S02]  /*24ba0*/  SHF.R.U32.HI R26, RZ, 0x8, R24 ;  /* 0x00000008ff1a7819 */ /* 0x004fe40000011618 */
[----:B------:R-:W-:Y:S02]  /*24bb0*/  SHF.R.U32.HI R24, RZ, 0x8, R14 ;  /* 0x00000008ff187819 */ /* 0x000fe4000001160e */
[----:B------:R-:W-:Y:S02]  /*24bc0*/  LOP3.LUT R26, R26, 0xffff, RZ, 0xc0, !PT ;  /* 0x0000ffff1a1a7812 */ /* 0x000fe400078ec0ff */
[----:B------:R-:W-:Y:S02]  /*24bd0*/  LOP3.LUT R24, R24, 0xffff, RZ, 0xc0, !PT ;  /* 0x0000ffff18187812 */ /* 0x000fe400078ec0ff */
[----:B------:R-:W-:-:S05]  /*24be0*/  PRMT R14, R26, 0x3340, R22 ;  /* 0x000033401a0e7816 */ /* 0x000fca0000000016 */
[----:B------:R0:W-:Y:S02]  /*24bf0*/  STL [R1+0x24], R14 ;  /* 0x0000240e01007387 */ /* 0x0001e40000100800 */
[----:B0-----:R-:W-:Y:S02]  /*24c00*/  PRMT R14, R24, 0x3340, R23 ;  /* 0x00003340180e7816 */ /* 0x001fe40000000017 */
[----:B------:R-:W-:Y:S02]  /*24c10*/  SHF.R.U32.HI R24, RZ, 0x8, R28 ;  /* 0x00000008ff187819 */ /* 0x000fe4000001161c */
[----:B---3--:R-:W-:Y:S02]  /*24c20*/  SHF.R.U32.HI R28, RZ, 0x8, R0 ;  /* 0x00000008ff1c7819 */ /* 0x008fe40000011600 */
[----:B----4-:R-:W-:Y:S02]  /*24c30*/  SHF.R.U32.HI R0, RZ, 0x8, R13 ;  /* 0x00000008ff007819 */ /* 0x010fe4000001160d */
[----:B------:R-:W0:Y:S01]  /*24c40*/  S2R R13, SR_TID.X ;  /* 0x00000000000d7919 */ /* 0x000e220000002100 */
[----:B------:R-:W-:-:S02]  /*24c50*/  PRMT R22, R27, 0x3340, R1 ;  /* 0x000033401b167816 */ /* 0x000fc40000000001 */
[----:B------:R-:W-:-:S03]  /*24c60*/  PRMT R23, R25, 0x3340, R1 ;  /* 0x0000334019177816 */ /* 0x000fc60000000001 */
[----:B------:R-:W-:Y:S04]  /*24c70*/  STL [R1+0xcbc], R22 ;  /* 0x000cbc1601007387 */ /* 0x000fe80000100800 */
[----:B------:R-:W2:Y:S01]  /*24c80*/  LDL.LU R20, [R1+0x7c] ;  /* 0x00007c0001147983 */ /* 0x000ea20000300800 */
[----:B------:R-:W-:Y:S02]  /*24c90*/  SHF.R.U32.HI R27, RZ, 0x8, R12 ;  /* 0x00000008ff1b7819 */ /* 0x000fe4000001160c */
[----:B------:R-:W-:Y:S01]  /*24ca0*/  SHF.R.U32.HI R26, RZ, 0x8, R10 ;  /* 0x00000008ff1a7819 */ /* 0x000fe2000001160a */
[----:B------:R1:W-:Y:S01]  /*24cb0*/  STL [R1+0x20], R14 ;  /* 0x0000200e01007387 */ /* 0x0003e20000100800 */
[----:B------:R-:W-:Y:S02]  /*24cc0*/  SHF.R.U32.HI R25, RZ, 0x8, R4 ;  /* 0x00000008ff197819 */ /* 0x000fe40000011604 */
[----:B------:R-:W-:Y:S01]  /*24cd0*/  LOP3.LUT R26, R26, 0xffff, RZ, 0xc0, !PT ;  /* 0x0000ffff1a1a7812 */ /* 0x000fe200078ec0ff */
[----:B------:R3:W-:Y:S01]  /*24ce0*/  STL [R1+0xcb8], R23 ;  /* 0x000cb81701007387 */ /* 0x0007e20000100800 */
[----:B------:R-:W-:-:S02]  /*24cf0*/  LOP3.LUT R27, R27, 0xffff, RZ, 0xc0, !PT ;  /* 0x0000ffff1b1b7812 */ /* 0x000fc400078ec0ff */
[----:B------:R-:W-:Y:S01]  /*24d00*/  LOP3.LUT R24, R24, 0xffff, RZ, 0xc0, !PT ;  /* 0x0000ffff18187812 */ /* 0x000fe200078ec0ff */
[----:B-1----:R-:W4:Y:S01]  /*24d10*/  LDL.LU R14, [R1+0x70] ;  /* 0x00007000010e7983 */ /* 0x002f220000300800 */
[----:B------:R-:W-:Y:S02]  /*24d20*/  LOP3.LUT R28, R28, 0xffff, RZ, 0xc0, !PT ;  /* 0x0000ffff1c1c7812 */ /* 0x000fe400078ec0ff */
[----:B------:R-:W-:Y:S02]  /*24d30*/  LOP3.LUT R25, R25, 0xffff, RZ, 0xc0, !PT ;  /* 0x0000ffff19197812 */ /* 0x000fe400078ec0ff */
[----:B------:R-:W-:Y:S02]  /*24d40*/  PRMT R4, R27, 0x3340, R26 ;  /* 0x000033401b047816 */ /* 0x000fe4000000001a */
[----:B------:R-:W-:Y:S02]  /*24d50*/  PRMT R24, R24, 0x3340, R1 ;  /* 0x0000334018187816 */ /* 0x000fe40000000001 */
[----:B------:R-:W-:Y:S01]  /*24d60*/  PRMT R28, R25, 0x3340, R28 ;  /* 0x00003340191c7816 */ /* 0x000fe2000000001c */
[----:B------:R-:W-:Y:S01]  /*24d70*/  STL [R1+0xc], R4 ;  /* 0x00000c0401007387 */ /* 0x000fe20000100800 */
[----:B0-----:R-:W-:-:S03]  /*24d80*/  LOP3.LUT R27, R13, 0x100, RZ, 0xc0, !PT ;  /* 0x000001000d1b7812 */ /* 0x001fc600078ec0ff */
[----:B------:R0:W-:Y:S04]  /*24d90*/  STL [R1+0xcb4], R24 ;  /* 0x000cb41801007387 */ /* 0x0001e80000100800 */
[----:B------:R1:W-:Y:S04]  /*24da0*/  STL [R1+0xcb0], R28 ;  /* 0x000cb01c01007387 */ /* 0x0003e80000100800 */
[----:B------:R-:W4:Y:S01]  /*24db0*/  LDL.LU R13, [R1+0x74] ;  /* 0x00007400010d7983 */ /* 0x000f220000300800 */
[----:B------:R-:W-:Y:S02]  /*24dc0*/  LOP3.LUT R5, R5, 0xffff, RZ, 0xc0, !PT ;  /* 0x0000ffff05057812 */ /* 0x000fe400078ec0ff */
[----:B------:R-:W-:Y:S01]  /*24dd0*/  LOP3.LUT R26, R0, 0xffff, RZ, 0xc0, !PT ;  /* 0x0000ffff001a7812 */ /* 0x000fe200078ec0ff */
[----:B------:R-:W4:Y:S01]  /*24de0*/  LDL.LU R22, [R1+0x68] ;  /* 0x0000680001167983 */ /* 0x000f220000300800 */
[----:B------:R-:W-:-:S02]  /*24df0*/  PRMT R5, R5, 0x3340, R1 ;  /* 0x0000334005057816 */ /* 0x000fc40000000001 */
[----:B------:R-:W-:Y:S01]  /*24e00*/  PRMT R25, R26, 0x3340, R1 ;  /* 0x000033401a197816 */ /* 0x000fe20000000001 */
[----:B---3--:R-:W3:Y:S04]  /*24e10*/  LDL.LU R23, [R1+0x6c] ;  /* 0x00006c0001177983 */ /* 0x008ee80000300800 */
[----:B------:R-:W-:Y:S04]  /*24e20*/  STL [R1+0xcc8], R25 ;  /* 0x000cc81901007387 */ /* 0x000fe80000100800 */
[----:B0-----:R-:W3:Y:S04]  /*24e30*/  LDL.LU R24, [R1+0x10] ;  /* 0x0000100001187983 */ /* 0x001ee80000300800 */
[----:B-1----:R-:W3:Y:S01]  /*24e40*/  LDL.LU R28, [R1+0x54] ;  /* 0x00005400011c7983 */ /* 0x002ee20000300800 */
[----:B------:R-:W-:-:S05]  /*24e50*/  PRMT R5, R3, 0x5410, R5 ;  /* 0x0000541003057816 */ /* 0x000fca0000000005 */
[----:B------:R-:W-:Y:S01]  /*24e60*/  STL [R1+0xccc], R5 ;  /* 0x000ccc0501007387 */ /* 0x000fe20000100800 */
[----:B------:R-:W-:Y:S01]  /*24e70*/  IMAD.IADD R2, R27, 0x1, R2 ;  /* 0x000000011b027824 */ /* 0x000fe200078e0202 */
[----:B--2---:R-:W-:Y:S02]  /*24e80*/  PRMT R7, R20, 0x5410, R7 ;  /* 0x0000541014077816 */ /* 0x004fe40000000007 */
[----:B------:R-:W2:Y:S04]  /*24e90*/  LDL.LU R20, [R1+0x4] ;  /* 0x0000040001147983 */ /* 0x000ea80000300800 */
[----:B------:R-:W2:Y:S04]  /*24ea0*/  LDL.LU R3, [R1+0x8] ;  /* 0x0000080001037983 */ /* 0x000ea80000300800 */
[----:B------:R-:W2:Y:S04]  /*24eb0*/  LDL.LU R0, [R1+0x50] ;  /* 0x0000500001007983 */ /* 0x000ea80000300800 */
[----:B------:R-:W2:Y:S01]  /*24ec0*/  LDL.LU R4, [R1+0x64] ;  /* 0x0000640001047983 */ /* 0x000ea20000300800 */
[----:B----4-:R-:W-:-:S03]  /*24ed0*/  PRMT R9, R14, 0x5410, R9 ;  /* 0x000054100e097816 */ /* 0x010fc60000000009 */
[----:B------:R-:W4:Y:S04]  /*24ee0*/  LDL.LU R26, [R1+0x44] ;  /* 0x00004400011a7983 */ /* 0x000f280000300800 */
[----:B------:R-:W4:Y:S04]  /*24ef0*/  LDL.LU R10, [R1+0x58] ;  /* 0x00005800010a7983 */ /* 0x000f280000300800 */
[----:B------:R-:W4:Y:S04]  /*24f00*/  LDL.LU R12, [R1+0x5c] ;  /* 0x00005c00010c7983 */ /* 0x000f280000300800 */
[----:B------:R-:W-:Y:S04]  /*24f10*/  STL [R1+0xcd0], R7 ;  /* 0x000cd00701007387 */ /* 0x000fe80000100800 */
[----:B------:R-:W4:Y:S04]  /*24f20*/  LDL.LU R27, [R1+0x60] ;  /* 0x00006000011b7983 */ /* 0x000f280000300800 */
[----:B------:R-:W-:Y:S04]  /*24f30*/  STL [R1+0xcd4], R2 ;  /* 0x000cd40201007387 */ /* 0x000fe80000100800 */
[----:B------:R-:W4:Y:S04]  /*24f40*/  LDL.LU R14, [R1+0x48] ;  /* 0x00004800010e7983 */ /* 0x000f280000300800 */
[----:B------:R-:W4:Y:S04]  /*24f50*/  LDL.LU R16, [R1+0x4c] ;  /* 0x00004c0001107983 */ /* 0x000f280000300800 */
[----:B------:R0:W-:Y:S01]  /*24f60*/  STL [R1+0xcd8], R9 ;  /* 0x000cd80901007387 */ /* 0x0001e20000100800 */
[----:B------:R-:W-:-:S03]  /*24f70*/  PRMT R11, R13, 0x5410, R11 ;  /* 0x000054100d0b7816 */ /* 0x000fc6000000000b */
[----:B0-----:R-:W4:Y:S04]  /*24f80*/  LDL.LU R9, [R1+0x14] ;  /* 0x0000140001097983 */ /* 0x001f280000300800 */
[----:B------:R-:W4:Y:S04]  /*24f90*/  LDL.LU R2, [R1+0x1c] ;  /* 0x00001c0001027983 */ /* 0x000f280000300800 */
[----:B------:R-:W4:Y:S04]  /*24fa0*/  LDL.LU R7, [R1+0x2c] ;  /* 0x00002c0001077983 */ /* 0x000f280000300800 */
[----:B------:R-:W4:Y:S04]  /*24fb0*/  LDL.LU R5, [R1+0x3c] ;  /* 0x00003c0001057983 */ /* 0x000f280000300800 */
[----:B------:R-:W4:Y:S04]  /*24fc0*/  LDL.LU R25, [R1+0x28] ;  /* 0x0000280001197983 */ /* 0x000f280000300800 */
[----:B------:R-:W4:Y:S04]  /*24fd0*/  LDL.LU R29, [R1+0x38] ;  /* 0x00003800011d7983 */ /* 0x000f280000300800 */
[----:B------:R-:W4:Y:S04]  /*24fe0*/  LDL.LU R18, [R1+0x18] ;  /* 0x0000180001127983 */ /* 0x000f280000300800 */
[----:B------:R-:W4:Y:S01]  /*24ff0*/  LDL.LU R13, [R1+0xcfc] ;  /* 0x000cfc00010d7983 */ /* 0x000f220000300800 */
[----:B------:R-:W-:-:S02]  /*25000*/  PRMT R17, R17, 0x3340, R1 ;  /* 0x0000334011117816 */ /* 0x000fc40000000001 */
[----:B------:R-:W-:Y:S02]  /*25010*/  PRMT R19, R19, 0x3340, R1 ;  /* 0x0000334013137816 */ /* 0x000fe40000000001 */
[----:B---3--:R-:W-:Y:S02]  /*25020*/  PRMT R15, R23, 0x5410, R15 ;  /* 0x00005410170f7816 */ /* 0x008fe4000000000f */
[----:B------:R-:W-:Y:S02]  /*25030*/  PRMT R17, R24, 0x5410, R17 ;  /* 0x0000541018117816 */ /* 0x000fe40000000011 */
[----:B------:R-:W-:Y:S02]  /*25040*/  PRMT R19, R28, 0x5410, R19 ;  /* 0x000054101c137816 */ /* 0x000fe40000000013 */
[----:B--2---:R-:W-:Y:S02]  /*25050*/  PRMT R21, R20, 0x5410, R21 ;  /* 0x0000541014157816 */ /* 0x004fe40000000015 */
[----:B----4-:R-:W-:-:S02]  /*25060*/  PRMT R13, R22, 0x5410, R13 ;  /* 0x00005410160d7816 */ /* 0x010fc4000000000d */
[----:B------:R-:W2:Y:S04]  /*25070*/  LDL.LU R22, [R1+0x30] ;  /* 0x0000300001167983 */ /* 0x000ea80000300800 */
[----:B------:R-:W3:Y:S04]  /*25080*/  LDL.LU R23, [R1+0x24] ;  /* 0x0000240001177983 */ /* 0x000ee80000300800 */
[----:B------:R-:W4:Y:S04]  /*25090*/  LDL.LU R24, [R1+0x20] ;  /* 0x0000200001187983 */ /* 0x000f280000300800 */
[----:B------:R-:W2:Y:S04]  /*250a0*/  LDL.LU R28, [R1+0xc] ;  /* 0x00000c00011c7983 */ /* 0x000ea80000300800 */
[----:B------:R-:W2:Y:S02]  /*250b0*/  LDL.LU R20, [R1+0xcf8] ;  /* 0x000cf80001147983 */ /* 0x000ea40000300800 */
[----:B--2---:R-:W-:-:S02]  /*250c0*/  PRMT R20, R3, 0x5410, R20 ;  /* 0x0000541003147816 */ /* 0x004fc40000000014 */
[----:B------:R-:W2:Y:S02]  /*250d0*/  LDL.LU R3, [R1+0xcf4] ;  /* 0x000cf40001037983 */ /* 0x000ea40000300800 */
[----:B--2---:R-:W-:Y:S02]  /*250e0*/  PRMT R3, R0, 0x5410, R3 ;  /* 0x0000541000037816 */ /* 0x004fe40000000003 */
[----:B------:R-:W2:Y:S01]  /*250f0*/  LDL.LU R0, [R1+0xcf0] ;  /* 0x000cf00001007983 */ /* 0x000ea20000300800 */
[----:B------:R-:W-:Y:S02]  /*25100*/  SHF.R.U32.HI R6, RZ, 0x8, R6 ;  /* 0x00000008ff067819 */ /* 0x000fe40000011606 */
[----:B------:R-:W-:Y:S02]  /*25110*/  LOP3.LUT R8, R8, 0xffff, RZ, 0xc0, !PT ;  /* 0x0000ffff08087812 */ /* 0x000fe400078ec0ff */
[----:B------:R-:W-:Y:S02]  /*25120*/  LOP3.LUT R6, R6, 0xffff, RZ, 0xc0, !PT ;  /* 0x0000ffff06067812 */ /* 0x000fe400078ec0ff */
[----:B--2---:R-:W-:-:S02]  /*25130*/  PRMT R0, R4, 0x5410, R0 ;  /* 0x0000541004007816 */ /* 0x004fc40000000000 */
[----:B------:R-:W2:Y:S01]  /*25140*/  LDL.LU R4, [R1+0xcec] ;  /* 0x000cec0001047983 */ /* 0x000ea20000300800 */
[--C-:B------:R-:W-:Y:S02]  /*25150*/  PRMT R6, R6, 0x3340, R1.reuse ;  /* 0x0000334006067816 */ /* 0x100fe40000000001 */
[----:B------:R-:W-:Y:S02]  /*25160*/  PRMT R8, R8, 0x3340, R1 ;  /* 0x0000334008087816 */ /* 0x000fe40000000001 */
[----:B------:R-:W-:Y:S02]  /*25170*/  PRMT R27, R27, 0x5410, R6 ;  /* 0x000054101b1b7816 */ /* 0x000fe40000000006 */
[----:B------:R-:W-:Y:S02]  /*25180*/  PRMT R8, R10, 0x5410, R8 ;  /* 0x000054100a087816 */ /* 0x000fe40000000008 */
[----:B--2---:R-:W-:Y:S02]  /*25190*/  PRMT R26, R26, 0x5410, R4 ;  /* 0x000054101a1a7816 */ /* 0x004fe40000000004 */
[----:B------:R-:W2:Y:S04]  /*251a0*/  LDL.LU R4, [R1+0x1b0] ;  /* 0x0001b00001047983 */ /* 0x000ea80000300800 */
[----:B------:R-:W2:Y:S04]  /*251b0*/  LDL.LU R6, [R1+0x410] ;  /* 0x0004100001067983 */ /* 0x000ea80000300800 */
[----:B------:R-:W2:Y:S04]  /*251c0*/  LDL.LU R10, [R1+0xce8] ;  /* 0x000ce800010a7983 */ /* 0x000ea80000300800 */
[----:B------:R0:W-:Y:S04]  /*251d0*/  STL [R1], R8 ;  /* 0x0000000801007387 */ /* 0x0001e80000100800 */
[----:B0-----:R-:W3:Y:S01]  /*251e0*/  LDL.LU R8, [R1+0x414] ;  /* 0x0004140001087983 */ /* 0x001ee20000300800 */
[----:B--2---:R-:W-:-:S03]  /*251f0*/  PRMT R10, R12, 0x5410, R10 ;  /* 0x000054100c0a7816 */ /* 0x004fc6000000000a */
[----:B------:R-:W2:Y:S04]  /*25200*/  LDL.LU R12, [R1+0xce4] ;  /* 0x000ce400010c7983 */ /* 0x000ea80000300800 */
[----:B------:R0:W-:Y:S04]  /*25210*/  STL [R1+0x4], R10 ;  /* 0x0000040a01007387 */ /* 0x0001e80000100800 */
        /* <DEDUP_REMOVED lines=12> */
[----:B0-----:R-:W2:Y:S01]  /*252e0*/  LDL.LU R16, [R1+0x40] ;  /* 0x0000400001107983 */ /* 0x001ea20000300800 */
[----:B------:R-:W-:Y:S02]  /*252f0*/  PRMT R5, R5, 0x5410, R7 ;  /* 0x0000541005057816 */ /* 0x000fe40000000007 */
[----:B------:R-:W-:-:S02]  /*25300*/  PRMT R29, R29, 0x5410, R25 ;  /* 0x000054101d1d7816 */ /* 0x000fc40000000019 */
[----:B--2---:R-:W-:Y:S02]  /*25310*/  PRMT R16, R16, 0x5410, R2 ;  /* 0x0000541010107816 */ /* 0x004fe40000000002 */
        /* <DEDUP_REMOVED lines=8> */
[----:B0-----:R-:W2:Y:S02]  /*253a0*/  LDL.LU R29, [R1+0xcc4] ;  /* 0x000cc400011d7983 */ /* 0x001ea40000300800 */
[----:B--2---:R-:W-:-:S02]  /*253b0*/  PRMT R29, R29, 0x5410, R18 ;  /* 0x000054101d1d7816 */ /* 0x004fc40000000012 */
[----:B------:R-:W2:Y:S04]  /*253c0*/  LDL.LU R18, [R1+0xcc0] ;  /* 0x000cc00001127983 */ /* 0x000ea80000300800 */
[----:B------:R0:W-:Y:S04]  /*253d0*/  STL [R1+0xca8], R29 ;  /* 0x000ca81d01007387 */ /* 0x0001e80000100800 */
[----:B0-----:R-:W3:Y:S01]  /*253e0*/  LDL.LU R29, [R1+0x1a8] ;  /* 0x0001a800011d7983 */ /* 0x001ee20000300800 */
[----:B--2---:R-:W-:-:S03]  /*253f0*/  PRMT R18, R22, 0x5410, R18 ;  /* 0x0000541016127816 */ /* 0x004fc60000000012 */
[----:B------:R-:W3:Y:S04]  /*25400*/  LDL.LU R22, [R1+0xcbc] ;  /* 0x000cbc0001167983 */ /* 0x000ee80000300800 */
[----:B------:R0:W-:Y:S04]  /*25410*/  STL [R1+0x34], R18 ;  /* 0x0000341201007387 */ /* 0x0001e80000100800 */
[----:B0-----:R-:W2:Y:S01]  /*25420*/  LDL.LU R18, [R1+0x2c4] ;  /* 0x0002c40001127983 */ /* 0x001ea20000300800 */
[----:B---3--:R-:W-:-:S03]  /*25430*/  PRMT R22, R23, 0x5410, R22 ;  /* 0x0000541017167816 */ /* 0x008fc60000000016 */
[----:B------:R-:W4:Y:S04]  /*25440*/  LDL.LU R23, [R1+0xcb8] ;  /* 0x000cb80001177983 */ /* 0x000f280000300800 */
[----:B------:R0:W-:Y:S04]  /*25450*/  STL [R1+0x3c], R22 ;  /* 0x00003c1601007387 */ /* 0x0001e80000100800 */
[----:B0-----:R-:W3:Y:S01]  /*25460*/  LDL.LU R22, [R1+0x2c0] ;  /* 0x0002c00001167983 */ /* 0x001ee20000300800 */
[----:B----4-:R-:W-:-:S03]  /*25470*/  PRMT R23, R24, 0x5410, R23 ;  /* 0x0000541018177816 */ /* 0x010fc60000000017 */
[----:B------:R-:W4:Y:S04]  /*25480*/  LDL.LU R24, [R1+0xcb4] ;  /* 0x000cb40001187983 */ /* 0x000f280000300800 */
[----:B------:R0:W-:Y:S04]  /*25490*/  STL [R1+0x74], R23 ;  /* 0x0000741701007387 */ /* 0x0001e80000100800 */
[----:B0-----:R-:W2:Y:S01]  /*254a0*/  LDL.LU R23, [R1+0x194] ;  /* 0x0001940001177983 */ /* 0x001ea20000300800 */
[----:B----4-:R-:W-:-:S03]  /*254b0*/  PRMT R24, R28, 0x5410, R24 ;  /* 0x000054101c187816 */ /* 0x010fc60000000018 */
[----:B------:R-:W4:Y:S01]  /*254c0*/  LDL.LU R28, [R1+0xcb0] ;  /* 0x000cb000011c7983 */ /* 0x000f220000300800 */
[----:B------:R-:W-:-:S03]  /*254d0*/  LOP3.LUT R6, R6, 0xffff, RZ, 0xc0, !PT ;  /* 0x0000ffff06067812 */ /* 0x000fc600078ec0ff */
[----:B------:R0:W-:Y:S01]  /*254e0*/  STL [R1+0x70], R24 ;  /* 0x0000701801007387 */ /* 0x0001e20000100800 */
[--C-:B------:R-:W-:Y:S02]  /*254f0*/  PRMT R4, R4, 0x4210, R6.reuse ;  /* 0x0000421004047816 */ /* 0x100fe40000000006 */
[----:B------:R-:W-:Y:S01]  /*25500*/  PRMT R5, R5, 0x5210, R6 ;  /* 0x0000521005057816 */ /* 0x000fe20000000006 */
[----:B0-----:R-:W2:Y:S01]  /*25510*/  LDL.LU R24, [R1+0x19c] ;  /* 0x00019c0001187983 */ /* 0x001ea20000300800 */
[----:B----4-:R-:W-:-:S03]  /*25520*/  PRMT R28, R28, 0x5410, R25 ;  /* 0x000054101c1c7816 */ /* 0x010fc60000000019 */
[----:B------:R-:W4:Y:S04]  /*25530*/  LDL.LU R25, [R1+0x1ac] ;  /* 0x0001ac0001197983 */ /* 0x000f280000300800 */
[----:B------:R0:W-:Y:S04]  /*25540*/  STL [R1+0xcac], R28 ;  /* 0x000cac1c01007387 */ /* 0x0001e80000100800 */
[----:B0-----:R-:W2:Y:S04]  /*25550*/  LDL.LU R28, [R1+0x1a4] ;  /* 0x0001a400011c7983 */ /* 0x001ea80000300800 */
[----:B------:R-:W2:Y:S01]  /*25560*/  LDL.LU R6, [R1+0x1b4] ;  /* 0x0001b40001067983 */ /* 0x000ea20000300800 */
[----:B------:R-:W-:-:S02]  /*25570*/  LOP3.LUT R8, R8, 0xffff, RZ, 0xc0, !PT ;  /* 0x0000ffff08087812 */ /* 0x000fc400078ec0ff */
[----:B------:R-:W-:Y:S02]  /*25580*/  LOP3.LUT R10, R10, 0xffff, RZ, 0xc0, !PT ;  /* 0x0000ffff0a0a7812 */ /* 0x000fe400078ec0ff */
[----:B------:R-:W-:Y:S02]  /*25590*/  LOP3.LUT R12, R12, 0xffff, RZ, 0xc0, !PT ;  /* 0x0000ffff0c0c7812 */ /* 0x000fe400078ec0ff */
[----:B------:R-:W-:Y:S02]  /*255a0*/  LOP3.LUT R14, R14, 0xffff, RZ, 0xc0, !PT ;  /* 0x0000ffff0e0e7812 */ /* 0x000fe400078ec0ff */
[----:B------:R-:W-:Y:S02]  /*255b0*/  PRMT R7, R7, 0x5210, R8 ;  /* 0x0000521007077816 */ /* 0x000fe40000000008 */
[----:B------:R-:W-:Y:S02]  /*255c0*/  LOP3.LUT R16, R16, 0xffff, RZ, 0xc0, !PT ;  /* 0x0000ffff10107812 */ /* 0x000fe400078ec0ff */
[----:B------:R-:W-:-:S02]  /*255d0*/  PRMT R9, R9, 0x5210, R10 ;  /* 0x0000521009097816 */ /* 0x000fc4000000000a */
[----:B------:R-:W-:Y:S02]  /*255e0*/  PRMT R11, R11, 0x5210, R12 ;  /* 0x000052100b0b7816 */ /* 0x000fe4000000000c */
[----:B------:R-:W-:Y:S02]  /*255f0*/  PRMT R13, R13, 0x5210, R14 ;  /* 0x000052100d0d7816 */ /* 0x000fe4000000000e */
[----:B------:R-:W-:Y:S02]  /*25600*/  PRMT R15, R15, 0x5210, R16 ;  /* 0x000052100f0f7816 */ /* 0x000fe40000000010 */
[----:B--2---:R-:W-:Y:S02]  /*25610*/  PRMT R6, R6, 0x4210, R8 ;  /* 0x0000421006067816 */ /* 0x004fe40000000008 */
[----:B------:R-:W-:Y:S02]  /*25620*/  PRMT R8, R28, 0x4210, R10 ;  /* 0x000042101c087816 */ /* 0x000fe4000000000a */
[----:B------:R-:W-:Y:S01]  /*25630*/  PRMT R10, R29, 0x4210, R12 ;  /* 0x000042101d0a7816 */ /* 0x000fe2000000000c */
[----:B------:R-:W2:Y:S01]  /*25640*/  LDL.LU R28, [R1+0x250] ;  /* 0x00025000011c7983 */ /* 0x000ea20000300800 */
[----:B----4-:R-:W-:-:S02]  /*25650*/  PRMT R12, R25, 0x4210, R14 ;  /* 0x00004210190c7816 */ /* 0x010fc4000000000e */
[----:B------:R-:W-:Y:S01]  /*25660*/  PRMT R14, R24, 0x4210, R16 ;  /* 0x00004210180e7816 */ /* 0x000fe20000000010 */
[----:B------:R-:W4:Y:S04]  /*25670*/  LDL.LU R29, [R1+0x1a0] ;  /* 0x0001a000011d7983 */ /* 0x000f280000300800 */
[----:B------:R-:W2:Y:S04]  /*25680*/  LDL.LU R25, [R1+0x17c] ;  /* 0x00017c0001197983 */ /* 0x000ea80000300800 */
[----:B------:R-:W2:Y:S04]  /*25690*/  LDL.LU R24, [R1+0x188] ;  /* 0x0001880001187983 */ /* 0x000ea80000300800 */
[----:B------:R-:W2:Y:S01]  /*256a0*/  LDL.LU R16, [R1+0x198] ;  /* 0x0001980001107983 */ /* 0x000ea20000300800 */
[----:B------:R-:W-:-:S02]  /*256b0*/  LOP3.LUT R18, R18, 0xffff, RZ, 0xc0, !PT ;  /* 0x0000ffff12127812 */ /* 0x000fc400078ec0ff */
[----:B---3--:R-:W-:Y:S02]  /*256c0*/  LOP3.LUT R22, R22, 0xffff, RZ, 0xc0, !PT ;  /* 0x0000ffff16167812 */ /* 0x008fe400078ec0ff */
[----:B------:R-:W-:Y:S01]  /*256d0*/  PRMT R17, R17, 0x5210, R18 ;  /* 0x0000521011117816 */ /* 0x000fe20000000012 */
[----:B------:R0:W-:Y:S01]  /*256e0*/  STSM.16.M88.4 [R2], R4 ;  /* 0x0000000402007844 */ /* 0x0001e20000000200 */
[----:B------:R-:W-:-:S03]  /*256f0*/  PRMT R19, R19, 0x5210, R22 ;  /* 0x0000521013137816 */ /* 0x000fc60000000016 */
[----:B------:R1:W-:Y:S04]  /*25700*/  STSM.16.M88.4 [R2+0x200], R8 ;  /* 0x0002000802007844 */ /* 0x0003e80000000200 */
[----:B------:R3:W-:Y:S01]  /*25710*/  STSM.16.M88.4 [R2+0x400], R12 ;  /* 0x0004000c02007844 */ /* 0x0007e20000000200 */
[----:B--2---:R-:W-:Y:S02]  /*25720*/  PRMT R16, R16, 0x4210, R18 ;  /* 0x0000421010107816 */ /* 0x004fe40000000012 */
[----:B------:R-:W-:Y:S02]  /*25730*/  PRMT R18, R23, 0x4210, R22 ;  /* 0x0000421017127816 */ /* 0x000fe40000000016 */
[----:B------:R-:W2:Y:S04]  /*25740*/  LDL.LU R23, [R1+0x184] ;  /* 0x0001840001177983 */ /* 0x000ea80000300800 */
[----:B------:R-:W2:Y:S04]  /*25750*/  LDL.LU R22, [R1+0x180] ;  /* 0x0001800001167983 */ /* 0x000ea80000300800 */
[----:B0-----:R-:W2:Y:S04]  /*25760*/  LDL.LU R7, [R1+0x254] ;  /* 0x0002540001077983 */ /* 0x001ea80000300800 */
[----:B------:R-:W4:Y:S04]  /*25770*/  LDL.LU R6, [R1+0x178] ;  /* 0x0001780001067983 */ /* 0x000f280000300800 */
[----:B-1----:R-:W4:Y:S04]  /*25780*/  LDL.LU R10, [R1+0x1e0] ;  /* 0x0001e000010a7983 */ /* 0x002f280000300800 */
[----:B------:R-:W4:Y:S04]  /*25790*/  LDL.LU R11, [R1+0x1e4] ;  /* 0x0001e400010b7983 */ /* 0x000f280000300800 */
[----:B---3--:R-:W3:Y:S04]  /*257a0*/  LDL.LU R15, [R1+0x18c] ;  /* 0x00018c00010f7983 */ /* 0x008ee80000300800 */
[----:B------:R-:W3:Y:S04]  /*257b0*/  LDL.LU R14, [R1+0x160] ;  /* 0x00016000010e7983 */ /* 0x000ee80000300800 */
[----:B------:R0:W-:Y:S04]  /*257c0*/  STSM.16.M88.4 [R2+0x600], R16 ;  /* 0x0006001002007844 */ /* 0x0001e80000000200 */
[----:B0-----:R-:W3:Y:S04]  /*257d0*/  LDL.LU R17, [R1+0x150] ;  /* 0x0001500001117983 */ /* 0x001ee80000300800 */
[----:B------:R-:W3:Y:S04]  /*257e0*/  LDL.LU R19, [R1+0x14c] ;  /* 0x00014c0001137983 */ /* 0x000ee80000300800 */
[----:B------:R-:W3:Y:S01]  /*257f0*/  LDL.LU R16, [R1+0x15c] ;  /* 0x00015c0001107983 */ /* 0x000ee20000300800 */
[----:B--2---:R-:W-:-:S02]  /*25800*/  LOP3.LUT R5, R7, 0xffff, RZ, 0xc0, !PT ;  /* 0x0000ffff07057812 */ /* 0x004fc400078ec0ff */
[----:B------:R-:W-:Y:S02]  /*25810*/  LOP3.LUT R7, R28, 0xffff, RZ, 0xc0, !PT ;  /* 0x0000ffff1c077812 */ /* 0x000fe400078ec0ff */
[----:B------:R-:W2:Y:S01]  /*25820*/  LDL.LU R28, [R1] ;  /* 0x00000000011c7983 */ /* 0x000ea20000300800 */
[----:B----4-:R-:W-:-:S03]  /*25830*/  PRMT R4, R29, 0x4210, R5 ;  /* 0x000042101d047816 */ /* 0x010fc60000000005 */
[----:B------:R-:W4:Y:S04]  /*25840*/  LDL.LU R18, [R1+0x158] ;  /* 0x0001580001127983 */ /* 0x000f280000300800 */
[----:B------:R-:W4:Y:S01]  /*25850*/  LDL.LU R29, [R1+0x4] ;  /* 0x00000400011d7983 */ /* 0x000f220000300800 */
[----:B------:R-:W-:Y:S02]  /*25860*/  LOP3.LUT R9, R10, 0xffff, RZ, 0xc0, !PT ;  /* 0x0000ffff0a097812 */ /* 0x000fe400078ec0ff */
[----:B------:R-:W-:Y:S02]  /*25870*/  LOP3.LUT R11, R11, 0xffff, RZ, 0xc0, !PT ;  /* 0x0000ffff0b0b7812 */ /* 0x000fe400078ec0ff */
[--C-:B------:R-:W-:Y:S02]  /*25880*/  PRMT R8, R25, 0x4210, R9.reuse ;  /* 0x0000421019087816 */ /* 0x100fe40000000009 */
[----:B------:R-:W-:-:S02]  /*25890*/  PRMT R9, R3, 0x5210, R9 ;  /* 0x0000521003097816 */ /* 0x000fc40000000009 */
[----:B------:R-:W4:Y:S01]  /*258a0*/  LDL.LU R3, [R1+0x3e8] ;  /* 0x0003e80001037983 */ /* 0x000f220000300800 */
[--C-:B------:R-:W-:Y:S02]  /*258b0*/  PRMT R6, R6, 0x4210, R7.reuse ;  /* 0x0000421006067816 */ /* 0x100fe40000000007 */
[----:B------:R-:W-:Y:S01]  /*258c0*/  LOP3.LUT R13, R24, 0xffff, RZ, 0xc0, !PT ;  /* 0x0000ffff180d7812 */ /* 0x000fe200078ec0ff */
[----:B------:R-:W4:Y:S01]  /*258d0*/  LDL.LU R25, [R1+0x378] ;  /* 0x0003780001197983 */ /* 0x000f220000300800 */
[----:B------:R-:W-:Y:S02]  /*258e0*/  PRMT R7, R20, 0x5210, R7 ;  /* 0x0000521014077816 */ /* 0x000fe40000000007 */
[----:B------:R-:W-:Y:S01]  /*258f0*/  PRMT R5, R21, 0x5210, R5 ;  /* 0x0000521015057816 */ /* 0x000fe20000000005 */
[----:B------:R-:W4:Y:S01]  /*25900*/  LDL.LU R24, [R1+0x134] ;  /* 0x0001340001187983 */ /* 0x000f220000300800 */
[--C-:B------:R-:W-:Y:S02]  /*25910*/  PRMT R10, R22, 0x4210, R11.reuse ;  /* 0x00004210160a7816 */ /* 0x100fe4000000000b */
[----:B---3--:R-:W-:Y:S01]  /*25920*/  LOP3.LUT R15, R15, 0xffff, RZ, 0xc0, !PT ;  /* 0x0000ffff0f0f7812 */ /* 0x008fe200078ec0ff */
[----:B------:R-:W3:Y:S01]  /*25930*/  LDL.LU R20, [R1+0x14] ;  /* 0x0000140001147983 */ /* 0x000ee20000300800 */
[----:B------:R-:W-:-:S03]  /*25940*/  PRMT R11, R0, 0x5210, R11 ;  /* 0x00005210000b7816 */ /* 0x000fc6000000000b */
[----:B------:R-:W3:Y:S01]  /*25950*/  LDL.LU R21, [R1+0x148] ;  /* 0x0001480001157983 */ /* 0x000ee20000300800 */
[----:B------:R-:W-:-:S03]  /*25960*/  PRMT R12, R23, 0x4210, R13 ;  /* 0x00004210170c7816 */ /* 0x000fc6000000000d */
[----:B------:R-:W3:Y:S01]  /*25970*/  LDL.LU R22, [R1+0x1c] ;  /* 0x00001c0001167983 */ /* 0x000ee20000300800 */
[----:B------:R-:W-:-:S03]  /*25980*/  PRMT R13, R26, 0x5210, R13 ;  /* 0x000052101a0d7816 */ /* 0x000fc6000000000d */
[----:B------:R-:W3:Y:S01]  /*25990*/  LDL.LU R0, [R1+0x3ec] ;  /* 0x0003ec0001007983 */ /* 0x000ee20000300800 */
[--C-:B------:R-:W-:Y:S02]  /*259a0*/  PRMT R14, R14, 0x4210, R15.reuse ;  /* 0x000042100e0e7816 */ /* 0x100fe4000000000f */
[----:B------:R-:W-:Y:S01]  /*259b0*/  PRMT R15, R27, 0x5210, R15 ;  /* 0x000052101b0f7816 */ /* 0x000fe2000000000f */
[----:B------:R-:W3:Y:S04]  /*259c0*/  LDL.LU R23, [R1+0x304] ;  /* 0x0003040001177983 */ /* 0x000ee80000300800 */
[----:B------:R-:W3:Y:S04]  /*259d0*/  LDL.LU R26, [R1+0x37c] ;  /* 0x00037c00011a7983 */ /* 0x000ee80000300800 */
[----:B------:R-:W3:Y:S01]  /*259e0*/  LDL.LU R27, [R1+0x8] ;  /* 0x00000800011b7983 */ /* 0x000ee20000300800 */
[----:B------:R-:W-:-:S02]  /*259f0*/  LOP3.LUT R17, R17, 0xffff, RZ, 0xc0, !PT ;  /* 0x0000ffff11117812 */ /* 0x000fc400078ec0ff */
[----:B------:R-:W-:Y:S02]  /*25a00*/  LOP3.LUT R19, R19, 0xffff, RZ, 0xc0, !PT ;  /* 0x0000ffff13137812 */ /* 0x000fe400078ec0ff */
[--C-:B------:R-:W-:Y:S01]  /*25a10*/  PRMT R16, R16, 0x4210, R17.reuse ;  /* 0x0000421010107816 */ /* 0x100fe20000000011 */
[----:B------:R0:W-:Y:S01]  /*25a20*/  STSM.16.M88.4 [R2+0x800], R4 ;  /* 0x0008000402007844 */ /* 0x0001e20000000200 */
[----:B--2---:R-:W-:-:S03]  /*25a30*/  PRMT R17, R28, 0x5210, R17 ;  /* 0x000052101c117816 */ /* 0x004fc60000000011 */
[----:B------:R-:W2:Y:S01]  /*25a40*/  LDL.LU R28, [R1+0xcac] ;  /* 0x000cac00011c7983 */ /* 0x000ea20000300800 */
[--C-:B----4-:R-:W-:Y:S02]  /*25a50*/  PRMT R18, R18, 0x4210, R19.reuse ;  /* 0x0000421012127816 */ /* 0x110fe40000000013 */
[----:B------:R-:W-:Y:S02]  /*25a60*/  PRMT R19, R29, 0x5210, R19 ;  /* 0x000052101d137816 */ /* 0x000fe40000000013 */
[----:B------:R-:W4:Y:S04]  /*25a70*/  LDL.LU R29, [R1+0xca8] ;  /* 0x000ca800011d7983 */ /* 0x000f280000300800 */
[----:B0-----:R-:W2:Y:S04]  /*25a80*/  LDL.LU R7, [R1+0x164] ;  /* 0x0001640001077983 */ /* 0x001ea80000300800 */
[----:B------:R-:W4:Y:S04]  /*25a90*/  LDL.LU R5, [R1+0x144] ;  /* 0x0001440001057983 */ /* 0x000f280000300800 */
[----:B------:R-:W4:Y:S01]  /*25aa0*/  LDL.LU R4, [R1+0x10] ;  /* 0x0000100001047983 */ /* 0x000f220000300800 */
[----:B---3--:R-:W-:-:S04]  /*25ab0*/  LOP3.LUT R0, R0, 0xffff, RZ, 0xc0, !PT ;  /* 0x0000ffff00007812 */ /* 0x008fc800078ec0ff */
[----:B------:R-:W-:Y:S02]  /*25ac0*/  PRMT R6, R27, 0x5210, R0 ;  /* 0x000052101b067816 */ /* 0x000fe40000000000 */
[----:B------:R-:W0:Y:S01]  /*25ad0*/  S2R R27, SR_TID.X ;  /* 0x00000000001b7919 */ /* 0x000e220000002100 */
[----:B------:R-:W-:Y:S04]  /*25ae0*/  STSM.16.M88.4 [R2+0xa00], R8 ;  /* 0x000a000802007844 */ /* 0x000fe80000000200 */
[----:B------:R-:W-:Y:S04]  /*25af0*/  STSM.16.M88.4 [R2+0xc00], R12 ;  /* 0x000c000c02007844 */ /* 0x000fe80000000200 */
[----:B------:R-:W-:Y:S01]  /*25b00*/  STSM.16.M88.4 [R2+0xe00], R16 ;  /* 0x000e001002007844 */ /* 0x000fe20000000200 */
[----:B------:R-:W-:-:S02]  /*25b10*/  LOP3.LUT R3, R3, 0xffff, RZ, 0xc0, !PT ;  /* 0x0000ffff03037812 */ /* 0x000fc400078ec0ff */
[----:B------:R-:W-:-:S04]  /*25b20*/  LOP3.LUT R25, R25, 0xffff, RZ, 0xc0, !PT ;  /* 0x0000ffff19197812 */ /* 0x000fc800078ec0ff */
[--C-:B------:R-:W-:Y:S02]  /*25b30*/  PRMT R24, R24, 0x4210, R25.reuse ;  /* 0x0000421018187816 */ /* 0x100fe40000000019 */
[----:B------:R-:W-:Y:S01]  /*25b40*/  PRMT R25, R20, 0x5210, R25 ;  /* 0x0000521014197816 */ /* 0x000fe20000000019 */
[----:B------:R-:W-:Y:S01]  /*25b50*/  BAR.SYNC.DEFER_BLOCKING 0x0 ;  /* 0x0000000000007b1d */ /* 0x000fe20000010000 */
[----:B--2---:R-:W-:Y:S02]  /*25b60*/  PRMT R7, R7, 0x4210, R0 ;  /* 0x0000421007077816 */ /* 0x004fe40000000000 */
[----:B0-----:R-:W-:Y:S02]  /*25b70*/  LOP3.LUT R0, R27, 0x1ff, RZ, 0xc0, !PT ;  /* 0x000001ff1b007812 */ /* 0x001fe400078ec0ff */
[----:B----4-:R-:W-:Y:S02]  /*25b80*/  PRMT R5, R5, 0x4210, R3 ;  /* 0x0000421005057816 */ /* 0x010fe40000000003 */
[----:B------:R-:W-:-:S02]  /*25b90*/  LOP3.LUT R27, R26, 0xffff, RZ, 0xc0, !PT ;  /* 0x0000ffff1a1b7812 */ /* 0x000fc400078ec0ff */
[----:B------:R-:W-:Y:S02]  /*25ba0*/  PRMT R4, R4, 0x5210, R3 ;  /* 0x0000521004047816 */ /* 0x000fe40000000003 */
[----:B------:R-:W-:Y:S01]  /*25bb0*/  LEA R3, R0, UR4, 0x4 ;  /* 0x0000000400037c11 */ /* 0x000fe2000f8e20ff */
[----:B------:R-:W0:Y:S01]  /*25bc0*/  LDCU.64 UR4, c[0x0][0x398] ;  /* 0x00007300ff0477ac */ /* 0x000e220008000a00 */
[--C-:B------:R-:W-:Y:S02]  /*25bd0*/  PRMT R26, R21, 0x4210, R27.reuse ;  /* 0x00004210151a7816 */ /* 0x100fe4000000001b */
[----:B------:R-:W-:Y:S01]  /*25be0*/  PRMT R27, R22, 0x5210, R27 ;  /* 0x00005210161b7816 */ /* 0x000fe2000000001b */
[----:B------:R-:W-:Y:S01]  /*25bf0*/  LDS.128 R12, [R3+0x2000] ;  /* 0x00200000030c7984 */ /* 0x000fe20000000c00 */
[----:B------:R-:W-:-:S03]  /*25c00*/  LOP3.LUT R0, R23, 0xffff, RZ, 0xc0, !PT ;  /* 0x0000ffff17007812 */ /* 0x000fc600078ec0ff */
[----:B------:R-:W1:Y:S04]  /*25c10*/  LDS.128 R20, [R3] ;  /* 0x0000000003147984 */ /* 0x000e680000000c00 */
[----:B------:R-:W2:Y:S04]  /*25c20*/  LDS.128 R8, [R3+0x4000] ;  /* 0x0040000003087984 */ /* 0x000ea80000000c00 */
[----:B------:R3:W-:Y:S04]  /*25c30*/  STL.64 [R1+0xc90], R26 ;  /* 0x000c901a01007387 */ /* 0x0007e80000100a00 */
[----:B------:R-:W-:Y:S04]  /*25c40*/  STL [R1+0x30], R3 ;  /* 0x0000300301007387 */ /* 0x000fe80000100800 */
[----:B------:R4:W-:Y:S01]  /*25c50*/  STL.64 [R1+0xc88], R24 ;  /* 0x000c881801007387 */ /* 0x0009e20000100a00 */
[----:B---3--:R-:W-:-:S02]  /*25c60*/  IMAD.MOV.U32 R26, RZ, RZ, R5 ;  /* 0x000000ffff1a7224 */ /* 0x008fc400078e0005 */
[----:B------:R-:W-:Y:S02]  /*25c70*/  IMAD.MOV.U32 R27, RZ, RZ, R4 ;  /* 0x000000ffff1b7224 */ /* 0x000fe400078e0004 */
[----:B----4-:R-:W-:Y:S01]  /*25c80*/  IMAD.MOV.U32 R24, RZ, RZ, R7 ;  /* 0x000000ffff187224 */ /* 0x010fe200078e0007 */
[----:B-1----:R-:W-:Y:S04]  /*25c90*/  STL [R1+0xc48], R21 ;  /* 0x000c481501007387 */ /* 0x002fe80000100800 */
[----:B------:R-:W-:Y:S04]  /*25ca0*/  STL [R1+0xc44], R22 ;  /* 0x000c441601007387 */ /* 0x000fe80000100800 */
[----:B------:R-:W-:Y:S04]  /*25cb0*/  STL [R1+0xc40], R23 ;  /* 0x000c401701007387 */ /* 0x000fe80000100800 */
[----:B------:R-:W-:Y:S04]  /*25cc0*/  STL.64 [R1+0x40], R12 ;  /* 0x0000400c01007387 */ /* 0x000fe80000100a00 */
[----:B------:R-:W-:Y:S04]  /*25cd0*/  STL.64 [R1+0x48], R14 ;  /* 0x0000480e01007387 */ /* 0x000fe80000100a00 */
[----:B--2---:R-:W-:Y:S04]  /*25ce0*/  STL.64 [R1+0x50], R8 ;  /* 0x0000500801007387 */ /* 0x004fe80000100a00 */
[----:B------:R-:W-:Y:S04]  /*25cf0*/  STL.64 [R1+0x58], R10 ;  /* 0x0000580a01007387 */ /* 0x000fe80000100a00 */
[----:B------:R1:W-:Y:S01]  /*25d00*/  STL.64 [R1+0xca0], R26 ;  /* 0x000ca01a01007387 */ /* 0x0003e20000100a00 */
[----:B------:R-:W-:-:S02]  /*25d10*/  IMAD.MOV.U32 R25, RZ, RZ, R6 ;  /* 0x000000ffff197224 */ /* 0x000fc400078e0006 */
[----:B-1----:R-:W-:-:S05]  /*25d20*/  IMAD.MOV.U32 R27, RZ, RZ, R3 ;  /* 0x000000ffff1b7224 */ /* 0x002fca00078e0003 */
[----:B------:R-:W1:Y:S04]  /*25d30*/  LDS.128 R4, [R27+0x6000] ;  /* 0x006000001b047984 */ /* 0x000e680000000c00 */
[----:B------:R-:W2:Y:S04]  /*25d40*/  LDS.128 R8, [R27+0x8000] ;  /* 0x008000001b087984 */ /* 0x000ea80000000c00 */
[----:B------:R-:W3:Y:S04]  /*25d50*/  LDS.128 R12, [R27+0xa000] ;  /* 0x00a000001b0c7984 */ /* 0x000ee80000000c00 */
[----:B------:R-:W4:Y:S04]  /*25d60*/  LDS.128 R16, [R27+0xc000] ;  /* 0x00c000001b107984 */ /* 0x000f280000000c00 */
[----:B------:R-:W-:Y:S04]  /*25d70*/  STL.64 [R1+0xc98], R24 ;  /* 0x000c981801007387 */ /* 0x000fe80000100a00 */
[----:B------:R-:W0:Y:S04]  /*25d80*/  LDS.128 R24, [R27+0xe000] ;  /* 0x00e000001b187984 */ /* 0x000e280000000c00 */
[----:B------:R-:W4:Y:S04]  /*25d90*/  LDL.LU R3, [R1+0x308] ;  /* 0x0003080001037983 */ /* 0x000f280000300800 */
[----:B------:R-:W4:Y:S04]  /*25da0*/  LDL.LU R23, [R1+0x74] ;  /* 0x0000740001177983 */ /* 0x000f280000300800 */
[----:B------:R-:W4:Y:S04]  /*25db0*/  LDL.LU R22, [R1+0x124] ;  /* 0x0001240001167983 */ /* 0x000f280000300800 */
[----:B------:R-:W4:Y:S04]  /*25dc0*/  LDL.LU R21, [R1+0x70] ;  /* 0x0000700001157983 */ /* 0x000f280000300800 */
[----:B-1----:R1:W-:Y:S04]  /*25dd0*/  STL [R1+0xc3c], R4 ;  /* 0x000c3c0401007387 */ /* 0x0023e80000100800 */
[----:B-1----:R-:W4:Y:S04]  /*25de0*/  LDL.LU R4, [R1+0x174] ;  /* 0x0001740001047983 */ /* 0x002f280000300800 */
[----:B------:R1:W-:Y:S04]  /*25df0*/  STL [R1+0xc38], R5 ;  /* 0x000c380501007387 */ /* 0x0003e80000100800 */
[----:B-1----:R-:W4:Y:S04]  /*25e00*/  LDL.LU R5, [R1+0x3c] ;  /* 0x00003c0001057983 */ /* 0x002f280000300800 */
[----:B------:R1:W-:Y:S04]  /*25e10*/  STL [R1+0xc34], R6 ;  /* 0x000c340601007387 */ /* 0x0003e80000100800 */
[----:B-1----:R-:W4:Y:S04]  /*25e20*/  LDL.LU R6, [R1+0x154] ;  /* 0x0001540001067983 */ /* 0x002f280000300800 */
[----:B------:R1:W-:Y:S04]  /*25e30*/  STL [R1+0xc30], R7 ;  /* 0x000c300701007387 */ /* 0x0003e80000100800 */
[----:B-1----:R-:W4:Y:S04]  /*25e40*/  LDL.LU R7, [R1+0x1b8] ;  /* 0x0001b80001077983 */ /* 0x002f280000300800 */
[----:B--2---:R1:W-:Y:S04]  /*25e50*/  STL [R1+0xc2c], R8 ;  /* 0x000c2c0801007387 */ /* 0x0043e80000100800 */
[----:B-1----:R-:W2:Y:S04]  /*25e60*/  LDL.LU R8, [R1+0x16c] ;  /* 0x00016c0001087983 */ /* 0x002ea80000300800 */
[----:B------:R1:W-:Y:S04]  /*25e70*/  STL [R1+0xc28], R9 ;  /* 0x000c280901007387 */ /* 0x0003e80000100800 */
[----:B-1----:R-:W2:Y:S04]  /*25e80*/  LDL.LU R9, [R1+0x294] ;  /* 0x0002940001097983 */ /* 0x002ea80000300800 */
[----:B------:R1:W-:Y:S04]  /*25e90*/  STL [R1+0xc24], R10 ;  /* 0x000c240a01007387 */ /* 0x0003e80000100800 */
[----:B-1----:R-:W2:Y:S04]  /*25ea0*/  LDL.LU R10, [R1+0x170] ;  /* 0x00017000010a7983 */ /* 0x002ea80000300800 */
[----:B------:R1:W-:Y:S04]  /*25eb0*/  STL [R1+0xc20], R11 ;  /* 0x000c200b01007387 */ /* 0x0003e80000100800 */
[----:B-1----:R-:W2:Y:S04]  /*25ec0*/  LDL.LU R11, [R1+0x34] ;  /* 0x00003400010b7983 */ /* 0x002ea80000300800 */
[----:B---3--:R1:W-:Y:S04]  /*25ed0*/  STL [R1+0xc1c], R12 ;  /* 0x000c1c0c01007387 */ /* 0x0083e80000100800 */
[----:B-1----:R-:W3:Y:S04]  /*25ee0*/  LDL.LU R12, [R1+0x190] ;  /* 0x00019000010c7983 */ /* 0x002ee80000300800 */
[----:B------:R1:W-:Y:S04]  /*25ef0*/  STL [R1+0xc18], R13 ;  /* 0x000c180d01007387 */ /* 0x0003e80000100800 */
[----:B-1----:R-:W2:Y:S04]  /*25f00*/  LDL.LU R13, [R1+0x2c] ;  /* 0x00002c00010d7983 */ /* 0x002ea80000300800 */
[----:B------:R1:W-:Y:S04]  /*25f10*/  STL [R1+0xc14], R14 ;  /* 0x000c140e01007387 */ /* 0x0003e80000100800 */
[----:B-1----:R-:W2:Y:S04]  /*25f20*/  LDL.LU R14, [R1+0x168] ;  /* 0x00016800010e7983 */ /* 0x002ea80000300800 */
[----:B------:R1:W-:Y:S04]  /*25f30*/  STL [R1+0xc10], R15 ;  /* 0x000c100f01007387 */ /* 0x0003e80000100800 */
[----:B-1----:R-:W2:Y:S04]  /*25f40*/  LDL.LU R15, [R1+0x38] ;  /* 0x00003800010f7983 */ /* 0x002ea80000300800 */
[----:B----4-:R1:W-:Y:S04]  /*25f50*/  STL [R1+0xc0c], R16 ;  /* 0x000c0c1001007387 */ /* 0x0103e80000100800 */
[----:B-1----:R-:W4:Y:S04]  /*25f60*/  LDL.LU R16, [R1+0x1bc] ;  /* 0x0001bc0001107983 */ /* 0x002f280000300800 */
[----:B------:R1:W-:Y:S04]  /*25f70*/  STL [R1+0xc08], R17 ;  /* 0x000c081101007387 */ /* 0x0003e80000100800 */
[----:B-1----:R-:W4:Y:S04]  /*25f80*/  LDL.LU R17, [R1+0x224] ;  /* 0x0002240001117983 */ /* 0x002f280000300800 */
[----:B------:R1:W-:Y:S04]  /*25f90*/  STL [R1+0xc04], R18 ;  /* 0x000c041201007387 */ /* 0x0003e80000100800 */
[----:B-1----:R-:W4:Y:S04]  /*25fa0*/  LDL.LU R18, [R1+0x220] ;  /* 0x0002200001127983 */ /* 0x002f280000300800 */
[----:B------:R1:W-:Y:S04]  /*25fb0*/  STL [R1+0xc00], R19 ;  /* 0x000c001301007387 */ /* 0x0003e80000100800 */
[----:B-1----:R-:W4:Y:S04]  /*25fc0*/  LDL.LU R19, [R1+0x290] ;  /* 0x0002900001137983 */ /* 0x002f280000300800 */
[----:B0-----:R-:W-:Y:S04]  /*25fd0*/  STL.64 [R1+0x60], R24 ;  /* 0x0000601801007387 */ /* 0x001fe80000100a00 */
[----:B------:R0:W-:Y:S04]  /*25fe0*/  STL.64 [R1+0x68], R26 ;  /* 0x0000681a01007387 */ /* 0x0001e80000100a00 */
[----:B0-----:R-:W4:Y:S04]  /*25ff0*/  LDL.LU.64 R26, [R1+0xca0] ;  /* 0x000ca000011a7983 */ /* 0x001f280000300a00 */
[----:B------:R-:W4:Y:S01]  /*26000*/  LDL.LU.64 R24, [R1+0xc98] ;  /* 0x000c980001187983 */ /* 0x000f220000300a00 */
[----:B------:R-:W-:Y:S01]  /*26010*/  BAR.SYNC.DEFER_BLOCKING 0x0 ;  /* 0x0000000000007b1d */ /* 0x000fe20000010000 */
[----:B------:R-:W-:-:S02]  /*26020*/  LOP3.LUT R3, R3, 0xffff, RZ, 0xc0, !PT ;  /* 0x0000ffff03037812 */ /* 0x000fc400078ec0ff */
[--C-:B---3--:R-:W-:Y:S02]  /*26030*/  PRMT R12, R12, 0x4210, R0.reuse ;  /* 0x000042100c0c7816 */ /* 0x108fe40000000000 */
[----:B--2---:R-:W-:Y:S02]  /*26040*/  PRMT R13, R13, 0x5210, R0 ;  /* 0x000052100d0d7816 */ /* 0x004fe40000000000 */
[--C-:B------:R-:W-:Y:S02]  /*26050*/  PRMT R14, R14, 0x4210, R3.reuse ;  /* 0x000042100e0e7816 */ /* 0x100fe40000000003 */
[----:B------:R-:W-:Y:S02]  /*26060*/  PRMT R15, R15, 0x5210, R3 ;  /* 0x000052100f0f7816 */ /* 0x000fe40000000003 */
[----:B------:R-:W-:Y:S02]  /*26070*/  LOP3.LUT R3, R9, 0xffff, RZ, 0xc0, !PT ;  /* 0x0000ffff09037812 */ /* 0x000fe400078ec0ff */
[----:B----4-:R-:W-:-:S04]  /*26080*/  LOP3.LUT R0, R19, 0xffff, RZ, 0xc0, !PT ;  /* 0x0000ffff13007812 */ /* 0x010fc800078ec0ff */
[--C-:B------:R-:W-:Y:S01]  /*26090*/  PRMT R9, R29, 0x5210, R0.reuse ;  /* 0x000052101d097816 */ /* 0x100fe20000000000 */
[----:B------:R0:W-:Y:S04]  /*260a0*/  STSM.16.M88.4 [R2], R24 ;  /* 0x0000001802007844 */ /* 0x0001e80000000200 */
[----:B0-----:R-:W2:Y:S04]  /*260b0*/  LDL.LU.64 R26, [R1+0xc90] ;  /* 0x000c9000011a7983 */ /* 0x001ea80000300a00 */
[----:B------:R-:W2:Y:S04]  /*260c0*/  LDL.LU.64 R24, [R1+0xc88] ;  /* 0x000c880001187983 */ /* 0x000ea80000300a00 */
[----:B------:R-:W3:Y:S01]  /*260d0*/  LDL.LU R29, [R1+0xc80] ;  /* 0x000c8000011d7983 */ /* 0x000ee20000300800 */
[----:B------:R-:W-:-:S02]  /*260e0*/  PRMT R8, R8, 0x4210, R0 ;  /* 0x0000421008087816 */ /* 0x000fc40000000000 */
[----:B------:R-:W-:-:S04]  /*260f0*/  LOP3.LUT R0, R18, 0xffff, RZ, 0xc0, !PT ;  /* 0x0000ffff12007812 */ /* 0x000fc800078ec0ff */
[--C-:B------:R-:W-:Y:S02]  /*26100*/  PRMT R4, R4, 0x4210, R0.reuse ;  /* 0x0000421004047816 */ /* 0x100fe40000000000 */
[----:B------:R-:W-:Y:S02]  /*26110*/  PRMT R5, R5, 0x5210, R0 ;  /* 0x0000521005057816 */ /* 0x000fe40000000000 */
[----:B------:R-:W-:Y:S01]  /*26120*/  LOP3.LUT R0, R16, 0xffff, RZ, 0xc0, !PT ;  /* 0x0000ffff10007812 */ /* 0x000fe200078ec0ff */
[----:B--2---:R0:W-:Y:S02]  /*26130*/  STSM.16.M88.4 [R2+0x200], R24 ;  /* 0x0002001802007844 */ /* 0x0041e40000000200 */
[----:B0-----:R-:W-:-:S04]  /*26140*/  LOP3.LUT R27, R7, 0xffff, RZ, 0xc0, !PT ;  /* 0x0000ffff071b7812 */ /* 0x001fc800078ec0ff */
[----:B---3--:R-:W-:Y:S02]  /*26150*/  PRMT R26, R29, 0x4210, R27 ;  /* 0x000042101d1a7816 */ /* 0x008fe4000000001b */
[----:B------:R-:W2:Y:S01]  /*26160*/  LDL.LU R29, [R1+0xc7c] ;  /* 0x000c7c00011d7983 */ /* 0x000ea20000300800 */
[----:B------:R-:W-:Y:S02]  /*26170*/  PRMT R25, R21, 0x5210, R0 ;  /* 0x0000521015197816 */ /* 0x000fe40000000000 */
[----:B------:R-:W0:Y:S01]  /*26180*/  S2R R21, SR_TID.X ;  /* 0x0000000000157919 */ /* 0x000e220000002100 */
[--C-:B------:R-:W-:Y:S02]  /*26190*/  PRMT R10, R10, 0x4210, R3.reuse ;  /* 0x000042100a0a7816 */ /* 0x100fe40000000003 */
[----:B------:R-:W-:Y:S02]  /*261a0*/  PRMT R11, R11, 0x5210, R3 ;  /* 0x000052100b0b7816 */ /* 0x000fe40000000003 */
[----:B------:R-:W-:-:S02]  /*261b0*/  LOP3.LUT R3, R17, 0xffff, RZ, 0xc0, !PT ;  /* 0x0000ffff11037812 */ /* 0x000fc400078ec0ff */
[----:B------:R-:W-:Y:S02]  /*261c0*/  PRMT R24, R22, 0x4210, R0 ;  /* 0x0000421016187816 */ /* 0x000fe40000000000 */
[--C-:B------:R-:W-:Y:S02]  /*261d0*/  PRMT R6, R6, 0x4210, R3.reuse ;  /* 0x0000421006067816 */ /* 0x100fe40000000003 */
[----:B------:R-:W-:Y:S02]  /*261e0*/  PRMT R7, R23, 0x5210, R3 ;  /* 0x0000521017077816 */ /* 0x000fe40000000003 */
[----:B------:R-:W-:Y:S01]  /*261f0*/  PRMT R27, R28, 0x5210, R27 ;  /* 0x000052101c1b7816 */ /* 0x000fe2000000001b */
[----:B------:R-:W-:Y:S04]  /*26200*/  STSM.16.M88.4 [R2+0x400], R12 ;  /* 0x0004000c02007844 */ /* 0x000fe80000000200 */
[----:B------:R-:W-:Y:S04]  /*26210*/  STSM.16.M88.4 [R2+0x600], R8 ;  /* 0x0006000802007844 */ /* 0x000fe80000000200 */
[----:B------:R-:W-:Y:S04]  /*26220*/  STSM.16.M88.4 [R2+0x800], R4 ;  /* 0x0008000402007844 */ /* 0x000fe80000000200 */
[----:B------:R-:W-:Y:S04]  /*26230*/  STSM.16.M88.4 [R2+0xa00], R24 ;  /* 0x000a001802007844 */ /* 0x000fe80000000200 */
[----:B------:R0:W-:Y:S02]  /*26240*/  STL [R1+0xc68], R2 ;  /* 0x000c680201007387 */ /* 0x0001e40000100800 */
[----:B0-----:R-:W-:-:S04]  /*26250*/  SHF.R.U32.HI R2, RZ, 0x8, R21 ;  /* 0x00000008ff027819 */ /* 0x001fc80000011615 */
[----:B------:R-:W-:-:S04]  /*26260*/  SGXT.U32 R2, R2, 0x1 ;  /* 0x000000010202781a */ /* 0x000fc80000000000 */
[C---:B--2---:R-:W-:Y:S02]  /*26270*/  LOP3.LUT R0, R29.reuse, R2, RZ, 0xfc, !PT ;  /* 0x000000021d007212 */ /* 0x044fe400078efcff */
[C-C-:B------:R-:W-:Y:S02]  /*26280*/  LOP3.LUT R22, R29.reuse, 0x4, R2.reuse, 0xfe, !PT ;  /* 0x000000041d167812 */ /* 0x140fe400078efe02 */
[C-C-:B------:R-:W-:Y:S02]  /*26290*/  LOP3.LUT R23, R29.reuse, 0x6, R2.reuse, 0xfe, !PT ;  /* 0x000000061d177812 */ /* 0x140fe400078efe02 */
[C-C-:B------:R-:W-:Y:S02]  /*262a0*/  LOP3.LUT R21, R29.reuse, 0x2, R2.reuse, 0xfe, !PT ;  /* 0x000000021d157812 */ /* 0x140fe400078efe02 */
[C-C-:B------:R-:W-:Y:S01]  /*262b0*/  LOP3.LUT R5, R29.reuse, 0x8, R2.reuse, 0xfe, !PT ;  /* 0x000000081d057812 */ /* 0x140fe200078efe02 */
[----:B------:R0:W-:Y:S01]  /*262c0*/  STL [R1+0xc6c], R0 ;  /* 0x000c6c0001007387 */ /* 0x0001e20000100800 */
[----:B------:R-:W-:-:S03]  /*262d0*/  LOP3.LUT R4, R29, 0xc, R2, 0xfe, !PT ;  /* 0x0000000c1d047812 */ /* 0x000fc600078efe02 */
[----:B------:R-:W-:Y:S04]  /*262e0*/  STL.64 [R1+0xc58], R22 ;  /* 0x000c581601007387 */ /* 0x000fe80000100a00 */
[----:B------:R-:W-:Y:S01]  /*262f0*/  STL.64 [R1+0xc50], R20 ;  /* 0x000c501401007387 */ /* 0x000fe20000100a00 */
[----:B0-----:R-:W-:-:S03]  /*26300*/  LOP3.LUT R0, R29, 0xa, R2, 0xfe, !PT ;  /* 0x0000000a1d007812 */ /* 0x001fc600078efe02 */
[----:B------:R0:W-:Y:S04]  /*26310*/  STL [R1+0x1c], R5 ;  /* 0x00001c0501007387 */ /* 0x0001e80000100800 */
[----:B------:R1:W-:Y:S01]  /*26320*/  STL [R1+0x20], R0 ;  /* 0x0000200001007387 */ /* 0x0003e20000100800 */
[----:B0-----:R-:W-:-:S03]  /*26330*/  LOP3.LUT R5, R29, 0xe, R2, 0xfe, !PT ;  /* 0x0000000e1d057812 */ /* 0x001fc600078efe02 */
[----:B------:R0:W-:Y:S01]  /*26340*/  STL [R1+0x28], R4 ;  /* 0x0000280401007387 */ /* 0x0001e20000100800 */
[----:B-1----:R-:W-:-:S03]  /*26350*/  LOP3.LUT R0, R29, 0x10, R2, 0xfe, !PT ;  /* 0x000000101d007812 */ /* 0x002fc600078efe02 */
[----:B------:R1:W-:Y:S01]  /*26360*/  STL [R1+0x2c], R5 ;  /* 0x00002c0501007387 */ /* 0x0003e20000100800 */
[----:B0-----:R-:W-:-:S03]  /*26370*/  LOP3.LUT R4, R29, 0x12, R2, 0xfe, !PT ;  /* 0x000000121d047812 */ /* 0x001fc600078efe02 */
[----:B------:R0:W-:Y:S01]  /*26380*/  STL [R1+0x34], R0 ;  /* 0x0000340001007387 */ /* 0x0001e20000100800 */
[----:B-1----:R-:W-:-:S03]  /*26390*/  LOP3.LUT R5, R29, 0x14, R2, 0xfe, !PT ;  /* 0x000000141d057812 */ /* 0x002fc600078efe02 */
[----:B------:R1:W-:Y:S01]  /*263a0*/  STL [R1+0x38], R4 ;  /* 0x0000380401007387 */ /* 0x0003e20000100800 */
[----:B------:R-:W-:-:S03]  /*263b0*/  LOP3.LUT R6, R29, 0x1c, R2, 0xfe, !PT ;  /* 0x0000001c1d067812 */ /* 0x000fc600078efe02 */
[----:B------:R2:W-:Y:S01]  /*263c0*/  STL [R1+0x3c], R5 ;  /* 0x00003c0501007387 */ /* 0x0005e20000100800 */
[C-C-:B0-----:R-:W-:Y:S02]  /*263d0*/  LOP3.LUT R0, R29.reuse, 0x16, R2.reuse, 0xfe, !PT ;  /* 0x000000161d007812 */ /* 0x141fe400078efe02 */
[C-C-:B-1----:R-:W-:Y:S02]  /*263e0*/  LOP3.LUT R4, R29.reuse, 0x18, R2.reuse, 0xfe, !PT ;  /* 0x000000181d047812 */ /* 0x142fe400078efe02 */
[C-C-:B------:R-:W-:Y:S02]  /*263f0*/  LOP3.LUT R7, R29.reuse, 0x1e, R2.reuse, 0xfe, !PT ;  /* 0x0000001e1d077812 */ /* 0x140fe400078efe02 */
[C-C-:B--2---:R-:W-:Y:S01]  /*26400*/  LOP3.LUT R5, R29.reuse, 0x1a, R2.reuse, 0xfe, !PT ;  /* 0x0000001a1d057812 */ /* 0x144fe200078efe02 */
[----:B------:R0:W-:Y:S01]  /*26410*/  STL [R1+0xc60], R4 ;  /* 0x000c600401007387 */ /* 0x0001e20000100800 */
[----:B------:R-:W-:-:S03]  /*26420*/  LOP3.LUT R8, R29, 0x20, R2, 0xfe, !PT ;  /* 0x000000201d087812 */ /* 0x000fc600078efe02 */
[----:B------:R1:W-:Y:S04]  /*26430*/  STL [R1+0x74], R0 ;  /* 0x0000740001007387 */ /* 0x0003e80000100800 */
[----:B------:R2:W-:Y:S01]  /*26440*/  STL [R1+0xc64], R5 ;  /* 0x000c640501007387 */ /* 0x0005e20000100800 */
[----:B0-----:R-:W-:-:S03]  /*26450*/  LOP3.LUT R4, R29, 0x38, R2, 0xfe, !PT ;  /* 0x000000381d047812 */ /* 0x001fc600078efe02 */
[----:B------:R-:W-:Y:S01]  /*26460*/  STL [R1+0xc70], R6 ;  /* 0x000c700601007387 */ /* 0x000fe20000100800 */
[----:B-1----:R-:W-:-:S03]  /*26470*/  LOP3.LUT R0, R29, 0x3a, R2, 0xfe, !PT ;  /* 0x0000003a1d007812 */ /* 0x002fc600078efe02 */
[----:B------:R-:W-:Y:S01]  /*26480*/  STL [R1+0xc74], R7 ;  /* 0x000c740701007387 */ /* 0x000fe20000100800 */
[----:B--2---:R-:W-:-:S03]  /*26490*/  LOP3.LUT R5, R29, 0x3c, R2, 0xfe, !PT ;  /* 0x0000003c1d057812 */ /* 0x004fc600078efe02 */
[----:B------:R-:W-:Y:S04]  /*264a0*/  STL [R1+0xc78], R8 ;  /* 0x000c780801007387 */ /* 0x000fe80000100800 */
[----:B------:R0:W-:Y:S04]  /*264b0*/  STL [R1+0xc0], R4 ;  /* 0x0000c00401007387 */ /* 0x0001e80000100800 */
[----:B------:R1:W-:Y:S01]  /*264c0*/  STL [R1+0xc4], R0 ;  /* 0x0000c40001007387 */ /* 0x0003e20000100800 */
[----:B0-----:R-:W-:-:S03]  /*264d0*/  LOP3.LUT R4, R29, 0x3e, R2, 0xfe, !PT ;  /* 0x0000003e1d047812 */ /* 0x001fc600078efe02 */
[----:B------:R0:W-:Y:S01]  /*264e0*/  STL [R1+0xc8], R5 ;  /* 0x0000c80501007387 */ /* 0x0001e20000100800 */
[----:B-1----:R-:W-:-:S03]  /*264f0*/  LOP3.LUT R0, R29, 0x40, R2, 0xfe, !PT ;  /* 0x000000401d007812 */ /* 0x002fc600078efe02 */
[----:B------:R1:W-:Y:S04]  /*26500*/  STL [R1+0xcc], R4 ;  /* 0x0000cc0401007387 */ /* 0x0003e80000100800 */
[----:B------:R2:W-:Y:S01]  /*26510*/  STL [R1+0xd0], R0 ;  /* 0x0000d00001007387 */ /* 0x0005e20000100800 */
[C-C-:B0-----:R-:W-:Y:S02]  /*26520*/  LOP3.LUT R5, R29.reuse, 0x46, R2.reuse, 0xfe, !PT ;  /* 0x000000461d057812 */ /* 0x141fe400078efe02 */
[C-C-:B-1----:R-:W-:Y:S02]  /*26530*/  LOP3.LUT R4, R29.reuse, 0x44, R2.reuse, 0xfe, !PT ;  /* 0x000000441d047812 */ /* 0x142fe400078efe02 */
[----:B--2---:R-:W-:-:S03]  /*26540*/  LOP3.LUT R0, R29, 0x48, R2, 0xfe, !PT ;  /* 0x000000481d007812 */ /* 0x004fc600078efe02 */
[----:B------:R0:W-:Y:S04]  /*26550*/  STL [R1+0xd4], R4 ;  /* 0x0000d40401007387 */ /* 0x0001e80000100800 */
[----:B------:R1:W-:Y:S04]  /*26560*/  STL [R1+0xd8], R5 ;  /* 0x0000d80501007387 */ /* 0x0003e80000100800 */
[----:B------:R2:W-:Y:S01]  /*26570*/  STL [R1+0xdc], R0 ;  /* 0x0000dc0001007387 */ /* 0x0005e20000100800 */
[C-C-:B0-----:R-:W-:Y:S02]  /*26580*/  LOP3.LUT R4, R29.reuse, 0x4a, R2.reuse, 0xfe, !PT ;  /* 0x0000004a1d047812 */ /* 0x141fe400078efe02 */
[----:B-1----:R-:W-:-:S03]  /*26590*/  LOP3.LUT R5, R29, 0x4c, R2, 0xfe, !PT ;  /* 0x0000004c1d057812 */ /* 0x002fc600078efe02 */
[----:B------:R0:W-:Y:S01]  /*265a0*/  STL [R1+0xe0], R4 ;  /* 0x0000e00401007387 */ /* 0x0001e20000100800 */
[----:B--2---:R-:W-:-:S03]  /*265b0*/  LOP3.LUT R0, R29, 0x4e, R2, 0xfe, !PT ;  /* 0x0000004e1d007812 */ /* 0x004fc600078efe02 */
        /* <DEDUP_REMOVED lines=366> */
[----:B------:R-:W-:Y:S04]  /*27ca0*/  STL [R1+0x400], R5 ;  /* 0x0004000501007387 */ /* 0x000fe80000100800 */
[----:B------:R1:W-:Y:S01]  /*27cb0*/  STL [R1+0x404], R0 ;  /* 0x0004040001007387 */ /* 0x0003e20000100800 */
[----:B0-----:R-:W-:-:S05]  /*27cc0*/  LOP3.LUT R4, R29, 0x1be, R2, 0xfe, !PT ;  /* 0x000001be1d047812 */ /* 0x001fca00078efe02 */
[----:B------:R0:W-:Y:S01]  /*27cd0*/  STL [R1+0x408], R4 ;  /* 0x0004080401007387 */ /* 0x0001e20000100800 */
[----:B-1----:R-:W-:-:S03]  /*27ce0*/  LOP3.LUT R0, R29, 0x1c0, R2, 0xfe, !PT ;  /* 0x000001c01d007812 */ /* 0x002fc600078efe02 */
[----:B------:R-:W2:Y:S01]  /*27cf0*/  LDL.LU R5, [R1+0xbf4] ;  /* 0x000bf40001057983 */ /* 0x000ea20000300800 */
[----:B------:R-:W-:-:S03]  /*27d00*/  LOP3.LUT R6, R29, 0x1c6, R2, 0xfe, !PT ;  /* 0x000001c61d067812 */ /* 0x000fc600078efe02 */
[----:B------:R1:W-:Y:S01]  /*27d10*/  STL [R1+0x40c], R0 ;  /* 0x00040c0001007387 */ /* 0x0003e20000100800 */
[----:B0-----:R-:W-:-:S05]  /*27d20*/  LOP3.LUT R4, R29, 0x1c2, R2, 0xfe, !PT ;  /* 0x000001c21d047812 */ /* 0x001fca00078efe02 */
[----:B------:R0:W-:Y:S01]  /*27d30*/  STL [R1+0x410], R4 ;  /* 0x0004100401007387 */ /* 0x0001e20000100800 */
[----:B-1----:R-:W-:-:S05]  /*27d40*/  LOP3.LUT R0, R29, 0x1c4, R2, 0xfe, !PT ;  /* 0x000001c41d007812 */ /* 0x002fca00078efe02 */
[----:B------:R1:W-:Y:S01]  /*27d50*/  STL [R1+0x414], R0 ;  /* 0x0004140001007387 */ /* 0x0003e20000100800 */
[----:B0-----:R-:W-:-:S03]  /*27d60*/  LOP3.LUT R4, R29, 0x1c8, R2, 0xfe, !PT ;  /* 0x000001c81d047812 */ /* 0x001fc600078efe02 */
[----:B------:R0:W-:Y:S04]  /*27d70*/  STL [R1+0x418], R6 ;  /* 0x0004180601007387 */ /* 0x0001e80000100800 */
[----:B------:R3:W-:Y:S01]  /*27d80*/  STL [R1+0x41c], R4 ;  /* 0x00041c0401007387 */ /* 0x0007e20000100800 */
[C-C-:B-1----:R-:W-:Y:S02]  /*27d90*/  LOP3.LUT R0, R29.reuse, 0x1ca, R2.reuse, 0xfe, !PT ;  /* 0x000001ca1d007812 */ /* 0x142fe400078efe02 */
[----:B0-----:R-:W-:-:S03]  /*27da0*/  LOP3.LUT R6, R29, 0x1cc, R2, 0xfe, !PT ;  /* 0x000001cc1d067812 */ /* 0x001fc600078efe02 */
[----:B------:R0:W-:Y:S01]  /*27db0*/  STL [R1+0x420], R0 ;  /* 0x0004200001007387 */ /* 0x0001e20000100800 */
[----:B---3--:R-:W-:-:S03]  /*27dc0*/  LOP3.LUT R4, R29, 0x1ce, R2, 0xfe, !PT ;  /* 0x000001ce1d047812 */ /* 0x008fc600078efe02 */
[----:B------:R1:W-:Y:S04]  /*27dd0*/  STL [R1+0x424], R6 ;  /* 0x0004240601007387 */ /* 0x0003e80000100800 */
[----:B------:R-:W3:Y:S01]  /*27de0*/  LDL.LU R25, [R1+0x2d0] ;  /* 0x0002d00001197983 */ /* 0x000ee20000300800 */
[----:B0-----:R-:W-:-:S03]  /*27df0*/  LOP3.LUT R0, R29, 0x1d0, R2, 0xfe, !PT ;  /* 0x000001d01d007812 */ /* 0x001fc600078efe02 */
[----:B------:R0:W-:Y:S04]  /*27e00*/  STL [R1+0x428], R4 ;  /* 0x0004280401007387 */ /* 0x0001e80000100800 */
[----:B------:R-:W4:Y:S01]  /*27e10*/  LDL.LU R26, [R1+0x2b4] ;  /* 0x0002b400011a7983 */ /* 0x000f220000300800 */
[----:B-1----:R-:W-:-:S03]  /*27e20*/  LOP3.LUT R6, R29, 0x1d6, R2, 0xfe, !PT ;  /* 0x000001d61d067812 */ /* 0x002fc600078efe02 */
[----:B------:R1:W-:Y:S01]  /*27e30*/  STL [R1+0x42c], R0 ;  /* 0x00042c0001007387 */ /* 0x0003e20000100800 */
[----:B0-----:R-:W-:-:S03]  /*27e40*/  LOP3.LUT R4, R29, 0x1d2, R2, 0xfe, !PT ;  /* 0x000001d21d047812 */ /* 0x001fc600078efe02 */
[----:B------:R-:W4:Y:S04]  /*27e50*/  LDL.LU R27, [R1+0x2cc] ;  /* 0x0002cc00011b7983 */ /* 0x000f280000300800 */
        /* <DEDUP_REMOVED lines=9> */
[----:B------:R-:W-:-:S03]  /*27ef0*/  LOP3.LUT R4, R29, 0x1de, R2, 0xfe, !PT ;  /* 0x000001de1d047812 */ /* 0x000fc600078efe02 */
[----:B------:R1:W-:Y:S04]  /*27f00*/  STL [R1+0x444], R6 ;  /* 0x0004440601007387 */ /* 0x0003e80000100800 */
[----:B------:R1:W-:Y:S01]  /*27f10*/  STL [R1+0x448], R4 ;  /* 0x0004480401007387 */ /* 0x0003e20000100800 */
[C-C-:B0-----:R-:W-:Y:S02]  /*27f20*/  LOP3.LUT R0, R29.reuse, 0x1e0, R2.reuse, 0xfe, !PT ;  /* 0x000001e01d007812 */ /* 0x141fe400078efe02 */
[----:B-1----:R-:W-:-:S03]  /*27f30*/  LOP3.LUT R6, R29, 0x1e2, R2, 0xfe, !PT ;  /* 0x000001e21d067812 */ /* 0x002fc600078efe02 */
        /* <DEDUP_REMOVED lines=20> */
[----:B------:R-:W-:Y:S04]  /*28080*/  STL [R1+0x478], R6 ;  /* 0x0004780601007387 */ /* 0x000fe80000100800 */
[----:B------:R-:W4:Y:S04]  /*28090*/  LDL.LU R28, [R1+0x2f0] ;  /* 0x0002f000011c7983 */ /* 0x000f280000300800 */
[----:B------:R-:W-:Y:S04]  /*280a0*/  STL [R1+0x47c], R4 ;  /* 0x00047c0401007387 */ /* 0x000fe80000100800 */
[----:B------:R-:W4:Y:S01]  /*280b0*/  LDL.LU R23, [R1+0x2d8] ;  /* 0x0002d80001177983 */ /* 0x000f220000300800 */
[----:B0-----:R-:W-:-:S05]  /*280c0*/  LOP3.LUT R0, R29, 0x1f8, R2, 0xfe, !PT ;  /* 0x000001f81d007812 */ /* 0x001fca00078efe02 */
[----:B------:R0:W-:Y:S01]  /*280d0*/  STL [R1+0x480], R0 ;  /* 0x0004800001007387 */ /* 0x0001e20000100800 */
[----:B------:R-:W-:-:S03]  /*280e0*/  LOP3.LUT R3, R29, 0x1fe, R2, 0xfe, !PT ;  /* 0x000001fe1d037812 */ /* 0x000fc600078efe02 */
[----:B0-----:R-:W4:Y:S01]  /*280f0*/  LDL.LU R0, [R1+0x2e4] ;  /* 0x0002e40001007983 */ /* 0x001f220000300800 */
[C-C-:B------:R-:W-:Y:S02]  /*28100*/  LOP3.LUT R9, R29.reuse, 0x22, R2.reuse, 0xfe, !PT ;  /* 0x000000221d097812 */ /* 0x140fe400078efe02 */
[C-C-:B------:R-:W-:Y:S02]  /*28110*/  LOP3.LUT R10, R29.reuse, 0x24, R2.reuse, 0xfe, !PT ;  /* 0x000000241d0a7812 */ /* 0x140fe400078efe02 */
[C-C-:B------:R-:W-:Y:S02]  /*28120*/  LOP3.LUT R11, R29.reuse, 0x26, R2.reuse, 0xfe, !PT ;  /* 0x000000261d0b7812 */ /* 0x140fe400078efe02 */
[C-C-:B------:R-:W-:Y:S02]  /*28130*/  LOP3.LUT R12, R29.reuse, 0x28, R2.reuse, 0xfe, !PT ;  /* 0x000000281d0c7812 */ /* 0x140fe400078efe02 */
[C-C-:B------:R-:W-:Y:S02]  /*28140*/  LOP3.LUT R13, R29.reuse, 0x2a, R2.reuse, 0xfe, !PT ;  /* 0x0000002a1d0d7812 */ /* 0x140fe400078efe02 */
[----:B------:R-:W-:-:S02]  /*28150*/  LOP3.LUT R14, R29, 0x2c, R2, 0xfe, !PT ;  /* 0x0000002c1d0e7812 */ /* 0x000fc400078efe02 */
[C-C-:B------:R-:W-:Y:S02]  /*28160*/  LOP3.LUT R15, R29.reuse, 0x2e, R2.reuse, 0xfe, !PT ;  /* 0x0000002e1d0f7812 */ /* 0x140fe400078efe02 */
[C-C-:B------:R-:W-:Y:S02]  /*28170*/  LOP3.LUT R16, R29.reuse, 0x30, R2.reuse, 0xfe, !PT ;  /* 0x000000301d107812 */ /* 0x140fe400078efe02 */
[C-C-:B------:R-:W-:Y:S02]  /*28180*/  LOP3.LUT R17, R29.reuse, 0x32, R2.reuse, 0xfe, !PT ;  /* 0x000000321d117812 */ /* 0x140fe400078efe02 */
[C-C-:B------:R-:W-:Y:S02]  /*28190*/  LOP3.LUT R18, R29.reuse, 0x34, R2.reuse, 0xfe, !PT ;  /* 0x000000341d127812 */ /* 0x140fe400078efe02 */
[C-C-:B------:R-:W-:Y:S02]  /*281a0*/  LOP3.LUT R19, R29.reuse, 0x36, R2.reuse, 0xfe, !PT ;  /* 0x000000361d137812 */ /* 0x140fe400078efe02 */
[----:B------:R-:W-:-:S02]  /*281b0*/  LOP3.LUT R24, R29, 0x42, R2, 0xfe, !PT ;  /* 0x000000421d187812 */ /* 0x000fc400078efe02 */
[C-C-:B------:R-:W-:Y:S02]  /*281c0*/  LOP3.LUT R4, R29.reuse, 0x1fa, R2.reuse, 0xfe, !PT ;  /* 0x000001fa1d047812 */ /* 0x140fe400078efe02 */
[----:B------:R-:W-:-:S03]  /*281d0*/  LOP3.LUT R2, R29, 0x1fc, R2, 0xfe, !PT ;  /* 0x000001fc1d027812 */ /* 0x000fc600078efe02 */
[----:B------:R-:W-:Y:S04]  /*281e0*/  STL [R1+0x484], R4 ;  /* 0x0004840401007387 */ /* 0x000fe80000100800 */
[----:B------:R0:W-:Y:S04]  /*281f0*/  STL [R1+0x44c], R2 ;  /* 0x00044c0201007387 */ /* 0x0001e80000100800 */
[----:B------:R-:W4:Y:S04]  /*28200*/  LDL.LU R8, [R1+0x2c8] ;  /* 0x0002c80001087983 */ /* 0x000f280000300800 */
[----:B------:R-:W4:Y:S04]  /*28210*/  LDL.LU R7, [R1+0x2ac] ;  /* 0x0002ac0001077983 */ /* 0x000f280000300800 */
[----:B0-----:R-:W4:Y:S04]  /*28220*/  LDL.LU R2, [R1+0x2b8] ;  /* 0x0002b80001027983 */ /* 0x001f280000300800 */
[----:B------:R-:W4:Y:S04]  /*28230*/  LDL.LU R4, [R1+0x2e0] ;  /* 0x0002e00001047983 */ /* 0x000f280000300800 */
[----:B------:R-:W4:Y:S01]  /*28240*/  LDL.LU R21, [R1+0x2d4] ;  /* 0x0002d40001157983 */ /* 0x000f220000300800 */
[----:B--2---:R-:W-:-:S04]  /*28250*/  ISETP.GE.AND P0, PT, R5, UR4, PT ;  /* 0x0000000405007c0c */ /* 0x004fc8000bf06270 */
[----:B------:R-:W-:Y:S01]  /*28260*/  ISETP.LT.AND P1, PT, R3, UR7, !P0 ;  /* 0x0000000703007c0c */ /* 0x000fe2000c721270 */
[----:B------:R-:W0:Y:S01]  /*28270*/  LDCU UR7, c[0x0][0x3b8] ;  /* 0x00007700ff0777ac */ /* 0x000e220008000800 */
[----:B------:R-:W-:Y:S01]  /*28280*/  ISETP.LT.AND P2, PT, R24, UR6, !P0 ;  /* 0x0000000618007c0c */ /* 0x000fe2000c741270 */
[----:B------:R-:W1:Y:S01]  /*28290*/  LDCU UR6, c[0x0][0x3b4] ;  /* 0x00007680ff0677ac */ /* 0x000e620008000800 */
[----:B---3--:R-:W-:Y:S02]  /*282a0*/  LOP3.LUT R3, R25, 0xffff, RZ, 0xc0, !PT ;  /* 0x0000ffff19037812 */ /* 0x008fe400078ec0ff */
[----:B----4-:R-:W-:-:S04]  /*282b0*/  LOP3.LUT R25, R27, 0xffff, RZ, 0xc0, !PT ;  /* 0x0000ffff1b197812 */ /* 0x010fc800078ec0ff */
[--C-:B------:R-:W-:Y:S02]  /*282c0*/  PRMT R27, R3, 0x3340, R25.reuse ;  /* 0x00003340031b7816 */ /* 0x100fe40000000019 */
[----:B------:R-:W-:Y:S02]  /*282d0*/  SHF.R.U32.HI R25, RZ, 0x8, R25 ;  /* 0x00000008ff197819 */ /* 0x000fe40000011619 */
[----:B------:R-:W-:Y:S02]  /*282e0*/  SHF.R.U32.HI R3, RZ, 0x8, R3 ;  /* 0x00000008ff037819 */ /* 0x000fe40000011603 */
[----:B------:R-:W-:Y:S02]  /*282f0*/  LOP3.LUT R25, R25, 0xffff, RZ, 0xc0, !PT ;  /* 0x0000ffff19197812 */ /* 0x000fe400078ec0ff */
[----:B------:R-:W-:Y:S02]  /*28300*/  LOP3.LUT R3, R3, 0xffff, RZ, 0xc0, !PT ;  /* 0x0000ffff03037812 */ /* 0x000fe400078ec0ff */
[----:B------:R-:W-:-:S02]  /*28310*/  LOP3.LUT R24, R26, 0xffff, RZ, 0xc0, !PT ;  /* 0x0000ffff1a187812 */ /* 0x000fc400078ec0ff */
[----:B------:R-:W-:Y:S02]  /*28320*/  PRMT R6, R3, 0x3340, R25 ;  /* 0x0000334003067816 */ /* 0x000fe40000000019 */
[----:B------:R-:W-:-:S04]  /*28330*/  SHF.R.U32.HI R3, RZ, 0x8, R24 ;  /* 0x00000008ff037819 */ /* 0x000fc80000011618 */
[----:B------:R-:W-:-:S04]  /*28340*/  LOP3.LUT R3, R3, 0xffff, RZ, 0xc0, !PT ;  /* 0x0000ffff03037812 */ /* 0x000fc800078ec0ff */
[--C-:B------:R-:W-:Y:S02]  /*28350*/  PRMT R25, R3, 0x3340, R1.reuse ;  /* 0x0000334003197816 */ /* 0x100fe40000000001 */
[----:B------:R-:W-:Y:S02]  /*28360*/  LOP3.LUT R3, R23, 0xffff, RZ, 0xc0, !PT ;  /* 0x0000ffff17037812 */ /* 0x000fe400078ec0ff */
[----:B------:R-:W2:Y:S01]  /*28370*/  LDL.LU R23, [R1+0x2dc] ;  /* 0x0002dc0001177983 */ /* 0x000ea20000300800 */
[--C-:B------:R-:W-:Y:S02]  /*28380*/  PRMT R26, R24, 0x3340, R1.reuse ;  /* 0x00003340181a7816 */ /* 0x100fe40000000001 */
[----:B------:R-:W-:Y:S02]  /*28390*/  LOP3.LUT R28, R28, 0xffff, RZ, 0xc0, !PT ;  /* 0x0000ffff1c1c7812 */ /* 0x000fe400078ec0ff */
[----:B------:R-:W-:Y:S02]  /*283a0*/  PRMT R20, R27, 0x5410, R26 ;  /* 0x000054101b147816 */ /* 0x000fe4000000001a */
[----:B------:R-:W-:-:S02]  /*283b0*/  PRMT R26, R3, 0x3340, R1 ;  /* 0x00003340031a7816 */ /* 0x000fc40000000001 */
[----:B------:R-:W-:-:S04]  /*283c0*/  LOP3.LUT R24, R0, 0xffff, RZ, 0xc0, !PT ;  /* 0x0000ffff00187812 */ /* 0x000fc800078ec0ff */
[--C-:B------:R-:W-:Y:S02]  /*283d0*/  PRMT R27, R28, 0x3340, R24.reuse ;  /* 0x000033401c1b7816 */ /* 0x100fe40000000018 */
[----:B------:R-:W-:Y:S02]  /*283e0*/  SHF.R.U32.HI R24, RZ, 0x8, R24 ;  /* 0x00000008ff187819 */ /* 0x000fe40000011618 */
[----:B------:R-:W-:Y:S02]  /*283f0*/  PRMT R22, R27, 0x5410, R26 ;  /* 0x000054101b167816 */ /* 0x000fe4000000001a */
[----:B------:R-:W-:Y:S02]  /*28400*/  SHF.R.U32.HI R26, RZ, 0x8, R28 ;  /* 0x00000008ff1a7819 */ /* 0x000fe4000001161c */
[----:B------:R-:W-:Y:S02]  /*28410*/  SHF.R.U32.HI R3, RZ, 0x8, R3 ;  /* 0x00000008ff037819 */ /* 0x000fe40000011603 */
[----:B------:R-:W-:-:S02]  /*28420*/  LOP3.LUT R24, R24, 0xffff, RZ, 0xc0, !PT ;  /* 0x0000ffff18187812 */ /* 0x000fc400078ec0ff */
[----:B------:R-:W-:Y:S02]  /*28430*/  LOP3.LUT R26, R26, 0xffff, RZ, 0xc0, !PT ;  /* 0x0000ffff1a1a7812 */ /* 0x000fe400078ec0ff */
[----:B------:R-:W-:Y:S02]  /*28440*/  LOP3.LUT R3, R3, 0xffff, RZ, 0xc0, !PT ;  /* 0x0000ffff03037812 */ /* 0x000fe400078ec0ff */
[----:B------:R-:W-:Y:S02]  /*28450*/  PRMT R0, R26, 0x3340, R24 ;  /* 0x000033401a007816 */ /* 0x000fe40000000018 */
[----:B------:R-:W-:Y:S02]  /*28460*/  PRMT R24, R3, 0x3340, R1 ;  /* 0x0000334003187816 */ /* 0x000fe40000000001 */
[----:B------:R-:W-:Y:S02]  /*28470*/  LOP3.LUT R28, R8, 0xffff, RZ, 0xc0, !PT ;  /* 0x0000ffff081c7812 */ /* 0x000fe400078ec0ff */
[----:B------:R-:W-:-:S02]  /*28480*/  LOP3.LUT R29, R7, 0xffff, RZ, 0xc0, !PT ;  /* 0x0000ffff071d7812 */ /* 0x000fc400078ec0ff */
[----:B------:R-:W-:Y:S02]  /*28490*/  LOP3.LUT R3, R2, 0xffff, RZ, 0xc0, !PT ;  /* 0x0000ffff02037812 */ /* 0x000fe400078ec0ff */
[----:B------:R-:W-:Y:S02]  /*284a0*/  PRMT R26, R29, 0x3340, R1 ;  /* 0x000033401d1a7816 */ /* 0x000fe40000000001 */
[--C-:B------:R-:W-:Y:S02]  /*284b0*/  PRMT R27, R28, 0x3340, R3.reuse ;  /* 0x000033401c1b7816 */ /* 0x100fe40000000003 */
[----:B------:R-:W-:Y:S02]  /*284c0*/  SHF.R.U32.HI R3, RZ, 0x8, R3 ;  /* 0x00000008ff037819 */ /* 0x000fe40000011603 */
[----:B------:R-:W-:Y:S02]  /*284d0*/  PRMT R2, R27, 0x5410, R26 ;  /* 0x000054101b027816 */ /* 0x000fe4000000001a */
[----:B------:R-:W-:-:S02]  /*284e0*/  SHF.R.U32.HI R26, RZ, 0x8, R28 ;  /* 0x00000008ff1a7819 */ /* 0x000fc4000001161c */
[----:B------:R-:W-:Y:S02]  /*284f0*/  LOP3.LUT R3, R3, 0xffff, RZ, 0xc0, !PT ;  /* 0x0000ffff03037812 */ /* 0x000fe400078ec0ff */
[----:B------:R-:W-:Y:S02]  /*28500*/  LOP3.LUT R26, R26, 0xffff, RZ, 0xc0, !PT ;  /* 0x0000ffff1a1a7812 */ /* 0x000fe400078ec0ff */
[----:B------:R-:W-:Y:S02]  /*28510*/  LOP3.LUT R8, R4, 0xffff, RZ, 0xc0, !PT ;  /* 0x0000ffff04087812 */ /* 0x000fe400078ec0ff */
[----:B------:R-:W-:Y:S02]  /*28520*/  PRMT R3, R26, 0x3340, R3 ;  /* 0x000033401a037816 */ /* 0x000fe40000000003 */
[----:B------:R-:W-:Y:S02]  /*28530*/  SHF.R.U32.HI R26, RZ, 0x8, R29 ;  /* 0x00000008ff1a7819 */ /* 0x000fe4000001161d */
[----:B------:R-:W-:-:S02]  /*28540*/  LOP3.LUT R7, R21, 0xffff, RZ, 0xc0, !PT ;  /* 0x0000ffff15077812 */ /* 0x000fc400078ec0ff */
[----:B------:R-:W-:Y:S01]  /*28550*/  LOP3.LUT R26, R26, 0xffff, RZ, 0xc0, !PT ;  /* 0x0000ffff1a1a7812 */ /* 0x000fe200078ec0ff */
[----:B------:R-:W3:Y:S01]  /*28560*/  LDL.LU R21, [R1+0x328] ;  /* 0x0003280001157983 */ /* 0x000ee20000300800 */
[--C-:B------:R-:W-:Y:S02]  /*28570*/  PRMT R27, R7, 0x3340, R1.reuse ;  /* 0x00003340071b7816 */ /* 0x100fe40000000001 */
[----:B------:R-:W-:Y:S02]  /*28580*/  PRMT R26, R26, 0x3340, R1 ;  /* 0x000033401a1a7816 */ /* 0x000fe40000000001 */
[----:B------:R-:W-:Y:S02]  /*28590*/  PRMT R25, R6, 0x5410, R25 ;  /* 0x0000541006197816 */ /* 0x000fe40000000019 */
[----:B------:R-:W-:Y:S02]  /*285a0*/  PRMT R24, R0, 0x5410, R24 ;  /* 0x0000541000187816 */ /* 0x000fe40000000018 */
[----:B------:R-:W-:-:S02]  /*285b0*/  PRMT R3, R3, 0x5410, R26 ;  /* 0x0000541003037816 */ /* 0x000fc4000000001a */
[----:B--2---:R-:W-:Y:S02]  /*285c0*/  LOP3.LUT R29, R23, 0xffff, RZ, 0xc0, !PT ;  /* 0x0000ffff171d7812 */ /* 0x004fe400078ec0ff */
[----:B------:R-:W2:Y:S02]  /*285d0*/  LDL.LU R23, [R1+0x2ec] ;  /* 0x0002ec0001177983 */ /* 0x000ea40000300800 */
[----:B------:R-:W-:-:S04]  /*285e0*/  PRMT R28, R8, 0x3340, R29 ;  /* 0x00003340081c7816 */ /* 0x000fc8000000001d */
[----:B------:R-:W-:Y:S01]  /*285f0*/  PRMT R4, R28, 0x5410, R27 ;  /* 0x000054101c047816 */ /* 0x000fe2000000001b */
[----:B------:R-:W-:Y:S01]  /*28600*/  IMAD.MOV.U32 R28, RZ, RZ, R8 ;  /* 0x000000ffff1c7224 */ /* 0x000fe200078e0008 */
[----:B------:R-:W-:Y:S01]  /*28610*/  SHF.R.U32.HI R27, RZ, 0x8, R29 ;  /* 0x00000008ff1b7819 */ /* 0x000fe2000001161d */
[----:B------:R-:W4:Y:S03]  /*28620*/  LDL.LU R8, [R1+0xc78] ;  /* 0x000c780001087983 */ /* 0x000f260000300800 */
[----:B------:R-:W-:Y:S02]  /*28630*/  SHF.R.U32.HI R29, RZ, 0x8, R28 ;  /* 0x00000008ff1d7819 */ /* 0x000fe4000001161c */
[----:B------:R-:W-:Y:S02]  /*28640*/  LOP3.LUT R28, R27, 0xffff, RZ, 0xc0, !PT ;  /* 0x0000ffff1b1c7812 */ /* 0x000fe400078ec0ff */
[----:B------:R-:W-:-:S02]  /*28650*/  LOP3.LUT R27, R29, 0xffff, RZ, 0xc0, !PT ;  /* 0x0000ffff1d1b7812 */ /* 0x000fc400078ec0ff */
[----:B------:R-:W2:Y:S02]  /*28660*/  LDL.LU R29, [R1+0x2f4] ;  /* 0x0002f400011d7983 */ /* 0x000ea40000300800 */
[----:B------:R-:W-:Y:S02]  /*28670*/  PRMT R28, R27, 0x3340, R28 ;  /* 0x000033401b1c7816 */ /* 0x000fe4000000001c */
[----:B------:R-:W-:Y:S02]  /*28680*/  SHF.R.U32.HI R27, RZ, 0x8, R7 ;  /* 0x00000008ff1b7819 */ /* 0x000fe40000011607 */
[----:B------:R-:W2:Y:S04]  /*28690*/  LDL.LU R7, [R1+0xc74] ;  /* 0x000c740001077983 */ /* 0x000ea80000300800 */
[----:B------:R-:W2:Y:S04]  /*286a0*/  LDL.LU R6, [R1+0xc70] ;  /* 0x000c700001067983 */ /* 0x000ea80000300800 */
[----:B------:R-:W2:Y:S04]  /*286b0*/  LDL.LU R0, [R1+0xc6c] ;  /* 0x000c6c0001007983 */ /* 0x000ea80000300800 */
[----:B------:R-:W2:Y:S01]  /*286c0*/  LDL.LU R26, [R1+0x32c] ;  /* 0x00032c00011a7983 */ /* 0x000ea20000300800 */
[----:B------:R-:W-:-:S04]  /*286d0*/  LOP3.LUT R27, R27, 0xffff, RZ, 0xc0, !PT ;  /* 0x0000ffff1b1b7812 */ /* 0x000fc800078ec0ff */
[----:B------:R-:W-:-:S04]  /*286e0*/  PRMT R27, R27, 0x3340, R1 ;  /* 0x000033401b1b7816 */ /* 0x000fc80000000001 */
[----:B------:R-:W-:Y:S02]  /*286f0*/  PRMT R27, R28, 0x5410, R27 ;  /* 0x000054101c1b7816 */ /* 0x000fe4000000001b */
[----:B---3--:R-:W-:Y:S02]  /*28700*/  LOP3.LUT R28, R21, 0xffff, RZ, 0xc0, !PT ;  /* 0x0000ffff151c7812 */ /* 0x008fe400078ec0ff */
[----:B--2---:R-:W-:-:S04]  /*28710*/  LOP3.LUT R26, R26, 0xffff, RZ, 0xc0, !PT ;  /* 0x0000ffff1a1a7812 */ /* 0x004fc800078ec0ff */
[----:B------:R-:W-:Y:S02]  /*28720*/  PRMT R21, R25, 0x5210, R26 ;  /* 0x0000521019157816 */ /* 0x000fe4000000001a */
[----:B------:R-:W-:Y:S02]  /*28730*/  LOP3.LUT R25, R23, 0xffff, RZ, 0xc0, !PT ;  /* 0x0000ffff17197812 */ /* 0x000fe400078ec0ff */
[--C-:B------:R-:W-:Y:S02]  /*28740*/  PRMT R23, R24, 0x5210, R28.reuse ;  /* 0x0000521018177816 */ /* 0x100fe4000000001c */
[----:B------:R-:W-:Y:S02]  /*28750*/  PRMT R24, R2, 0x4210, R25 ;  /* 0x0000421002187816 */ /* 0x000fe40000000019 */
[----:B------:R-:W2:Y:S01]  /*28760*/  LDL.LU R2, [R1+0xc68] ;  /* 0x000c680001027983 */ /* 0x000ea20000300800 */
[----:B------:R-:W-:Y:S02]  /*28770*/  PRMT R22, R22, 0x4210, R28 ;  /* 0x0000421016167816 */ /* 0x000fe4000000001c */
[----:B------:R-:W-:-:S02]  /*28780*/  PRMT R20, R20, 0x4210, R26 ;  /* 0x0000421014147816 */ /* 0x000fc4000000001a */
[----:B------:R-:W-:Y:S02]  /*28790*/  LOP3.LUT R28, R29, 0xffff, RZ, 0xc0, !PT ;  /* 0x0000ffff1d1c7812 */ /* 0x000fe400078ec0ff */
[----:B------:R-:W-:Y:S01]  /*287a0*/  PRMT R25, R3, 0x5210, R25 ;  /* 0x0000521003197816 */ /* 0x000fe20000000019 */
[----:B-1----:R-:W-:Y:S01]  /*287b0*/  IMAD R3, R5, UR6, RZ ;  /* 0x0000000605037c24 */ /* 0x002fe2000f8e02ff */
[--C-:B------:R-:W-:Y:S01]  /*287c0*/  PRMT R26, R4, 0x4210, R28.reuse ;  /* 0x00004210041a7816 */ /* 0x100fe2000000001c */
[----:B------:R-:W3:Y:S01]  /*287d0*/  LDL.LU R5, [R1+0xc64] ;  /* 0x000c640001057983 */ /* 0x000ee20000300800 */
[C---:B------:R-:W-:Y:S01]  /*287e0*/  ISETP.LT.AND P5, PT, R0.reuse, UR5, !P0 ;  /* 0x0000000500007c0c */ /* 0x040fe2000c7a1270 */
[----:B------:R-:W1:Y:S02]  /*287f0*/  LDCU.64 UR4, c[0x0][0x390] ;  /* 0x00007200ff0477ac */ /* 0x000e640008000a00 */
[----:B------:R-:W3:Y:S04]  /*28800*/  LDL.LU R4, [R1+0xc60] ;  /* 0x000c600001047983 */ /* 0x000ee80000300800 */
[----:B--2---:R2:W-:Y:S01]  /*28810*/  STSM.16.M88.4 [R2+0xc00], R20 ;  /* 0x000c001402007844 */ /* 0x0045e20000000200 */
[----:B------:R-:W-:Y:S01]  /*28820*/  PRMT R27, R27, 0x5210, R28 ;  /* 0x000052101b1b7816 */ /* 0x000fe2000000001c */
[----:B------:R-:W0:Y:S02]  /*28830*/  LDCU UR6, c[0x0][0x3b8] ;  /* 0x00007700ff0677ac */ /* 0x000e240008000800 */
[----:B--2---:R-:W2:Y:S04]  /*28840*/  LDL.LU.64 R22, [R1+0xc58] ;  /* 0x000c580001167983 */ /* 0x004ea80000300a00 */
[----:B------:R-:W3:Y:S01]  /*28850*/  LDL.LU.64 R20, [R1+0xc50] ;  /* 0x000c500001147983 */ /* 0x000ee20000300a00 */
[----:B0-----:R-:W-:Y:S01]  /*28860*/  IMAD R28, R0, UR7, RZ ;  /* 0x00000007001c7c24 */ /* 0x001fe2000f8e02ff */
[C---:B-1----:R-:W-:Y:S01]  /*28870*/  IADD3 R0, P3, PT, R3.reuse, UR4, RZ ;  /* 0x0000000403007c10 */ /* 0x042fe2000ff7e0ff */
[----:B------:R-:W0:Y:S01]  /*28880*/  LDCU UR4, c[0x0][0x3b8] ;  /* 0x00007700ff0477ac */ /* 0x000e220008000800 */
[----:B------:R1:W-:Y:S01]  /*28890*/  STSM.16.M88.4 [R2+0xe00], R24 ;  /* 0x000e001802007844 */ /* 0x0003e20000000200 */
[----:B------:R-:W0:Y:S01]  /*288a0*/  LDCU UR7, c[0x0][0x3b8] ;  /* 0x00007700ff0777ac */ /* 0x000e220008000800 */
[----:B-1----:R-:W-:Y:S01]  /*288b0*/  LEA.HI.X.SX32 R2, R3, UR5, 0x1, P3 ;  /* 0x0000000503027c11 */ /* 0x002fe200098f0eff */
[----:B------:R-:W1:Y:S01]  /*288c0*/  LDCU UR5, c[0x0][0x3b8] ;  /* 0x00007700ff0577ac */ /* 0x000e620008000800 */
[----:B------:R-:W-:Y:S01]  /*288d0*/  BAR.SYNC.DEFER_BLOCKING 0x0 ;  /* 0x0000000000007b1d */ /* 0x000fe20000010000 */
[----:B------:R-:W-:-:S04]  /*288e0*/  IADD3 R24, P3, PT, R28, R0, RZ ;  /* 0x000000001c187210 */ /* 0x000fc80007f7e0ff */
[----:B------:R-:W-:Y:S02]  /*288f0*/  LEA.HI.X.SX32 R25, R28, R2, 0x1, P3 ;  /* 0x000000021c197211 */ /* 0x000fe400018f0eff */
[C---:B--2---:R-:W-:Y:S01]  /*28900*/  ISETP.LT.AND P3, PT, R22.reuse, UR28, !P0 ;  /* 0x0000001c16007c0c */ /* 0x044fe2000c761270 */
[----:B------:R-:W-:Y:S01]  /*28910*/  IMAD R28, R22, UR11, RZ ;  /* 0x0000000b161c7c24 */ /* 0x000fe2000f8e02ff */
[----:B------:R-:W2:Y:S01]  /*28920*/  LDCU UR28, c[0x0][0x39c] ;  /* 0x00007380ff1c77ac */ /* 0x000ea20008000800 */
[C---:B---3--:R-:W-:Y:S01]  /*28930*/  ISETP.LT.AND P4, PT, R21.reuse, UR27, !P0 ;  /* 0x0000001b15007c0c */ /* 0x048fe2000c781270 */
[----:B------:R-:W-:Y:S01]  /*28940*/  IMAD R3, R21, UR10, RZ ;  /* 0x0000000a15037c24 */ /* 0x000fe2000f8e02ff */
[----:B------:R-:W-:Y:S01]  /*28950*/  PRMT R27, R20, 0x7770, RZ ;  /* 0x00007770141b7816 */ /* 0x000fe200000000ff */
[----:B------:R-:W3:Y:S01]  /*28960*/  LDL.LU R21, [R1+0xc48] ;  /* 0x000c480001157983 */ /* 0x000ee20000300800 */
[----:B------:R-:W0:Y:S03]  /*28970*/  LDCU UR27, c[0x0][0x39c] ;  /* 0x00007380ff1b77ac */ /* 0x000e260008000800 */
[----:B------:R-:W2:Y:S01]  /*28980*/  LDL.LU R22, [R1+0xc44] ;  /* 0x000c440001167983 */ /* 0x000ea20000300800 */
[-C--:B------:R-:W-:Y:S01]  /*28990*/  IADD3 R26, P6, PT, R3, R0.reuse, RZ ;  /* 0x00000000031a7210 */ /* 0x080fe20007fde0ff */
[----:B------:R-:W0:Y:S02]  /*289a0*/  LDCU UR10, c[0x0][0x3b8] ;  /* 0x00007700ff0a77ac */ /* 0x000e240008000800 */
[----:B------:R1:W-:Y:S01]  /*289b0*/  @P5 STG.E.U8 desc[UR8][R24.64], R27 ;  /* 0x0000001b18005986 */ /* 0x0003e2000c101108 */
[----:B------:R-:W0:Y:S01]  /*289c0*/  LDCU UR11, c[0x0][0x3b8] ;  /* 0x00007700ff0b77ac */ /* 0x000e220008000800 */
[----:B-1----:R-:W-:-:S02]  /*289d0*/  IADD3 R24, P5, PT, R28, R0, RZ ;  /* 0x000000001c187210 */ /* 0x002fc40007fbe0ff */
[-C--:B------:R-:W-:Y:S02]  /*289e0*/  LEA.HI.X.SX32 R27, R3, R2.reuse, 0x1, P6 ;  /* 0x00000002031b7211 */ /* 0x080fe400030f0eff */
[----:B------:R-:W-:Y:S01]  /*289f0*/  LEA.HI.X.SX32 R25, R28, R2, 0x1, P5 ;  /* 0x000000021c197211 */ /* 0x000fe200028f0eff */
[C---:B------:R-:W-:Y:S01]  /*28a00*/  IMAD R3, R23.reuse, UR12, RZ ;  /* 0x0000000c17037c24 */ /* 0x040fe2000f8e02ff */
[----:B------:R-:W-:Y:S01]  /*28a10*/  ISETP.LT.AND P6, PT, R23, UR29, !P0 ;  /* 0x0000001d17007c0c */ /* 0x000fe2000c7c1270 */
[----:B------:R-:W1:Y:S01]  /*28a20*/  LDCU UR29, c[0x0][0x39c] ;  /* 0x00007380ff1d77ac */ /* 0x000e620008000800 */
[----:B------:R-:W4:Y:S01]  /*28a30*/  LDL.LU R23, [R1+0xc40] ;  /* 0x000c400001177983 */ /* 0x000f220000300800 */
[----:B------:R-:W0:Y:S01]  /*28a40*/  LDCU UR12, c[0x0][0x3b8] ;  /* 0x00007700ff0c77ac */ /* 0x000e220008000800 */
[----:B---3--:R-:W-:Y:S02]  /*28a50*/  PRMT R29, R21, 0x7770, RZ ;  /* 0x00007770151d7816 */ /* 0x008fe400000000ff */
[----:B--2---:R-:W-:-:S03]  /*28a60*/  PRMT R28, R22, 0x7770, RZ ;  /* 0x00007770161c7816 */ /* 0x004fc600000000ff */
[----:B------:R2:W-:Y:S04]  /*28a70*/  @P4 STG.E.U8 desc[UR8][R26.64], R29 ;  /* 0x0000001d1a004986 */ /* 0x0005e8000c101108 */
[----:B------:R3:W-:Y:S04]  /*28a80*/  @P3 STG.E.U8 desc[UR8][R24.64], R28 ;  /* 0x0000001c18003986 */ /* 0x0007e8000c101108 */
[----:B--2---:R-:W2:Y:S04]  /*28a90*/  LDL R29, [R1+0x40] ;  /* 0x00004000011d7983 */ /* 0x004ea80000100800 */
[----:B---3--:R-:W3:Y:S04]  /*28aa0*/  LDL.LU R25, [R1+0x1c] ;  /* 0x00001c0001197983 */ /* 0x008ee80000300800 */
[----:B------:R-:W2:Y:S01]  /*28ab0*/  LDL.LU R24, [R1+0x20] ;  /* 0x0000200001187983 */ /* 0x000ea20000300800 */
[----:B------:R-:W-:-:S02]  /*28ac0*/  IADD3 R26, P3, PT, R3, R0, RZ ;  /* 0x00000000031a7210 */ /* 0x000fc40007f7e0ff */
[----:B----4-:R-:W-:Y:S02]  /*28ad0*/  PRMT R28, R23, 0x7770, RZ ;  /* 0x00007770171c7816 */ /* 0x010fe400000000ff */
[----:B------:R-:W-:-:S05]  /*28ae0*/  LEA.HI.X.SX32 R27, R3, R2, 0x1, P3 ;  /* 0x00000002031b7211 */ /* 0x000fca00018f0eff */
[----:B------:R4:W-:Y:S04]  /*28af0*/  @P6 STG.E.U8 desc[UR8][R26.64], R28 ;  /* 0x0000001c1a006986 */ /* 0x0009e8000c101108 */
[----:B----4-:R-:W4:Y:S01]  /*28b00*/  LDL.LU R28, [R1+0x28] ;  /* 0x00002800011c7983 */ /* 0x010f220000300800 */
[----:B--2---:R-:W-:Y:S01]  /*28b10*/  IMAD R3, R24, UR14, RZ ;  /* 0x0000000e18037c24 */ /* 0x004fe2000f8e02ff */
[----:B---3--:R-:W-:Y:S01]  /*28b20*/  ISETP.LT.AND P4, PT, R25, UR30, !P0 ;  /* 0x0000001e19007c0c */ /* 0x008fe2000c781270 */
[----:B------:R-:W2:Y:S03]  /*28b30*/  LDCU UR14, c[0x0][0x3b8] ;  /* 0x00007700ff0e77ac */ /* 0x000ea60008000800 */
[----:B------:R-:W-:-:S04]  /*28b40*/  IADD3 R26, P6, PT, R3, R0, RZ ;  /* 0x00000000031a7210 */ /* 0x000fc80007fde0ff */
[----:B------:R-:W-:Y:S02]  /*28b50*/  LEA.HI.X.SX32 R27, R3, R2, 0x1, P6 ;  /* 0x00000002031b7211 */ /* 0x000fe400030f0eff */
[----:B------:R-:W3:Y:S01]  /*28b60*/  LDL R3, [R1+0x44] ;  /* 0x0000440001037983 */ /* 0x000ee20000100800 */
[----:B------:R-:W-:Y:S01]  /*28b70*/  IMAD R25, R25, UR13, RZ ;  /* 0x0000000d19197c24 */ /* 0x000fe2000f8e02ff */
[----:B------:R-:W-:Y:S01]  /*28b80*/  ISETP.LT.AND P3, PT, R24, UR31, !P0 ;  /* 0x0000001f18007c0c */ /* 0x000fe2000c761270 */
[----:B------:R-:W0:Y:S03]  /*28b90*/  LDCU UR13, c[0x0][0x3b8] ;  /* 0x00007700ff0d77ac */ /* 0x000e260008000800 */
[----:B------:R-:W-:Y:S02]  /*28ba0*/  IADD3 R24, P5, PT, R25, R0, RZ ;  /* 0x0000000019187210 */ /* 0x000fe40007fbe0ff */
[----:B------:R-:W-:-:S02]  /*28bb0*/  PRMT R29, R29, 0x7770, RZ ;  /* 0x000077701d1d7816 */ /* 0x000fc400000000ff */
[----:B------:R-:W-:-:S05]  /*28bc0*/  LEA.HI.X.SX32 R25, R25, R2, 0x1, P5 ;  /* 0x0000000219197211 */ /* 0x000fca00028f0eff */
[----:B------:R0:W-:Y:S04]  /*28bd0*/  @P4 STG.E.U8 desc[UR8][R24.64], R29 ;  /* 0x0000001d18004986 */ /* 0x0001e8000c101108 */
[----:B0-----:R-:W2:Y:S01]  /*28be0*/  LDL R29, [R1+0x4c] ;  /* 0x00004c00011d7983 */ /* 0x001ea20000100800 */
[----:B---3--:R-:W-:-:S05]  /*28bf0*/  PRMT R3, R3, 0x7770, RZ ;  /* 0x0000777003037816 */ /* 0x008fca00000000ff */
[----:B------:R0:W-:Y:S04]  /*28c00*/  @P3 STG.E.U8 desc[UR8][R26.64], R3 ;  /* 0x000000031a003986 */ /* 0x0001e8000c101108 */
[----:B0-----:R-:W3:Y:S04]  /*28c10*/  LDL.LU R3, [R1+0x2c] ;  /* 0x00002c0001037983 */ /* 0x001ee80000300800 */
[----:B------:R-:W2:Y:S01]  /*28c20*/  LDL R27, [R1+0x48] ;  /* 0x00004800011b7983 */ /* 0x000ea20000100800 */
[C---:B----4-:R-:W-:Y:S01]  /*28c30*/  ISETP.LT.AND P5, PT, R28.reuse, UR32, !P0 ;  /* 0x000000201c007c0c */ /* 0x050fe2000c7a1270 */
[----:B------:R-:W-:Y:S01]  /*28c40*/  IMAD R28, R28, UR15, RZ ;  /* 0x0000000f1c1c7c24 */ /* 0x000fe2000f8e02ff */
[----:B------:R-:W0:Y:S01]  /*28c50*/  LDCU UR15, c[0x0][0x3b8] ;  /* 0x00007700ff0f77ac */ /* 0x000e220008000800 */
[----:B------:R-:W4:Y:S03]  /*28c60*/  LDL.LU R26, [R1+0x34] ;  /* 0x00003400011a7983 */ /* 0x000f260000300800 */
[----:B------:R-:W-:-:S04]  /*28c70*/  IADD3 R24, P3, PT, R28, R0, RZ ;  /* 0x000000001c187210 */ /* 0x000fc80007f7e0ff */
[----:B------:R-:W-:Y:S02]  /*28c80*/  LEA.HI.X.SX32 R25, R28, R2, 0x1, P3 ;  /* 0x000000021c197211 */ /* 0x000fe400018f0eff */
[----:B--2---:R-:W-:-:S05]  /*28c90*/  PRMT R27, R27, 0x7770, RZ ;  /* 0x000077701b1b7816 */ /* 0x004fca00000000ff */
[----:B------:R2:W-:Y:S04]  /*28ca0*/  @P5 STG.E.U8 desc[UR8][R24.64], R27 ;  /* 0x0000001b18005986 */ /* 0x0005e8000c101108 */
[----:B--2---:R-:W2:Y:S01]  /*28cb0*/  LDL.LU R25, [R1+0x38] ;  /* 0x0000380001197983 */ /* 0x004ea20000300800 */
[C---:B---3--:R-:W-:Y:S01]  /*28cc0*/  ISETP.LT.AND P4, PT, R3.reuse, UR33, !P0 ;  /* 0x0000002103007c0c */ /* 0x048fe2000c781270 */
[----:B------:R-:W-:Y:S02]  /*28cd0*/  IMAD R3, R3, UR16, RZ ;  /* 0x0000001003037c24 */ /* 0x000fe4000f8e02ff */
[C---:B----4-:R-:W-:Y:S01]  /*28ce0*/  IMAD R28, R26.reuse, UR17, RZ ;  /* 0x000000111a1c7c24 */ /* 0x050fe2000f8e02ff */
[----:B------:R-:W-:Y:S01]  /*28cf0*/  ISETP.LT.AND P3, PT, R26, UR34, !P0 ;  /* 0x000000221a007c0c */ /* 0x000fe2000c761270 */
[----:B------:R-:W3:Y:S01]  /*28d00*/  LDCU UR16, c[0x0][0x39c] ;  /* 0x00007380ff1077ac */ /* 0x000ee20008000800 */
[----:B------:R-:W-:-:S02]  /*28d10*/  IADD3 R26, P6, PT, R3, R0, RZ ;  /* 0x00000000031a7210 */ /* 0x000fc40007fde0ff */
[C---:B------:R-:W-:Y:S01]  /*28d20*/  IADD3 R24, P5, PT, R28.reuse, R0, RZ ;  /* 0x000000001c187210 */ /* 0x040fe20007fbe0ff */
[----:B------:R-:W4:Y:S01]  /*28d30*/  LDCU UR17, c[0x0][0x39c] ;  /* 0x00007380ff1177ac */ /* 0x000f220008000800 */
[-C--:B------:R-:W-:Y:S02]  /*28d40*/  LEA.HI.X.SX32 R27, R3, R2.reuse, 0x1, P6 ;  /* 0x00000002031b7211 */ /* 0x080fe400030f0eff */
[C---:B--2---:R-:W-:Y:S01]  /*28d50*/  ISETP.LT.AND P6, PT, R25.reuse, UR35, !P0 ;  /* 0x0000002319007c0c */ /* 0x044fe2000c7c1270 */
[----:B------:R-:W-:Y:S01]  /*28d60*/  IMAD R3, R25, UR18, RZ ;  /* 0x0000001219037c24 */ /* 0x000fe2000f8e02ff */
[----:B------:R-:W-:Y:S01]  /*28d70*/  LEA.HI.X.SX32 R25, R28, R2, 0x1, P5 ;  /* 0x000000021c197211 */ /* 0x000fe200028f0eff */
[----:B------:R-:W2:Y:S01]  /*28d80*/  LDCU UR18, c[0x0][0x39c] ;  /* 0x00007380ff1277ac */ /* 0x000ea20008000800 */
[----:B------:R-:W2:Y:S01]  /*28d90*/  LDL R28, [R1+0x50] ;  /* 0x00005000011c7983 */ /* 0x000ea20000100800 */
[----:B------:R-:W-:-:S05]  /*28da0*/  PRMT R29, R29, 0x7770, RZ ;  /* 0x000077701d1d7816 */ /* 0x000fca00000000ff */
[----:B------:R0:W-:Y:S04]  /*28db0*/  @P4 STG.E.U8 desc[UR8][R26.64], R29 ;  /* 0x0000001d1a004986 */ /* 0x0001e8000c101108 */
[----:B0-----:R-:W3:Y:S01]  /*28dc0*/  LDL R29, [R1+0x58] ;  /* 0x00005800011d7983 */ /* 0x001ee20000100800 */
[----:B--2---:R-:W-:-:S05]  /*28dd0*/  PRMT R28, R28, 0x7770, RZ ;  /* 0x000077701c1c7816 */ /* 0x004fca00000000ff */
[----:B------:R0:W-:Y:S04]  /*28de0*/  @P3 STG.E.U8 desc[UR8][R24.64], R28 ;  /* 0x0000001c18003986 */ /* 0x0001e8000c101108 */
[----:B0-----:R-:W2:Y:S04]  /*28df0*/  LDL.LU R25, [R1+0x3c] ;  /* 0x00003c0001197983 */ /* 0x001ea80000300800 */
[----:B------:R-:W4:Y:S04]  /*28e00*/  LDL R28, [R1+0x54] ;  /* 0x00005400011c7983 */ /* 0x000f280000100800 */
[----:B------:R-:W4:Y:S01]  /*28e10*/  LDL.LU R24, [R1+0x74] ;  /* 0x0000740001187983 */ /* 0x000f220000300800 */
[----:B------:R-:W-:-:S04]  /*28e20*/  IADD3 R26, P3, PT, R3, R0, RZ ;  /* 0x00000000031a7210 */ /* 0x000fc80007f7e0ff */
[----:B------:R-:W-:Y:S02]  /*28e30*/  LEA.HI.X.SX32 R27, R3, R2, 0x1, P3 ;  /* 0x00000002031b7211 */ /* 0x000fe400018f0eff */
[C---:B--2---:R-:W-:Y:S01]  /*28e40*/  ISETP.LT.AND P4, PT, R25.reuse, UR36, !P0 ;  /* 0x0000002419007c0c */ /* 0x044fe2000c781270 */
[----:B------:R-:W-:Y:S01]  /*28e50*/  IMAD R25, R25, UR19, RZ ;  /* 0x0000001319197c24 */ /* 0x000fe2000f8e02ff */
[----:B---3--:R-:W-:Y:S01]  /*28e60*/  PRMT R29, R29, 0x7770, RZ ;  /* 0x000077701d1d7816 */ /* 0x008fe200000000ff */
[----:B------:R-:W0:Y:S01]  /*28e70*/  LDCU UR19, c[0x0][0x39c] ;  /* 0x00007380ff1377ac */ /* 0x000e220008000800 */
[----:B----4-:R-:W-:Y:S01]  /*28e80*/  PRMT R28, R28, 0x7770, RZ ;  /* 0x000077701c1c7816 */ /* 0x010fe200000000ff */
[C---:B------:R-:W-:Y:S01]  /*28e90*/  IMAD R3, R24.reuse, UR20, RZ ;  /* 0x0000001418037c24 */ /* 0x040fe2000f8e02ff */
[----:B------:R-:W-:-:S03]  /*28ea0*/  ISETP.LT.AND P3, PT, R24, UR37, !P0 ;  /* 0x0000002518007c0c */ /* 0x000fc6000c761270 */
[----:B------:R2:W-:Y:S01]  /*28eb0*/  @P6 STG.E.U8 desc[UR8][R26.64], R28 ;  /* 0x0000001c1a006986 */ /* 0x0005e2000c101108 */
[C---:B------:R-:W-:Y:S01]  /*28ec0*/  IADD3 R24, P5, PT, R25.reuse, R0, RZ ;  /* 0x0000000019187210 */ /* 0x040fe20007fbe0ff */
[----:B------:R-:W3:Y:S03]  /*28ed0*/  LDCU UR20, c[0x0][0x39c] ;  /* 0x00007380ff1477ac */ /* 0x000ee60008000800 */
[----:B------:R-:W-:Y:S02]  /*28ee0*/  LEA.HI.X.SX32 R25, R25, R2, 0x1, P5 ;  /* 0x0000000219197211 */ /* 0x000fe400028f0eff */
[C---:B------:R-:W-:Y:S02]  /*28ef0*/  ISETP.LT.AND P5, PT, R4.reuse, UR38, !P0 ;  /* 0x0000002604007c0c */ /* 0x040fe4000c7a1270 */
[C---:B--2---:R-:W-:Y:S01]  /*28f00*/  IADD3 R26, P6, PT, R3.reuse, R0, RZ ;  /* 0x00000000031a7210 */ /* 0x044fe20007fde0ff */
[----:B------:R-:W-:Y:S01]  /*28f10*/  IMAD R28, R4, UR21, RZ ;  /* 0x00000015041c7c24 */ /* 0x000fe2000f8e02ff */
[----:B------:R2:W-:Y:S02]  /*28f20*/  @P4 STG.E.U8 desc[UR8][R24.64], R29 ;  /* 0x0000001d18004986 */ /* 0x0005e4000c101108 */
[----:B------:R-:W-:Y:S01]  /*28f30*/  LEA.HI.X.SX32 R27, R3, R2, 0x1, P6 ;  /* 0x00000002031b7211 */ /* 0x000fe200030f0eff */
[----:B------:R-:W4:Y:S01]  /*28f40*/  LDCU UR21, c[0x0][0x39c] ;  /* 0x00007380ff1577ac */ /* 0x000f220008000800 */
[----:B------:R-:W2:Y:S04]  /*28f50*/  LDL.LU R4, [R1+0xc3c] ;  /* 0x000c3c0001047983 */ /* 0x000ea80000300800 */
[----:B------:R-:W2:Y:S01]  /*28f60*/  LDL R3, [R1+0x5c] ;  /* 0x00005c0001037983 */ /* 0x000ea20000100800 */
[----:B------:R-:W-:-:S02]  /*28f70*/  ISETP.LT.AND P4, PT, R5, UR39, !P0 ;  /* 0x0000002705007c0c */ /* 0x000fc4000c781270 */
[----:B--2---:R-:W-:-:S05]  /*28f80*/  PRMT R3, R3, 0x7770, RZ ;  /* 0x0000777003037816 */ /* 0x004fca00000000ff */
[----:B------:R2:W-:Y:S01]  /*28f90*/  @P3 STG.E.U8 desc[UR8][R26.64], R3 ;  /* 0x000000031a003986 */ /* 0x0005e2000c101108 */
[----:B------:R-:W-:-:S04]  /*28fa0*/  IADD3 R24, P3, PT, R28, R0, RZ ;  /* 0x000000001c187210 */ /* 0x000fc80007f7e0ff */
[----:B------:R-:W-:Y:S01]  /*28fb0*/  LEA.HI.X.SX32 R25, R28, R2, 0x1, P3 ;  /* 0x000000021c197211 */ /* 0x000fe200018f0eff */
[C---:B------:R-:W-:Y:S01]  /*28fc0*/  IMAD R28, R6.reuse, UR23, RZ ;  /* 0x00000017061c7c24 */ /* 0x040fe2000f8e02ff */
[----:B------:R-:W-:Y:S01]  /*28fd0*/  ISETP.LT.AND P3, PT, R6, UR40, !P0 ;  /* 0x0000002806007c0c */ /* 0x000fe2000c761270 */
[----:B------:R-:W0:Y:S01]  /*28fe0*/  LDCU UR23, c[0x0][0x39c] ;  /* 0x00007380ff1777ac */ /* 0x000e220008000800 */
[----:B--2---:R-:W-:Y:S01]  /*28ff0*/  IMAD R3, R5, UR22, RZ ;  /* 0x0000001605037c24 */ /* 0x004fe2000f8e02ff */
[----:B------:R-:W-:Y:S01]  /*29000*/  PRMT R27, R4, 0x7770, RZ ;  /* 0x00007770041b7816 */ /* 0x000fe200000000ff */
[----:B------:R-:W2:Y:S01]  /*29010*/  LDL.LU R5, [R1+0xc38] ;  /* 0x000c380001057983 */ /* 0x000ea20000300800 */
[----:B------:R-:W0:Y:S03]  /*29020*/  LDCU UR22, c[0x0][0x39c] ;  /* 0x00007380ff1677ac */ /* 0x000e260008000800 */
[----:B------:R-:W3:Y:S01]  /*29030*/  LDL.LU R6, [R1+0xc34] ;  /* 0x000c340001067983 */ /* 0x000ee20000300800 */
[----:B------:R-:W-:-:S03]  /*29040*/  IADD3 R26, P6, PT, R3, R0, RZ ;  /* 0x00000000031a7210 */ /* 0x000fc60007fde0ff */
[----:B------:R0:W-:Y:S02]  /*29050*/  @P5 STG.E.U8 desc[UR8][R24.64], R27 ;  /* 0x0000001b18005986 */ /* 0x0001e4000c101108 */
[C---:B0-----:R-:W-:Y:S02]  /*29060*/  IADD3 R24, P5, PT, R28.reuse, R0, RZ ;  /* 0x000000001c187210 */ /* 0x041fe40007fbe0ff */
[-C--:B------:R-:W-:Y:S01]  /*29070*/  LEA.HI.X.SX32 R27, R3, R2.reuse, 0x1, P6 ;  /* 0x00000002031b7211 */ /* 0x080fe200030f0eff */
[C---:B------:R-:W-:Y:S01]  /*29080*/  IMAD R3, R7.reuse, UR24, RZ ;  /* 0x0000001807037c24 */ /* 0x040fe2000f8e02ff */
[----:B------:R-:W-:Y:S02]  /*29090*/  LEA.HI.X.SX32 R25, R28, R2, 0x1, P5 ;  /* 0x000000021c197211 */ /* 0x000fe400028f0eff */
[----:B------:R-:W-:Y:S02]  /*290a0*/  ISETP.LT.AND P6, PT, R7, UR41, !P0 ;  /* 0x0000002907007c0c */ /* 0x000fe4000c7c1270 */
[----:B------:R-:W4:Y:S01]  /*290b0*/  LDL.LU R7, [R1+0xc30] ;  /* 0x000c300001077983 */ /* 0x000f220000300800 */
[----:B--2---:R-:W-:-:S02]  /*290c0*/  PRMT R29, R5, 0x7770, RZ ;  /* 0x00007770051d7816 */ /* 0x004fc400000000ff */
[----:B---3--:R-:W-:-:S03]  /*290d0*/  PRMT R28, R6, 0x7770, RZ ;  /* 0x00007770061c7816 */ /* 0x008fc600000000ff */
[----:B------:R0:W-:Y:S04]  /*290e0*/  @P4 STG.E.U8 desc[UR8][R26.64], R29 ;  /* 0x0000001d1a004986 */ /* 0x0001e8000c101108 */
[----:B------:R2:W-:Y:S01]  /*290f0*/  @P3 STG.E.U8 desc[UR8][R24.64], R28 ;  /* 0x0000001c18003986 */ /* 0x0005e2000c101108 */
[C---:B------:R-:W-:Y:S02]  /*29100*/  ISETP.LT.AND P4, PT, R8.reuse, UR42, !P0 ;  /* 0x0000002a08007c0c */ /* 0x040fe4000c781270 */
[----:B0-----:R-:W-:Y:S01]  /*29110*/  IADD3 R26, P3, PT, R3, R0, RZ ;  /* 0x00000000031a7210 */ /* 0x001fe20007f7e0ff */
[----:B--2---:R-:W-:-:S03]  /*29120*/  IMAD R25, R8, UR25, RZ ;  /* 0x0000001908197c24 */ /* 0x004fc6000f8e02ff */
[----:B------:R-:W-:Y:S01]  /*29130*/  LEA.HI.X.SX32 R27, R3, R2, 0x1, P3 ;  /* 0x00000002031b7211 */ /* 0x000fe200018f0eff */
[----:B------:R-:W2:Y:S01]  /*29140*/  LDL.LU R8, [R1+0xc2c] ;  /* 0x000c2c0001087983 */ /* 0x000ea20000300800 */
[C---:B------:R-:W-:Y:S01]  /*29150*/  ISETP.LT.AND P3, PT, R9.reuse, UR43, !P0 ;  /* 0x0000002b09007c0c */ /* 0x040fe2000c761270 */
[----:B------:R-:W-:Y:S02]  /*29160*/  IMAD R3, R9, UR26, RZ ;  /* 0x0000001a09037c24 */ /* 0x000fe4000f8e02ff */
[----:B------:R-:W3:Y:S01]  /*29170*/  LDL.LU R9, [R1+0xc28] ;  /* 0x000c280001097983 */ /* 0x000ee20000300800 */
[----:B----4-:R-:W-:Y:S02]  /*29180*/  PRMT R28, R7, 0x7770, RZ ;  /* 0x00007770071c7816 */ /* 0x010fe400000000ff */
[----:B------:R-:W-:-:S03]  /*29190*/  IADD3 R24, P5, PT, R25, R0, RZ ;  /* 0x0000000019187210 */ /* 0x000fc60007fbe0ff */
[----:B------:R0:W-:Y:S01]  /*291a0*/  @P6 STG.E.U8 desc[UR8][R26.64], R28 ;  /* 0x0000001c1a006986 */ /* 0x0001e2000c101108 */
[----:B------:R-:W-:Y:S02]  /*291b0*/  LEA.HI.X.SX32 R25, R25, R2, 0x1, P5 ;  /* 0x0000000219197211 */ /* 0x000fe400028f0eff */
[C---:B------:R-:W-:Y:S02]  /*291c0*/  ISETP.LT.AND P5, PT, R10.reuse, UR44, !P0 ;  /* 0x0000002c0a007c0c */ /* 0x040fe4000c7a1270 */
[C---:B0-----:R-:W-:Y:S01]  /*291d0*/  IADD3 R26, P6, PT, R3.reuse, R0, RZ ;  /* 0x00000000031a7210 */ /* 0x041fe20007fde0ff */
[----:B------:R-:W-:Y:S01]  /*291e0*/  IMAD R28, R10, UR6, RZ ;  /* 0x000000060a1c7c24 */ /* 0x000fe2000f8e02ff */
[----:B------:R-:W0:Y:S01]  /*291f0*/  LDCU UR6, c[0x0][0x3b8] ;  /* 0x00007700ff0677ac */ /* 0x000e220008000800 */
[----:B------:R-:W4:Y:S01]  /*29200*/  LDL.LU R10, [R1+0xc24] ;  /* 0x000c2400010a7983 */ /* 0x000f220000300800 */
[----:B------:R-:W-:Y:S02]  /*29210*/  LEA.HI.X.SX32 R27, R3, R2, 0x1, P6 ;  /* 0x00000002031b7211 */ /* 0x000fe400030f0eff */
[----:B--2---:R-:W-:-:S02]  /*29220*/  PRMT R29, R8, 0x7770, RZ ;  /* 0x00007770081d7816 */ /* 0x004fc400000000ff */
[----:B---3--:R-:W-:-:S03]  /*29230*/  PRMT R3, R9, 0x7770, RZ ;  /* 0x0000777009037816 */ /* 0x008fc600000000ff */
[----:B------:R2:W-:Y:S04]  /*29240*/  @P4 STG.E.U8 desc[UR8][R24.64], R29 ;  /* 0x0000001d18004986 */ /* 0x0005e8000c101108 */
[----:B------:R3:W-:Y:S01]  /*29250*/  @P3 STG.E.U8 desc[UR8][R26.64], R3 ;  /* 0x000000031a003986 */ /* 0x0007e2000c101108 */
[C---:B------:R-:W-:Y:S02]  /*29260*/  ISETP.LT.AND P4, PT, R11.reuse, UR27, !P0 ;  /* 0x0000001b0b007c0c */ /* 0x040fe4000c781270 */
[----:B--2---:R-:W-:Y:S01]  /*29270*/  IADD3 R24, P3, PT, R28, R0, RZ ;  /* 0x000000001c187210 */ /* 0x004fe20007f7e0ff */
[----:B---3--:R-:W-:-:S03]  /*29280*/  IMAD R3, R11, UR4, RZ ;  /* 0x000000040b037c24 */ /* 0x008fc6000f8e02ff */
[----:B------:R-:W-:Y:S01]  /*29290*/  LEA.HI.X.SX32 R25, R28, R2, 0x1, P3 ;  /* 0x000000021c197211 */ /* 0x000fe200018f0eff */
[----:B------:R-:W2:Y:S01]  /*292a0*/  LDL.LU R11, [R1+0xc20] ;  /* 0x000c2000010b7983 */ /* 0x000ea20000300800 */
[C---:B------:R-:W-:Y:S01]  /*292b0*/  ISETP.LT.AND P3, PT, R12.reuse, UR28, !P0 ;  /* 0x0000001c0c007c0c */ /* 0x040fe2000c761270 */
[----:B------:R-:W-:Y:S01]  /*292c0*/  IMAD R28, R12, UR5, RZ ;  /* 0x000000050c1c7c24 */ /* 0x000fe2000f8e02ff */
[----:B----4-:R-:W-:Y:S01]  /*292d0*/  PRMT R27, R10, 0x7770, RZ ;  /* 0x000077700a1b7816 */ /* 0x010fe200000000ff */
[----:B------:R-:W3:Y:S01]  /*292e0*/  LDL.LU R12, [R1+0xc1c] ;  /* 0x000c1c00010c7983 */ /* 0x000ee20000300800 */
[-C--:B------:R-:W-:Y:S01]  /*292f0*/  IADD3 R26, P6, PT, R3, R0.reuse, RZ ;  /* 0x00000000031a7210 */ /* 0x080fe20007fde0ff */
[----:B------:R-:W4:Y:S02]  /*29300*/  LDCU UR4, c[0x0][0x3b8] ;  /* 0x00007700ff0477ac */ /* 0x000f240008000800 */
[----:B------:R0:W-:Y:S01]  /*29310*/  @P5 STG.E.U8 desc[UR8][R24.64], R27 ;  /* 0x0000001b18005986 */ /* 0x0001e2000c101108 */
[----:B------:R-:W2:Y:S01]  /*29320*/  LDCU UR5, c[0x0][0x3b8] ;  /* 0x00007700ff0577ac */ /* 0x000ea20008000800 */
[----:B0-----:R-:W-:-:S02]  /*29330*/  IADD3 R24, P5, PT, R28, R0, RZ ;  /* 0x000000001c187210 */ /* 0x001fc40007fbe0ff */
[-C--:B------:R-:W-:Y:S01]  /*29340*/  LEA.HI.X.SX32 R27, R3, R2.reuse, 0x1, P6 ;  /* 0x00000002031b7211 */ /* 0x080fe200030f0eff */
[C---:B------:R-:W-:Y:S01]  /*29350*/  IMAD R3, R13.reuse, UR7, RZ ;  /* 0x000000070d037c24 */ /* 0x040fe2000f8e02ff */
[----:B------:R-:W-:Y:S01]  /*29360*/  LEA.HI.X.SX32 R25, R28, R2, 0x1, P5 ;  /* 0x000000021c197211 */ /* 0x000fe200028f0eff */
[----:B------:R-:W0:Y:S01]  /*29370*/  LDCU UR7, c[0x0][0x3b8] ;  /* 0x00007700ff0777ac */ /* 0x000e220008000800 */
[----:B-1----:R-:W-:Y:S02]  /*29380*/  ISETP.LT.AND P6, PT, R13, UR29, !P0 ;  /* 0x0000001d0d007c0c */ /* 0x002fe4000c7c1270 */
[----:B------:R-:W4:Y:S01]  /*29390*/  LDL.LU R13, [R1+0xc18] ;  /* 0x000c1800010d7983 */ /* 0x000f220000300800 */
[----:B--2---:R-:W-:Y:S02]  /*293a0*/  PRMT R29, R11, 0x7770, RZ ;  /* 0x000077700b1d7816 */ /* 0x004fe400000000ff */
[----:B---3--:R-:W-:-:S03]  /*293b0*/  PRMT R28, R12, 0x7770, RZ ;  /* 0x000077700c1c7816 */ /* 0x008fc600000000ff */
[----:B------:R1:W-:Y:S04]  /*293c0*/  @P4 STG.E.U8 desc[UR8][R26.64], R29 ;  /* 0x0000001d1a004986 */ /* 0x0003e8000c101108 */
[----:B------:R2:W-:Y:S01]  /*293d0*/  @P3 STG.E.U8 desc[UR8][R24.64], R28 ;  /* 0x0000001c18003986 */ /* 0x0005e2000c101108 */
[C---:B------:R-:W-:Y:S02]  /*293e0*/  ISETP.LT.AND P4, PT, R14.reuse, UR16, !P0 ;  /* 0x000000100e007c0c */ /* 0x040fe4000c781270 */
[----:B-1----:R-:W-:Y:S01]  /*293f0*/  IADD3 R26, P3, PT, R3, R0, RZ ;  /* 0x00000000031a7210 */ /* 0x002fe20007f7e0ff */
[----:B--2---:R-:W-:-:S03]  /*29400*/  IMAD R25, R14, UR10, RZ ;  /* 0x0000000a0e197c24 */ /* 0x004fc6000f8e02ff */
[----:B------:R-:W-:Y:S01]  /*29410*/  LEA.HI.X.SX32 R27, R3, R2, 0x1, P3 ;  /* 0x00000002031b7211 */ /* 0x000fe200018f0eff */
[----:B------:R-:W2:Y:S01]  /*29420*/  LDL.LU R14, [R1+0xc14] ;  /* 0x000c1400010e7983 */ /* 0x000ea20000300800 */
[C---:B------:R-:W-:Y:S01]  /*29430*/  ISETP.LT.AND P3, PT, R15.reuse, UR17, !P0 ;  /* 0x000000110f007c0c */ /* 0x040fe2000c761270 */
[----:B------:R-:W-:Y:S01]  /*29440*/  IMAD R3, R15, UR11, RZ ;  /* 0x0000000b0f037c24 */ /* 0x000fe2000f8e02ff */
[----:B----4-:R-:W-:Y:S01]  /*29450*/  PRMT R28, R13, 0x7770, RZ ;  /* 0x000077700d1c7816 */ /* 0x010fe200000000ff */
[----:B------:R-:W3:Y:S01]  /*29460*/  LDL.LU R15, [R1+0xc10] ;  /* 0x000c1000010f7983 */ /* 0x000ee20000300800 */
[C---:B------:R-:W-:Y:S01]  /*29470*/  IADD3 R24, P5, PT, R25.reuse, R0, RZ ;  /* 0x0000000019187210 */ /* 0x040fe20007fbe0ff */
[----:B------:R-:W1:Y:S02]  /*29480*/  LDCU UR11, c[0x0][0x39c] ;  /* 0x00007380ff0b77ac */ /* 0x000e640008000800 */
[----:B------:R4:W-:Y:S01]  /*29490*/  @P6 STG.E.U8 desc[UR8][R26.64], R28 ;  /* 0x0000001c1a006986 */ /* 0x0009e2000c101108 */
[----:B------:R-:W-:Y:S01]  /*294a0*/  LEA.HI.X.SX32 R25, R25, R2, 0x1, P5 ;  /* 0x0000000219197211 */ /* 0x000fe200028f0eff */
[----:B------:R-:W0:Y:S01]  /*294b0*/  LDCU UR10, c[0x0][0x3b8] ;  /* 0x00007700ff0a77ac */ /* 0x000e220008000800 */
[----:B------:R-:W-:-:S02]  /*294c0*/  ISETP.LT.AND P5, PT, R16, UR18, !P0 ;  /* 0x0000001210007c0c */ /* 0x000fc4000c7a1270 */
[C---:B----4-:R-:W-:Y:S01]  /*294d0*/  IADD3 R26, P6, PT, R3.reuse, R0, RZ ;  /* 0x00000000031a7210 */ /* 0x050fe20007fde0ff */
[----:B------:R-:W-:Y:S01]  /*294e0*/  IMAD R28, R16, UR12, RZ ;  /* 0x0000000c101c7c24 */ /* 0x000fe2000f8e02ff */
[----:B------:R-:W4:Y:S01]  /*294f0*/  LDCU UR12, c[0x0][0x39c] ;  /* 0x00007380ff0c77ac */ /* 0x000f220008000800 */
[----:B------:R-:W4:Y:S01]  /*29500*/  LDL.LU R16, [R1+0xc0c] ;  /* 0x000c0c0001107983 */ /* 0x000f220000300800 */
[----:B------:R-:W-:Y:S02]  /*29510*/  LEA.HI.X.SX32 R27, R3, R2, 0x1, P6 ;  /* 0x00000002031b7211 */ /* 0x000fe400030f0eff */
[----:B--2---:R-:W-:Y:S02]  /*29520*/  PRMT R29, R14, 0x7770, RZ ;  /* 0x000077700e1d7816 */ /* 0x004fe400000000ff */
[----:B---3--:R-:W-:-:S03]  /*29530*/  PRMT R3, R15, 0x7770, RZ ;  /* 0x000077700f037816 */ /* 0x008fc600000000ff */
[----:B------:R-:W-:Y:S01]  /*29540*/  @P4 STG.E.U8 desc[UR8][R24.64], R29 ;  /* 0x0000001d18004986 */ /* 0x000fe2000c101108 */
[----:B------:R-:W-:-:S03]  /*29550*/  ISETP.LT.AND P4, PT, R17, UR19, !P0 ;  /* 0x0000001311007c0c */ /* 0x000fc6000c781270 */
[----:B------:R2:W-:Y:S02]  /*29560*/  @P3 STG.E.U8 desc[UR8][R26.64], R3 ;  /* 0x000000031a003986 */ /* 0x0005e4000c101108 */
[----:B--2---:R-:W-:Y:S01]  /*29570*/  IMAD R3, R17, UR13, RZ ;  /* 0x0000000d11037c24 */ /* 0x004fe2000f8e02ff */
[----:B------:R-:W-:Y:S01]  /*29580*/  IADD3 R24, P3, PT, R28, R0, RZ ;  /* 0x000000001c187210 */ /* 0x000fe20007f7e0ff */
[----:B------:R-:W2:Y:S01]  /*29590*/  LDL.LU R17, [R1+0xc08] ;  /* 0x000c080001117983 */ /* 0x000ea20000300800 */
[----:B----4-:R-:W-:Y:S01]  /*295a0*/  PRMT R27, R16, 0x7770, RZ ;  /* 0x00007770101b7816 */ /* 0x010fe200000000ff */
[----:B------:R-:W3:Y:S01]  /*295b0*/  LDCU UR13, c[0x0][0x39c] ;  /* 0x00007380ff0d77ac */ /* 0x000ee20008000800 */
[----:B------:R-:W-:Y:S01]  /*295c0*/  LEA.HI.X.SX32 R25, R28, R2, 0x1, P3 ;  /* 0x000000021c197211 */ /* 0x000fe200018f0eff */
[C---:B------:R-:W-:Y:S01]  /*295d0*/  IMAD R28, R18.reuse, UR14, RZ ;  /* 0x0000000e121c7c24 */ /* 0x040fe2000f8e02ff */
[----:B------:R-:W-:Y:S02]  /*295e0*/  ISETP.LT.AND P3, PT, R18, UR20, !P0 ;  /* 0x0000001412007c0c */ /* 0x000fe4000c761270 */
[----:B------:R-:W4:Y:S01]  /*295f0*/  LDL.LU R18, [R1+0xc04] ;  /* 0x000c040001127983 */ /* 0x000f220000300800 */
[----:B------:R-:W-:-:S03]  /*29600*/  IADD3 R26, P6, PT, R3, R0, RZ ;  /* 0x00000000031a7210 */ /* 0x000fc60007fde0ff */
[----:B------:R0:W-:Y:S02]  /*29610*/  @P5 STG.E.U8 desc[UR8][R24.64], R27 ;  /* 0x0000001b18005986 */ /* 0x0001e4000c101108 */
[----:B0-----:R-:W-:Y:S01]  /*29620*/  LEA.HI.X.SX32 R27, R3, R2, 0x1, P6 ;  /* 0x00000002031b7211 */ /* 0x001fe200030f0eff */
[C---:B------:R-:W-:Y:S01]  /*29630*/  IMAD R3, R19.reuse, UR15, RZ ;  /* 0x0000000f13037c24 */ /* 0x040fe2000f8e02ff */
[----:B------:R-:W-:Y:S02]  /*29640*/  ISETP.LT.AND P6, PT, R19, UR21, !P0 ;  /* 0x0000001513007c0c */ /* 0x000fe4000c7c1270 */
[----:B------:R-:W3:Y:S01]  /*29650*/  LDL.LU R19, [R1+0xc00] ;  /* 0x000c000001137983 */ /* 0x000ee20000300800 */
[----:B--2---:R-:W-:-:S05]  /*29660*/  PRMT R29, R17, 0x7770, RZ ;  /* 0x00007770111d7816 */ /* 0x004fca00000000ff */
[----:B------:R0:W-:Y:S04]  /*29670*/  @P4 STG.E.U8 desc[UR8][R26.64], R29 ;  /* 0x0000001d1a004986 */ /* 0x0001e8000c101108 */
[----:B0-----:R-:W2:Y:S04]  /*29680*/  LDL.LU R27, [R1+0xc0] ;  /* 0x0000c000011b7983 */ /* 0x001ea80000300800 */
[----:B------:R-:W2:Y:S01]  /*29690*/  LDL.LU R26, [R1+0xc4] ;  /* 0x0000c400011a7983 */ /* 0x000ea20000300800 */
[----:B------:R-:W-:-:S03]  /*296a0*/  IADD3 R24, P5, PT, R28, R0, RZ ;  /* 0x000000001c187210 */ /* 0x000fc60007fbe0ff */
[----:B------:R-:W2:Y:S01]  /*296b0*/  LDL R29, [R1+0x60] ;  /* 0x00006000011d7983 */ /* 0x000ea20000100800 */
[----:B------:R-:W-:Y:S02]  /*296c0*/  LEA.HI.X.SX32 R25, R28, R2, 0x1, P5 ;  /* 0x000000021c197211 */ /* 0x000fe400028f0eff */
[----:B----4-:R-:W-:-:S05]  /*296d0*/  PRMT R28, R18, 0x7770, RZ ;  /* 0x00007770121c7816 */ /* 0x010fca00000000ff */
[----:B------:R0:W-:Y:S02]  /*296e0*/  @P3 STG.E.U8 desc[UR8][R24.64], R28 ;  /* 0x0000001c18003986 */ /* 0x0001e4000c101108 */
[----:B0-----:R-:W-:Y:S02]  /*296f0*/  IADD3 R24, P3, PT, R3, R0, RZ ;  /* 0x0000000003187210 */ /* 0x001fe40007f7e0ff */
[----:B---3--:R-:W-:Y:S02]  /*29700*/  PRMT R28, R19, 0x7770, RZ ;  /* 0x00007770131c7816 */ /* 0x008fe400000000ff */
[----:B------:R-:W-:-:S05]  /*29710*/  LEA.HI.X.SX32 R25, R3, R2, 0x1, P3 ;  /* 0x0000000203197211 */ /* 0x000fca00018f0eff */
[----:B------:R0:W-:Y:S04]  /*29720*/  @P6 STG.E.U8 desc[UR8][R24.64], R28 ;  /* 0x0000001c18006986 */ /* 0x0001e8000c101108 */
[----:B0-----:R-:W1:Y:S01]  /*29730*/  LDL.LU R28, [R1+0xc8] ;  /* 0x0000c800011c7983 */ /* 0x001e620000300800 */
[----:B--2---:R-:W-:Y:S01]  /*29740*/  IMAD R3, R26, UR4, RZ ;  /* 0x000000041a037c24 */ /* 0x004fe2000f8e02ff */
[----:B------:R-:W-:Y:S01]  /*29750*/  ISETP.LT.AND P5, PT, R27, UR22, !P0 ;  /* 0x000000161b007c0c */ /* 0x000fe2000c7a1270 */
[----:B------:R-:W0:Y:S03]  /*29760*/  LDCU UR4, c[0x0][0x39c] ;  /* 0x00007380ff0477ac */ /* 0x000e260008000800 */
[----:B------:R-:W-:-:S04]  /*29770*/  IADD3 R24, P6, PT, R3, R0, RZ ;  /* 0x0000000003187210 */ /* 0x000fc80007fde0ff */
[----:B------:R-:W-:Y:S02]  /*29780*/  LEA.HI.X.SX32 R25, R3, R2, 0x1, P6 ;  /* 0x0000000203197211 */ /* 0x000fe400030f0eff */
[----:B------:R-:W2:Y:S01]  /*29790*/  LDL R3, [R1+0x64] ;  /* 0x0000640001037983 */ /* 0x000ea20000100800 */
[----:B------:R-:W-:Y:S01]  /*297a0*/  IMAD R27, R27, UR6, RZ ;  /* 0x000000061b1b7c24 */ /* 0x000fe2000f8e02ff */
[----:B------:R-:W-:Y:S01]  /*297b0*/  ISETP.LT.AND P4, PT, R26, UR23, !P0 ;  /* 0x000000171a007c0c */ /* 0x000fe2000c781270 */
[----:B------:R-:W3:Y:S03]  /*297c0*/  LDCU UR6, c[0x0][0x39c] ;  /* 0x00007380ff0677ac */ /* 0x000ee60008000800 */
[----:B------:R-:W-:Y:S02]  /*297d0*/  IADD3 R26, P3, PT, R27, R0, RZ ;  /* 0x000000001b1a7210 */ /* 0x000fe40007f7e0ff */
[----:B------:R-:W-:-:S02]  /*297e0*/  PRMT R29, R29, 0x7770, RZ ;  /* 0x000077701d1d7816 */ /* 0x000fc400000000ff */
[----:B------:R-:W-:-:S05]  /*297f0*/  LEA.HI.X.SX32 R27, R27, R2, 0x1, P3 ;  /* 0x000000021b1b7211 */ /* 0x000fca00018f0eff */
[----:B------:R4:W-:Y:S04]  /*29800*/  @P5 STG.E.U8 desc[UR8][R26.64], R29 ;  /* 0x0000001d1a005986 */ /* 0x0009e8000c101108 */
[----:B----4-:R-:W4:Y:S04]  /*29810*/  LDL R27, [R1+0x68] ;  /* 0x00006800011b7983 */ /* 0x010f280000100800 */
[----:B------:R-:W0:Y:S04]  /*29820*/  LDL.LU R26, [R1+0xd4] ;  /* 0x0000d400011a7983 */ /* 0x000e280000300800 */
[----:B------:R-:W3:Y:S01]  /*29830*/  LDL R29, [R1+0x6c] ;  /* 0x00006c00011d7983 */ /* 0x000ee20000100800 */
[----:B--2---:R-:W-:-:S05]  /*29840*/  PRMT R3, R3, 0x7770, RZ ;  /* 0x0000777003037816 */ /* 0x004fca00000000ff */
[----:B------:R2:W-:Y:S04]  /*29850*/  @P4 STG.E.U8 desc[UR8][R24.64], R3 ;  /* 0x0000000318004986 */ /* 0x0005e8000c101108 */
[----:B--2---:R-:W2:Y:S01]  /*29860*/  LDL.LU R3, [R1+0xcc] ;  /* 0x0000cc0001037983 */ /* 0x004ea20000300800 */
[C---:B-1----:R-:W-:Y:S01]  /*29870*/  ISETP.LT.AND P3, PT, R28.reuse, UR11, !P0 ;  /* 0x0000000b1c007c0c */ /* 0x042fe2000c761270 */
[----:B------:R-:W-:Y:S01]  /*29880*/  IMAD R28, R28, UR5, RZ ;  /* 0x000000051c1c7c24 */ /* 0x000fe2000f8e02ff */
[----:B------:R-:W1:Y:S04]  /*29890*/  LDCU UR5, c[0x0][0x39c] ;  /* 0x00007380ff0577ac */ /* 0x000e680008000800 */
[----:B------:R-:W-:-:S04]  /*298a0*/  IADD3 R24, P5, PT, R28, R0, RZ ;  /* 0x000000001c187210 */ /* 0x000fc80007fbe0ff */
[----:B------:R-:W-:Y:S02]  /*298b0*/  LEA.HI.X.SX32 R25, R28, R2, 0x1, P5 ;  /* 0x000000021c197211 */ /* 0x000fe400028f0eff */
[----:B------:R-:W3:Y:S01]  /*298c0*/  LDL.LU R28, [R1+0xd0] ;  /* 0x0000d000011c7983 */ /* 0x000ee20000300800 */
[----:B----4-:R-:W-:Y:S02]  /*298d0*/  PRMT R27, R27, 0x7770, RZ ;  /* 0x000077701b1b7816 */ /* 0x010fe400000000ff */
[----:B0-----:R-:W-:Y:S01]  /*298e0*/  ISETP.LT.AND P5, PT, R26, UR4, !P0 ;  /* 0x000000041a007c0c */ /* 0x001fe2000c7a1270 */
[----:B------:R-:W0:Y:S02]  /*298f0*/  LDCU UR4, c[0x0][0x39c] ;  /* 0x00007380ff0477ac */ /* 0x000e240008000800 */
[----:B------:R4:W-:Y:S01]  /*29900*/  @P3 STG.E.U8 desc[UR8][R24.64], R27 ;  /* 0x0000001b18003986 */ /* 0x0009e2000c101108 */
[C---:B--2---:R-:W-:Y:S01]  /*29910*/  ISETP.LT.AND P4, PT, R3.reuse, UR12, !P0 ;  /* 0x0000000c03007c0c */ /* 0x044fe2000c781270 */
[----:B------:R-:W-:Y:S01]  /*29920*/  IMAD R3, R3, UR7, RZ ;  /* 0x0000000703037c24 */ /* 0x000fe2000f8e02ff */
[----:B------:R-:W2:Y:S04]  /*29930*/  LDCU UR7, c[0x0][0x39c] ;  /* 0x00007380ff0777ac */ /* 0x000ea80008000800 */
[----:B------:R-:W-:-:S04]  /*29940*/  IADD3 R26, P6, PT, R3, R0, RZ ;  /* 0x00000000031a7210 */ /* 0x000fc80007fde0ff */
[----:B----4-:R-:W-:Y:S02]  /*29950*/  LEA.HI.X.SX32 R27, R3, R2, 0x1, P6 ;  /* 0x00000002031b7211 */ /* 0x010fe400030f0eff */
[----:B---3--:R-:W-:Y:S01]  /*29960*/  PRMT R3, R29, 0x7770, RZ ;  /* 0x000077701d037816 */ /* 0x008fe200000000ff */
[C---:B------:R-:W-:Y:S01]  /*29970*/  IMAD R25, R28.reuse, UR10, RZ ;  /* 0x0000000a1c197c24 */ /* 0x040fe2000f8e02ff */
[----:B------:R-:W-:Y:S01]  /*29980*/  ISETP.LT.AND P3, PT, R28, UR13, !P0 ;  /* 0x0000000d1c007c0c */ /* 0x000fe2000c761270 */
[----:B------:R-:W3:Y:S02]  /*29990*/  LDC R29, c[0x0][0x3b8] ;  /* 0x0000ee00ff1d7b82 */ /* 0x000ee40000000800 */
[----:B------:R4:W-:Y:S06]  /*299a0*/  @P4 STG.E.U8 desc[UR8][R26.64], R3 ;  /* 0x000000031a004986 */ /* 0x0009ec000c101108 */
[----:B------:R-:W0:Y:S01]  /*299b0*/  LDC R28, c[0x0][0x3b8] ;  /* 0x0000ee00ff1c7b82 */ /* 0x000e220000000800 */
[----:B----4-:R-:W1:Y:S01]  /*299c0*/  LDL.LU R27, [R1+0xd8] ;  /* 0x0000d800011b7983 */ /* 0x010e620000300800 */
[----:B------:R-:W-:Y:S01]  /*299d0*/  IADD3 R24, P6, PT, R25, R0, RZ ;  /* 0x0000000019187210 */ /* 0x000fe20007fde0ff */
[----:B0-----:R-:W-:-:S03]  /*299e0*/  IMAD R3, R28, 0x2, R25 ;  /* 0x000000021c037824 */ /* 0x001fc600078e0219 */
[----:B------:R-:W-:Y:S02]  /*299f0*/  LEA.HI.X.SX32 R25, R25, R2, 0x1, P6 ;  /* 0x0000000219197211 */ /* 0x000fe400030f0eff */
[----:B------:R-:W0:Y:S01]  /*29a00*/  LDC R28, c[0x0][0x3b8] ;  /* 0x0000ee00ff1c7b82 */ /* 0x000e220000000800 */
[----:B------:R-:W-:Y:S02]  /*29a10*/  IADD3 R26, P6, PT, R3, R0, RZ ;  /* 0x00000000031a7210 */ /* 0x000fe40007fde0ff */
[----:B-1----:R-:W-:Y:S01]  /*29a20*/  ISETP.LT.AND P4, PT, R27, UR5, !P0 ;  /* 0x000000051b007c0c */ /* 0x002fe2000c781270 */
[----:B------:R-:W1:Y:S01]  /*29a30*/  LDCU UR5, c[0x0][0x39c] ;  /* 0x00007380ff0577ac */ /* 0x000e620008000800 */
[----:B------:R-:W-:-:S05]  /*29a40*/  PRMT R27, R20, 0x7771, RZ ;  /* 0x00007771141b7816 */ /* 0x000fca00000000ff */
[----:B------:R4:W-:Y:S02]  /*29a50*/  @P3 STG.E.U8 desc[UR8][R24.64], R27 ;  /* 0x0000001b18003986 */ /* 0x0009e4000c101108 */
[----:B----4-:R-:W4:Y:S02]  /*29a60*/  LDC R25, c[0x0][0x3b8] ;  /* 0x0000ee00ff197b82 */ /* 0x010f240000000800 */
[----:B------:R-:W2:Y:S01]  /*29a70*/  LDL.LU R24, [R1+0xdc] ;  /* 0x0000dc0001187983 */ /* 0x000ea20000300800 */
[----:B------:R-:W-:Y:S01]  /*29a80*/  LEA.HI.X.SX32 R27, R3, R2, 0x1, P6 ;  /* 0x00000002031b7211 */ /* 0x000fe200030f0eff */
[----:B----4-:R-:W-:Y:S01]  /*29a90*/  IMAD R25, R25, 0x2, R3 ;  /* 0x0000000219197824 */ /* 0x010fe200078e0203 */
[----:B------:R-:W-:-:S05]  /*29aa0*/  PRMT R3, R21, 0x7771, RZ ;  /* 0x0000777115037816 */ /* 0x000fca00000000ff */
[----:B------:R4:W-:Y:S04]  /*29ab0*/  @P2 STG.E.U8 desc[UR8][R26.64], R3 ;  /* 0x000000031a002986 */ /* 0x0009e8000c101108 */
[----:B----4-:R-:W1:Y:S01]  /*29ac0*/  LDL.LU R26, [R1+0xe0] ;  /* 0x0000e000011a7983 */ /* 0x010e620000300800 */
[----:B---3--:R-:W-:Y:S01]  /*29ad0*/  IMAD R3, R29, 0x2, R25 ;  /* 0x000000021d037824 */ /* 0x008fe200078e0219 */
[----:B------:R-:W-:Y:S02]  /*29ae0*/  PRMT R27, R22, 0x7771, RZ ;  /* 0x00007771161b7816 */ /* 0x000fe400000000ff */
[----:B------:R-:W3:Y:S01]  /*29af0*/  LDL.LU R29, [R1+0xe4] ;  /* 0x0000e400011d7983 */ /* 0x000ee20000300800 */
[----:B--2---:R-:W-:Y:S01]  /*29b00*/  ISETP.LT.AND P3, PT, R24, UR4, !P0 ;  /* 0x0000000418007c0c */ /* 0x004fe2000c761270 */
[----:B------:R-:W2:Y:S01]  /*29b10*/  LDCU UR4, c[0x0][0x39c] ;  /* 0x00007380ff0477ac */ /* 0x000ea20008000800 */
[----:B------:R-:W-:-:S04]  /*29b20*/  IADD3 R24, P6, PT, R25, R0, RZ ;  /* 0x0000000019187210 */ /* 0x000fc80007fde0ff */
[----:B------:R-:W-:-:S05]  /*29b30*/  LEA.HI.X.SX32 R25, R25, R2, 0x1, P6 ;  /* 0x0000000219197211 */ /* 0x000fca00030f0eff */
[----:B------:R0:W-:Y:S02]  /*29b40*/  @P5 STG.E.U8 desc[UR8][R24.64], R27 ;  /* 0x0000001b18005986 */ /* 0x0001e4000c101108 */
[----:B0-----:R-:W-:Y:S02]  /*29b50*/  IMAD R25, R28, 0x2, R3 ;  /* 0x000000021c197824 */ /* 0x001fe400078e0203 */
[----:B------:R-:W4:Y:S01]  /*29b60*/  LDL R28, [R1+0x40] ;  /* 0x00004000011c7983 */ /* 0x000f220000100800 */
[----:B-1----:R-:W-:Y:S01]  /*29b70*/  ISETP.LT.AND P2, PT, R26, UR5, !P0 ;  /* 0x000000051a007c0c */ /* 0x002fe2000c741270 */
[----:B------:R-:W0:Y:S01]  /*29b80*/  LDCU UR5, c[0x0][0x39c] ;  /* 0x00007380ff0577ac */ /* 0x000e220008000800 */
[----:B------:R-:W-:-:S04]  /*29b90*/  IADD3 R26, P6, PT, R3, R0, RZ ;  /* 0x00000000031a7210 */ /* 0x000fc80007fde0ff */
[----:B------:R-:W-:Y:S02]  /*29ba0*/  LEA.HI.X.SX32 R27, R3, R2, 0x1, P6 ;  /* 0x00000002031b7211 */ /* 0x000fe400030f0eff */
[----:B------:R-:W-:-:S05]  /*29bb0*/  PRMT R3, R23, 0x7771, RZ ;  /* 0x0000777117037816 */ /* 0x000fca00000000ff */
[----:B------:R1:W-:Y:S04]  /*29bc0*/  @P4 STG.E.U8 desc[UR8][R26.64], R3 ;  /* 0x000000031a004986 */ /* 0x0003e8000c101108 */
[----:B-1----:R-:W2:Y:S01]  /*29bd0*/  LDL.LU R26, [R1+0xe8] ;  /* 0x0000e800011a7983 */ /* 0x002ea20000300800 */
[----:B------:R-:W1:Y:S01]  /*29be0*/  LDC R27, c[0x0][0x3b8] ;  /* 0x0000ee00ff1b7b82 */ /* 0x000e620000000800 */
[----:B------:R-:W-:Y:S01]  /*29bf0*/  IADD3 R24, P6, PT, R25, R0, RZ ;  /* 0x0000000019187210 */ /* 0x000fe20007fde0ff */
[----:B-1----:R-:W-:-:S03]  /*29c00*/  IMAD R3, R27, 0x2, R25 ;  /* 0x000000021b037824 */ /* 0x002fc600078e0219 */
[----:B------:R-:W-:Y:S02]  /*29c10*/  LEA.HI.X.SX32 R25, R25, R2, 0x1, P6 ;  /* 0x0000000219197211 */ /* 0x000fe400030f0eff */
[----:B----4-:R-:W-:Y:S02]  /*29c20*/  PRMT R27, R28, 0x7771, RZ ;  /* 0x000077711c1b7816 */ /* 0x010fe400000000ff */
[----:B---3--:R-:W-:Y:S01]  /*29c30*/  ISETP.LT.AND P5, PT, R29, UR6, !P0 ;  /* 0x000000061d007c0c */ /* 0x008fe2000c7a1270 */
[----:B------:R-:W1:Y:S01]  /*29c40*/  LDC R28, c[0x0][0x3b8] ;  /* 0x0000ee00ff1c7b82 */ /* 0x000e620000000800 */
[----:B------:R-:W3:Y:S01]  /*29c50*/  LDCU UR6, c[0x0][0x39c] ;  /* 0x00007380ff0677ac */ /* 0x000ee20008000800 */
[----:B------:R4:W-:Y:S06]  /*29c60*/  @P3 STG.E.U8 desc[UR8][R24.64], R27 ;  /* 0x0000001b18003986 */ /* 0x0009ec000c101108 */
[----:B------:R-:W0:Y:S01]  /*29c70*/  LDC R29, c[0x0][0x3b8] ;  /* 0x0000ee00ff1d7b82 */ /* 0x000e220000000800 */
[----:B----4-:R-:W0:Y:S07]  /*29c80*/  LDL.LU R24, [R1+0xec] ;  /* 0x0000ec0001187983 */ /* 0x010e2e0000300800 */
[----:B------:R-:W4:Y:S01]  /*29c90*/  LDC R25, c[0x0][0x3b8] ;  /* 0x0000ee00ff197b82 */ /* 0x000f220000000800 */
[----:B--2---:R-:W-:Y:S01]  /*29ca0*/  ISETP.LT.AND P4, PT, R26, UR4, !P0 ;  /* 0x000000041a007c0c */ /* 0x004fe2000c781270 */
[----:B------:R-:W2:Y:S01]  /*29cb0*/  LDCU UR4, c[0x0][0x39c] ;  /* 0x00007380ff0477ac */ /* 0x000ea20008000800 */
[----:B------:R-:W-:Y:S01]  /*29cc0*/  IADD3 R26, P6, PT, R3, R0, RZ ;  /* 0x00000000031a7210 */ /* 0x000fe20007fde0ff */
[----:B----4-:R-:W-:-:S03]  /*29cd0*/  IMAD R25, R25, 0x2, R3 ;  /* 0x0000000219197824 */ /* 0x010fc600078e0203 */
[----:B------:R-:W-:Y:S02]  /*29ce0*/  LEA.HI.X.SX32 R27, R3, R2, 0x1, P6 ;  /* 0x00000002031b7211 */ /* 0x000fe400030f0eff */
[----:B------:R-:W4:Y:S02]  /*29cf0*/  LDL R3, [R1+0x44] ;  /* 0x0000440001037983 */ /* 0x000f240000100800 */
[----:B----4-:R-:W-:-:S05]  /*29d00*/  PRMT R3, R3, 0x7771, RZ ;  /* 0x0000777103037816 */ /* 0x010fca00000000ff */
[----:B------:R4:W-:Y:S04]  /*29d10*/  @P2 STG.E.U8 desc[UR8][R26.64], R3 ;  /* 0x000000031a002986 */ /* 0x0009e8000c101108 */
[----:B----4-:R-:W4:Y:S01]  /*29d20*/  LDL R27, [R1+0x48] ;  /* 0x00004800011b7983 */ /* 0x010f220000100800 */
[----:B0-----:R-:W-:Y:S01]  /*29d30*/  ISETP.LT.AND P3, PT, R24, UR5, !P0 ;  /* 0x0000000518007c0c */ /* 0x001fe2000c761270 */
[----:B------:R-:W-:Y:S01]  /*29d40*/  IMAD R3, R29, 0x2, R25 ;  /* 0x000000021d037824 */ /* 0x000fe200078e0219 */
[C---:B------:R-:W-:Y:S01]  /*29d50*/  IADD3 R24, P6, PT, R25.reuse, R0, RZ ;  /* 0x0000000019187210 */ /* 0x040fe20007fde0ff */
[----:B------:R-:W2:Y:S01]  /*29d60*/  LDL.LU R26, [R1+0xf0] ;  /* 0x0000f000011a7983 */ /* 0x000ea20000300800 */
[----:B------:R-:W0:Y:S02]  /*29d70*/  LDCU UR5, c[0x0][0x39c] ;  /* 0x00007380ff0577ac */ /* 0x000e240008000800 */
[----:B------:R-:W-:Y:S01]  /*29d80*/  LEA.HI.X.SX32 R25, R25, R2, 0x1, P6 ;  /* 0x0000000219197211 */ /* 0x000fe200030f0eff */
[----:B------:R-:W2:Y:S01]  /*29d90*/  LDL R29, [R1+0x4c] ;  /* 0x00004c00011d7983 */ /* 0x000ea20000100800 */
[----:B----4-:R-:W-:-:S05]  /*29da0*/  PRMT R27, R27, 0x7771, RZ ;  /* 0x000077711b1b7816 */ /* 0x010fca00000000ff */
[----:B------:R4:W-:Y:S04]  /*29db0*/  @P5 STG.E.U8 desc[UR8][R24.64], R27 ;  /* 0x0000001b18005986 */ /* 0x0009e8000c101108 */
[----:B----4-:R-:W3:Y:S01]  /*29dc0*/  LDL.LU R25, [R1+0xf4] ;  /* 0x0000f40001197983 */ /* 0x010ee20000300800 */
[----:B--2---:R-:W-:Y:S01]  /*29dd0*/  ISETP.LT.AND P2, PT, R26, UR4, !P0 ;  /* 0x000000041a007c0c */ /* 0x004fe2000c741270 */
[----:B------:R-:W2:Y:S01]  /*29de0*/  LDCU UR4, c[0x0][0x39c] ;  /* 0x00007380ff0477ac */ /* 0x000ea20008000800 */
[----:B------:R-:W-:-:S04]  /*29df0*/  IADD3 R26, P6, PT, R3, R0, RZ ;  /* 0x00000000031a7210 */ /* 0x000fc80007fde0ff */
[----:B------:R-:W-:Y:S02]  /*29e00*/  LEA.HI.X.SX32 R27, R3, R2, 0x1, P6 ;  /* 0x00000002031b7211 */ /* 0x000fe400030f0eff */
[----:B---3--:R-:W-:Y:S01]  /*29e10*/  ISETP.LT.AND P5, PT, R25, UR6, !P0 ;  /* 0x0000000619007c0c */ /* 0x008fe2000c7a1270 */
[----:B-1----:R-:W-:Y:S01]  /*29e20*/  IMAD R25, R28, 0x2, R3 ;  /* 0x000000021c197824 */ /* 0x002fe200078e0203 */
[----:B------:R-:W1:Y:S01]  /*29e30*/  LDCU UR6, c[0x0][0x39c] ;  /* 0x00007380ff0677ac */ /* 0x000e620008000800 */
[----:B------:R-:W3:Y:S01]  /*29e40*/  LDL R28, [R1+0x50] ;  /* 0x00005000011c7983 */ /* 0x000ee20000100800 */
[----:B------:R-:W-:Y:S02]  /*29e50*/  PRMT R3, R29, 0x7771, RZ ;  /* 0x000077711d037816 */ /* 0x000fe400000000ff */
[----:B------:R-:W-:Y:S01]  /*29e60*/  IADD3 R24, P6, PT, R25, R0, RZ ;  /* 0x0000000019187210 */ /* 0x000fe20007fde0ff */
[----:B------:R-:W4:Y:S02]  /*29e70*/  LDC R29, c[0x0][0x3b8] ;  /* 0x0000ee00ff1d7b82 */ /* 0x000f240000000800 */
[----:B------:R0:W-:Y:S04]  /*29e80*/  @P4 STG.E.U8 desc[UR8][R26.64], R3 ;  /* 0x000000031a004986 */ /* 0x0001e8000c101108 */
[----:B0-----:R-:W2:Y:S02]  /*29e90*/  LDL.LU R26, [R1+0xf8] ;  /* 0x0000f800011a7983 */ /* 0x001ea40000300800 */
[----:B------:R-:W0:Y:S02]  /*29ea0*/  LDC R27, c[0x0][0x3b8] ;  /* 0x0000ee00ff1b7b82 */ /* 0x000e240000000800 */
[----:B0-----:R-:W-:Y:S01]  /*29eb0*/  IMAD R3, R27, 0x2, R25 ;  /* 0x000000021b037824 */ /* 0x001fe200078e0219 */
[----:B------:R-:W-:-:S02]  /*29ec0*/  LEA.HI.X.SX32 R25, R25, R2, 0x1, P6 ;  /* 0x0000000219197211 */ /* 0x000fc400030f0eff */
[----:B---3--:R-:W-:-:S03]  /*29ed0*/  PRMT R27, R28, 0x7771, RZ ;  /* 0x000077711c1b7816 */ /* 0x008fc600000000ff */
[----:B------:R-:W0:Y:S02]  /*29ee0*/  LDC R28, c[0x0][0x3b8] ;  /* 0x0000ee00ff1c7b82 */ /* 0x000e240000000800 */
[----:B------:R3:W-:Y:S06]  /*29ef0*/  @P3 STG.E.U8 desc[UR8][R24.64], R27 ;  /* 0x0000001b18003986 */ /* 0x0007ec000c101108 */
[----:B---3--:R-:W3:Y:S01]  /*29f00*/  LDC R25, c[0x0][0x3b8] ;  /* 0x0000ee00ff197b82 */ /* 0x008ee20000000800 */
[----:B--2---:R-:W-:Y:S01]  /*29f10*/  ISETP.LT.AND P4, PT, R26, UR5, !P0 ;  /* 0x000000051a007c0c */ /* 0x004fe2000c781270 */
[----:B------:R-:W2:Y:S01]  /*29f20*/  LDL.LU R24, [R1+0xfc] ;  /* 0x0000fc0001187983 */ /* 0x000ea20000300800 */
[C---:B------:R-:W-:Y:S01]  /*29f30*/  IADD3 R26, P6, PT, R3.reuse, R0, RZ ;  /* 0x00000000031a7210 */ /* 0x040fe20007fde0ff */
[----:B------:R-:W0:Y:S03]  /*29f40*/  LDCU UR5, c[0x0][0x39c] ;  /* 0x00007380ff0577ac */ /* 0x000e260008000800 */
[----:B------:R-:W-:Y:S01]  /*29f50*/  LEA.HI.X.SX32 R27, R3, R2, 0x1, P6 ;  /* 0x00000002031b7211 */ /* 0x000fe200030f0eff */
[----:B---3--:R-:W-:-:S02]  /*29f60*/  IMAD R25, R25, 0x2, R3 ;  /* 0x0000000219197824 */ /* 0x008fc400078e0203 */
[----:B------:R-:W3:Y:S02]  /*29f70*/  LDL R3, [R1+0x54] ;  /* 0x0000540001037983 */ /* 0x000ee40000100800 */
[----:B---3--:R-:W-:-:S05]  /*29f80*/  PRMT R3, R3, 0x7771, RZ ;  /* 0x0000777103037816 */ /* 0x008fca00000000ff */
[----:B------:R3:W-:Y:S04]  /*29f90*/  @P2 STG.E.U8 desc[UR8][R26.64], R3 ;  /* 0x000000031a002986 */ /* 0x0007e8000c101108 */
[----:B---3--:R-:W3:Y:S01]  /*29fa0*/  LDL R27, [R1+0x58] ;  /* 0x00005800011b7983 */ /* 0x008ee20000100800 */
[----:B--2---:R-:W-:Y:S01]  /*29fb0*/  ISETP.LT.AND P3, PT, R24, UR4, !P0 ;  /* 0x0000000418007c0c */ /* 0x004fe2000c761270 */
[----:B----4-:R-:W-:Y:S01]  /*29fc0*/  IMAD R3, R29, 0x2, R25 ;  /* 0x000000021d037824 */ /* 0x010fe200078e0219 */
[C---:B------:R-:W-:Y:S01]  /*29fd0*/  IADD3 R24, P6, PT, R25.reuse, R0, RZ ;  /* 0x0000000019187210 */ /* 0x040fe20007fde0ff */
[----:B------:R-:W0:Y:S01]  /*29fe0*/  LDL.LU R26, [R1+0x100] ;  /* 0x00010000011a7983 */ /* 0x000e220000300800 */
[----:B------:R-:W2:Y:S02]  /*29ff0*/  LDCU UR4, c[0x0][0x39c] ;  /* 0x00007380ff0477ac */ /* 0x000ea40008000800 */
[----:B------:R-:W-:Y:S01]  /*2a000*/  LEA.HI.X.SX32 R25, R25, R2, 0x1, P6 ;  /* 0x0000000219197211 */ /* 0x000fe200030f0eff */
[----:B------:R-:W4:Y:S01]  /*2a010*/  LDL R29, [R1+0x5c] ;  /* 0x00005c00011d7983 */ /* 0x000f220000100800 */
[----:B---3--:R-:W-:-:S05]  /*2a020*/  PRMT R27, R27, 0x7771, RZ ;  /* 0x000077711b1b7816 */ /* 0x008fca00000000ff */
[----:B------:R3:W-:Y:S04]  /*2a030*/  @P5 STG.E.U8 desc[UR8][R24.64], R27 ;  /* 0x0000001b18005986 */ /* 0x0007e8000c101108 */
[----:B---3--:R-:W1:Y:S01]  /*2a040*/  LDL.LU R25, [R1+0x104] ;  /* 0x0001040001197983 */ /* 0x008e620000300800 */
[----:B0-----:R-:W-:Y:S01]  /*2a050*/  ISETP.LT.AND P2, PT, R26, UR5, !P0 ;  /* 0x000000051a007c0c */ /* 0x001fe2000c741270 */
[----:B------:R-:W0:Y:S01]  /*2a060*/  LDCU UR5, c[0x0][0x39c] ;  /* 0x00007380ff0577ac */ /* 0x000e220008000800 */
[----:B------:R-:W-:-:S04]  /*2a070*/  IADD3 R26, P6, PT, R3, R0, RZ ;  /* 0x00000000031a7210 */ /* 0x000fc80007fde0ff */
[----:B------:R-:W-:Y:S02]  /*2a080*/  LEA.HI.X.SX32 R27, R3, R2, 0x1, P6 ;  /* 0x00000002031b7211 */ /* 0x000fe400030f0eff */
[----:B-1----:R-:W-:Y:S01]  /*2a090*/  ISETP.LT.AND P5, PT, R25, UR6, !P0 ;  /* 0x0000000619007c0c */ /* 0x002fe2000c7a1270 */
[----:B------:R-:W-:Y:S01]  /*2a0a0*/  IMAD R25, R28, 0x2, R3 ;  /* 0x000000021c197824 */ /* 0x000fe200078e0203 */
[----:B----4-:R-:W-:Y:S01]  /*2a0b0*/  PRMT R3, R29, 0x7771, RZ ;  /* 0x000077711d037816 */ /* 0x010fe200000000ff */
[----:B------:R-:W1:Y:S01]  /*2a0c0*/  LDC R28, c[0x0][0x3b8] ;  /* 0x0000ee00ff1c7b82 */ /* 0x000e620000000800 */
[----:B------:R-:W3:Y:S03]  /*2a0d0*/  LDCU UR6, c[0x0][0x39c] ;  /* 0x00007380ff0677ac */ /* 0x000ee60008000800 */
[----:B------:R4:W-:Y:S01]  /*2a0e0*/  @P4 STG.E.U8 desc[UR8][R26.64], R3 ;  /* 0x000000031a004986 */ /* 0x0009e2000c101108 */
[----:B------:R-:W-:-:S03]  /*2a0f0*/  IADD3 R24, P6, PT, R25, R0, RZ ;  /* 0x0000000019187210 */ /* 0x000fc60007fde0ff */
[----:B------:R-:W0:Y:S01]  /*2a100*/  LDC R29, c[0x0][0x3b8] ;  /* 0x0000ee00ff1d7b82 */ /* 0x000e220000000800 */
[----:B----4-:R-:W2:Y:S01]  /*2a110*/  LDL.LU R27, [R1+0x108] ;  /* 0x00010800011b7983 */ /* 0x010ea20000300800 */
[----:B-1----:R-:W-:Y:S01]  /*2a120*/  IMAD R3, R28, 0x2, R25 ;  /* 0x000000021c037824 */ /* 0x002fe200078e0219 */
[----:B------:R-:W-:-:S05]  /*2a130*/  LEA.HI.X.SX32 R25, R25, R2, 0x1, P6 ;  /* 0x0000000219197211 */ /* 0x000fca00030f0eff */
[----:B------:R-:W1:Y:S01]  /*2a140*/  LDC R28, c[0x0][0x3b8] ;  /* 0x0000ee00ff1c7b82 */ /* 0x000e620000000800 */
[----:B------:R-:W-:Y:S02]  /*2a150*/  IADD3 R26, P6, PT, R3, R0, RZ ;  /* 0x00000000031a7210 */ /* 0x000fe40007fde0ff */
[----:B--2---:R-:W-:Y:S01]  /*2a160*/  ISETP.LT.AND P4, PT, R27, UR4, !P0 ;  /* 0x000000041b007c0c */ /* 0x004fe2000c781270 */
[----:B------:R-:W2:Y:S01]  /*2a170*/  LDCU UR4, c[0x0][0x39c] ;  /* 0x00007380ff0477ac */ /* 0x000ea20008000800 */
[----:B------:R-:W-:-:S05]  /*2a180*/  PRMT R27, R4, 0x7771, RZ ;  /* 0x00007771041b7816 */ /* 0x000fca00000000ff */
[----:B------:R4:W-:Y:S02]  /*2a190*/  @P3 STG.E.U8 desc[UR8][R24.64], R27 ;  /* 0x0000001b18003986 */ /* 0x0009e4000c101108 */
[----:B----4-:R-:W4:Y:S01]  /*2a1a0*/  LDC R25, c[0x0][0x3b8] ;  /* 0x0000ee00ff197b82 */ /* 0x010f220000000800 */
[----:B------:R-:W-:Y:S01]  /*2a1b0*/  LEA.HI.X.SX32 R27, R3, R2, 0x1, P6 ;  /* 0x00000002031b7211 */ /* 0x000fe200030f0eff */
[----:B------:R-:W2:Y:S01]  /*2a1c0*/  LDL.LU R24, [R1+0x10c] ;  /* 0x00010c0001187983 */ /* 0x000ea20000300800 */
[----:B----4-:R-:W-:Y:S01]  /*2a1d0*/  IMAD R25, R25, 0x2, R3 ;  /* 0x0000000219197824 */ /* 0x010fe200078e0203 */
[----:B------:R-:W-:-:S05]  /*2a1e0*/  PRMT R3, R5, 0x7771, RZ ;  /* 0x0000777105037816 */ /* 0x000fca00000000ff */
[----:B------:R4:W-:Y:S04]  /*2a1f0*/  @P2 STG.E.U8 desc[UR8][R26.64], R3 ;  /* 0x000000031a002986 */ /* 0x0009e8000c101108 */
[----:B----4-:R-:W4:Y:S01]  /*2a200*/  LDL.LU R26, [R1+0x110] ;  /* 0x00011000011a7983 */ /* 0x010f220000300800 */
[----:B0-----:R-:W-:Y:S01]  /*2a210*/  IMAD R3, R29, 0x2, R25 ;  /* 0x000000021d037824 */ /* 0x001fe200078e0219 */
[----:B------:R-:W-:Y:S02]  /*2a220*/  PRMT R27, R6, 0x7771, RZ ;  /* 0x00007771061b7816 */ /* 0x000fe400000000ff */
[----:B------:R-:W3:Y:S01]  /*2a230*/  LDL.LU R29, [R1+0x114] ;  /* 0x00011400011d7983 */ /* 0x000ee20000300800 */
[----:B--2---:R-:W-:Y:S01]  /*2a240*/  ISETP.LT.AND P3, PT, R24, UR5, !P0 ;  /* 0x0000000518007c0c */ /* 0x004fe2000c761270 */
[----:B------:R-:W0:Y:S01]  /*2a250*/  LDCU UR5, c[0x0][0x39c] ;  /* 0x00007380ff0577ac */ /* 0x000e220008000800 */
[----:B------:R-:W-:-:S04]  /*2a260*/  IADD3 R24, P6, PT, R25, R0, RZ ;  /* 0x0000000019187210 */ /* 0x000fc80007fde0ff */
[----:B------:R-:W-:-:S05]  /*2a270*/  LEA.HI.X.SX32 R25, R25, R2, 0x1, P6 ;  /* 0x0000000219197211 */ /* 0x000fca00030f0eff */
[----:B------:R1:W-:Y:S02]  /*2a280*/  @P5 STG.E.U8 desc[UR8][R24.64], R27 ;  /* 0x0000001b18005986 */ /* 0x0003e4000c101108 */
[----:B-1----:R-:W-:Y:S02]  /*2a290*/  IMAD R25, R28, 0x2, R3 ;  /* 0x000000021c197824 */ /* 0x002fe400078e0203 */
[----:B------:R-:W1:Y:S01]  /*2a2a0*/  LDC R28, c[0x0][0x3b8] ;  /* 0x0000ee00ff1c7b82 */ /* 0x000e620000000800 */
[----:B----4-:R-:W-:Y:S01]  /*2a2b0*/  ISETP.LT.AND P2, PT, R26, UR4, !P0 ;  /* 0x000000041a007c0c */ /* 0x010fe2000c741270 */
[----:B------:R-:W2:Y:S01]  /*2a2c0*/  LDCU UR4, c[0x0][0x39c] ;  /* 0x00007380ff0477ac */ /* 0x000ea20008000800 */
[----:B------:R-:W-:-:S04]  /*2a2d0*/  IADD3 R26, P6, PT, R3, R0, RZ ;  /* 0x00000000031a7210 */ /* 0x000fc80007fde0ff */
[----:B------:R-:W-:Y:S02]  /*2a2e0*/  LEA.HI.X.SX32 R27, R3, R2, 0x1, P6 ;  /* 0x00000002031b7211 */ /* 0x000fe400030f0eff */
[----:B------:R-:W-:-:S05]  /*2a2f0*/  PRMT R3, R7, 0x7771, RZ ;  /* 0x0000777107037816 */ /* 0x000fca00000000ff */
[----:B------:R4:W-:Y:S04]  /*2a300*/  @P4 STG.E.U8 desc[UR8][R26.64], R3 ;  /* 0x000000031a004986 */ /* 0x0009e8000c101108 */
[----:B----4-:R-:W0:Y:S01]  /*2a310*/  LDL.LU R27, [R1+0x118] ;  /* 0x00011800011b7983 */ /* 0x010e220000300800 */
[----:B------:R-:W-:Y:S01]  /*2a320*/  IADD3 R24, P6, PT, R25, R0, RZ ;  /* 0x0000000019187210 */ /* 0x000fe20007fde0ff */
[----:B-1----:R-:W-:Y:S01]  /*2a330*/  IMAD R3, R28, 0x2, R25 ;  /* 0x000000021c037824 */ /* 0x002fe200078e0219 */
[----:B---3--:R-:W-:Y:S01]  /*2a340*/  ISETP.LT.AND P5, PT, R29, UR6, !P0 ;  /* 0x000000061d007c0c */ /* 0x008fe2000c7a1270 */
[----:B------:R-:W1:Y:S01]  /*2a350*/  LDC R28, c[0x0][0x3b8] ;  /* 0x0000ee00ff1c7b82 */ /* 0x000e620000000800 */
[----:B------:R-:W-:Y:S01]  /*2a360*/  LEA.HI.X.SX32 R25, R25, R2, 0x1, P6 ;  /* 0x0000000219197211 */ /* 0x000fe200030f0eff */
[----:B------:R-:W3:Y:S01]  /*2a370*/  LDCU UR6, c[0x0][0x39c] ;  /* 0x00007380ff0677ac */ /* 0x000ee20008000800 */
[----:B------:R-:W-:-:S05]  /*2a380*/  IADD3 R26, P6, PT, R3, R0, RZ ;  /* 0x00000000031a7210 */ /* 0x000fca0007fde0ff */
[----:B------:R-:W4:Y:S01]  /*2a390*/  LDC R29, c[0x0][0x3b8] ;  /* 0x0000ee00ff1d7b82 */ /* 0x000f220000000800 */
[----:B0-----:R-:W-:Y:S01]  /*2a3a0*/  ISETP.LT.AND P4, PT, R27, UR5, !P0 ;  /* 0x000000051b007c0c */ /* 0x001fe2000c781270 */
[----:B------:R-:W0:Y:S01]  /*2a3b0*/  LDCU UR5, c[0x0][0x39c] ;  /* 0x00007380ff0577ac */ /* 0x000e220008000800 */
[----:B------:R-:W-:-:S05]  /*2a3c0*/  PRMT R27, R8, 0x7771, RZ ;  /* 0x00007771081b7816 */ /* 0x000fca00000000ff */
[----:B------:R0:W-:Y:S02]  /*2a3d0*/  @P3 STG.E.U8 desc[UR8][R24.64], R27 ;  /* 0x0000001b18003986 */ /* 0x0001e4000c101108 */
[----:B0-----:R-:W0:Y:S01]  /*2a3e0*/  LDC R25, c[0x0][0x3b8] ;  /* 0x0000ee00ff197b82 */ /* 0x001e220000000800 */
[----:B------:R-:W-:Y:S01]  /*2a3f0*/  LEA.HI.X.SX32 R27, R3, R2, 0x1, P6 ;  /* 0x00000002031b7211 */ /* 0x000fe200030f0eff */
[----:B------:R-:W2:Y:S01]  /*2a400*/  LDL.LU R24, [R1+0x11c] ;  /* 0x00011c0001187983 */ /* 0x000ea20000300800 */
[----:B0-----:R-:W-:Y:S01]  /*2a410*/  IMAD R25, R25, 0x2, R3 ;  /* 0x0000000219197824 */ /* 0x001fe200078e0203 */
[----:B------:R-:W-:-:S05]  /*2a420*/  PRMT R3, R9, 0x7771, RZ ;  /* 0x0000777109037816 */ /* 0x000fca00000000ff */
[----:B------:R0:W-:Y:S04]  /*2a430*/  @P2 STG.E.U8 desc[UR8][R26.64], R3 ;  /* 0x000000031a002986 */ /* 0x0001e8000c101108 */
[----:B0-----:R-:W3:Y:S01]  /*2a440*/  LDL.LU R26, [R1+0x120] ;  /* 0x00012000011a7983 */ /* 0x001ee20000300800 */
[----:B----4-:R-:W-:Y:S01]  /*2a450*/  IMAD R3, R29, 0x2, R25 ;  /* 0x000000021d037824 */ /* 0x010fe200078e0219 */
[----:B------:R-:W-:Y:S02]  /*2a460*/  PRMT R27, R10, 0x7771, RZ ;  /* 0x000077710a1b7816 */ /* 0x000fe400000000ff */
[----:B------:R-:W4:Y:S01]  /*2a470*/  LDL.LU R29, [R1+0x124] ;  /* 0x00012400011d7983 */ /* 0x000f220000300800 */
[----:B--2---:R-:W-:Y:S01]  /*2a480*/  ISETP.LT.AND P3, PT, R24, UR4, !P0 ;  /* 0x0000000418007c0c */ /* 0x004fe2000c761270 */
[----:B------:R-:W0:Y:S01]  /*2a490*/  LDCU UR4, c[0x0][0x39c] ;  /* 0x00007380ff0477ac */ /* 0x000e220008000800 */
[----:B------:R-:W-:-:S04]  /*2a4a0*/  IADD3 R24, P6, PT, R25, R0, RZ ;  /* 0x0000000019187210 */ /* 0x000fc80007fde0ff */
[----:B------:R-:W-:-:S05]  /*2a4b0*/  LEA.HI.X.SX32 R25, R25, R2, 0x1, P6 ;  /* 0x0000000219197211 */ /* 0x000fca00030f0eff */
[----:B------:R1:W-:Y:S02]  /*2a4c0*/  @P5 STG.E.U8 desc[UR8][R24.64], R27 ;  /* 0x0000001b18005986 */ /* 0x0003e4000c101108 */
[----:B-1----:R-:W-:Y:S02]  /*2a4d0*/  IMAD R25, R28, 0x2, R3 ;  /* 0x000000021c197824 */ /* 0x002fe400078e0203 */
[----:B------:R-:W1:Y:S01]  /*2a4e0*/  LDC R28, c[0x0][0x3b8] ;  /* 0x0000ee00ff1c7b82 */ /* 0x000e620000000800 */
[----:B---3--:R-:W-:Y:S01]  /*2a4f0*/  ISETP.LT.AND P2, PT, R26, UR5, !P0 ;  /* 0x000000051a007c0c */ /* 0x008fe2000c741270 */
[----:B------:R-:W2:Y:S01]  /*2a500*/  LDCU UR5, c[0x0][0x39c] ;  /* 0x00007380ff0577ac */ /* 0x000ea20008000800 */
[----:B------:R-:W-:-:S04]  /*2a510*/  IADD3 R26, P6, PT, R3, R0, RZ ;  /* 0x00000000031a7210 */ /* 0x000fc80007fde0ff */
[----:B------:R-:W-:Y:S02]  /*2a520*/  LEA.HI.X.SX32 R27, R3, R2, 0x1, P6 ;  /* 0x00000002031b7211 */ /* 0x000fe400030f0eff */
[----:B------:R-:W-:-:S05]  /*2a530*/  PRMT R3, R11, 0x7771, RZ ;  /* 0x000077710b037816 */ /* 0x000fca00000000ff */
[----:B------:R3:W-:Y:S04]  /*2a540*/  @P4 STG.E.U8 desc[UR8][R26.64], R3 ;  /* 0x000000031a004986 */ /* 0x0007e8000c101108 */
[----:B---3--:R-:W0:Y:S01]  /*2a550*/  LDL.LU R27, [R1+0x128] ;  /* 0x00012800011b7983 */ /* 0x008e220000300800 */
[----:B------:R-:W-:Y:S01]  /*2a560*/  IADD3 R24, P6, PT, R25, R0, RZ ;  /* 0x0000000019187210 */ /* 0x000fe20007fde0ff */
[----:B-1----:R-:W-:Y:S01]  /*2a570*/  IMAD R3, R28, 0x2, R25 ;  /* 0x000000021c037824 */ /* 0x002fe200078e0219 */
[----:B----4-:R-:W-:Y:S01]  /*2a580*/  ISETP.LT.AND P5, PT, R29, UR6, !P0 ;  /* 0x000000061d007c0c */ /* 0x010fe2000c7a1270 */
        /* <DEDUP_REMOVED lines=45> */
[----:B0-----:R-:W0:Y:S02]  /*2a860*/  LDC R25, c[0x0][0x3b8] ;  /* 0x0000ee00ff197b82 */ /* 0x001e240000000800 */
[----:B------:R-:W2:Y:S01]  /*2a870*/  LDL.LU R24, [R1+0x13c] ;  /* 0x00013c0001187983 */ /* 0x000ea20000300800 */
[----:B------:R-:W-:Y:S01]  /*2a880*/  LEA.HI.X.SX32 R27, R3, R2, 0x1, P6 ;  /* 0x00000002031b7211 */ /* 0x000fe200030f0eff */
        /* <DEDUP_REMOVED lines=13> */
[----:B------:R-:W2:Y:S01]  /*2a960*/  LDL R28, [R1+0x60] ;  /* 0x00006000011c7983 */ /* 0x000ea20000100800 */
[----:B---3--:R-:W-:Y:S01]  /*2a970*/  ISETP.LT.AND P2, PT, R26, UR5, !P0 ;  /* 0x000000051a007c0c */ /* 0x008fe2000c741270 */
[----:B------:R-:W1:Y:S01]  /*2a980*/  LDCU UR5, c[0x0][0x39c] ;  /* 0x00007380ff0577ac */ /* 0x000e620008000800 */
[----:B------:R-:W-:-:S04]  /*2a990*/  IADD3 R26, P6, PT, R3, R0, RZ ;  /* 0x00000000031a7210 */ /* 0x000fc80007fde0ff */
[----:B------:R-:W-:Y:S02]  /*2a9a0*/  LEA.HI.X.SX32 R27, R3, R2, 0x1, P6 ;  /* 0x00000002031b7211 */ /* 0x000fe400030f0eff */
[----:B------:R-:W-:-:S05]  /*2a9b0*/  PRMT R3, R19, 0x7771, RZ ;  /* 0x0000777113037816 */ /* 0x000fca00000000ff */
[----:B------:R3:W-:Y:S04]  /*2a9c0*/  @P4 STG.E.U8 desc[UR8][R26.64], R3 ;  /* 0x000000031a004986 */ /* 0x0007e8000c101108 */
[----:B---3--:R-:W0:Y:S01]  /*2a9d0*/  LDL.LU R26, [R1+0x148] ;  /* 0x00014800011a7983 */ /* 0x008e220000300800 */
[----:B------:R-:W3:Y:S01]  /*2a9e0*/  LDC R27, c[0x0][0x3b8] ;  /* 0x0000ee00ff1b7b82 */ /* 0x000ee20000000800 */
[----:B------:R-:W-:Y:S01]  /*2a9f0*/  IADD3 R24, P6, PT, R25, R0, RZ ;  /* 0x0000000019187210 */ /* 0x000fe20007fde0ff */
[----:B---3--:R-:W-:-:S03]  /*2aa00*/  IMAD R3, R27, 0x2, R25 ;  /* 0x000000021b037824 */ /* 0x008fc600078e0219 */
[----:B------:R-:W-:Y:S02]  /*2aa10*/  LEA.HI.X.SX32 R25, R25, R2, 0x1, P6 ;  /* 0x0000000219197211 */ /* 0x000fe400030f0eff */
[----:B--2---:R-:W-:Y:S02]  /*2aa20*/  PRMT R27, R28, 0x7771, RZ ;  /* 0x000077711c1b7816 */ /* 0x004fe400000000ff */
[----:B----4-:R-:W-:Y:S01]  /*2aa30*/  ISETP.LT.AND P5, PT, R29, UR6, !P0 ;  /* 0x000000061d007c0c */ /* 0x010fe2000c7a1270 */
[----:B------:R-:W2:Y:S01]  /*2aa40*/  LDC R28, c[0x0][0x3b8] ;  /* 0x0000ee00ff1c7b82 */ /* 0x000ea20000000800 */
[----:B------:R-:W3:Y:S01]  /*2aa50*/  LDCU UR6, c[0x0][0x39c] ;  /* 0x00007380ff0677ac */ /* 0x000ee20008000800 */
[----:B------:R4:W-:Y:S06]  /*2aa60*/  @P3 STG.E.U8 desc[UR8][R24.64], R27 ;  /* 0x0000001b18003986 */ /* 0x0009ec000c101108 */
[----:B------:R-:W0:Y:S01]  /*2aa70*/  LDC R29, c[0x0][0x3b8] ;  /* 0x0000ee00ff1d7b82 */ /* 0x000e220000000800 */
[----:B----4-:R-:W1:Y:S07]  /*2aa80*/  LDL.LU R24, [R1+0x14c] ;  /* 0x00014c0001187983 */ /* 0x010e6e0000300800 */
[----:B------:R-:W4:Y:S01]  /*2aa90*/  LDC R25, c[0x0][0x3b8] ;  /* 0x0000ee00ff197b82 */ /* 0x000f220000000800 */
[----:B0-----:R-:W-:Y:S01]  /*2aaa0*/  ISETP.LT.AND P4, PT, R26, UR4, !P0 ;  /* 0x000000041a007c0c */ /* 0x001fe2000c781270 */
[----:B------:R-:W0:Y:S01]  /*2aab0*/  LDCU UR4, c[0x0][0x39c] ;  /* 0x00007380ff0477ac */ /* 0x000e220008000800 */
[----:B------:R-:W-:Y:S01]  /*2aac0*/  IADD3 R26, P6, PT, R3, R0, RZ ;  /* 0x00000000031a7210 */ /* 0x000fe20007fde0ff */
[----:B----4-:R-:W-:-:S03]  /*2aad0*/  IMAD R25, R25, 0x2, R3 ;  /* 0x0000000219197824 */ /* 0x010fc600078e0203 */
[----:B------:R-:W-:Y:S02]  /*2aae0*/  LEA.HI.X.SX32 R27, R3, R2, 0x1, P6 ;  /* 0x00000002031b7211 */ /* 0x000fe400030f0eff */
[----:B------:R-:W4:Y:S02]  /*2aaf0*/  LDL R3, [R1+0x64] ;  /* 0x0000640001037983 */ /* 0x000f240000100800 */
[----:B----4-:R-:W-:-:S05]  /*2ab00*/  PRMT R3, R3, 0x7771, RZ ;  /* 0x0000777103037816 */ /* 0x010fca00000000ff */
[----:B------:R4:W-:Y:S04]  /*2ab10*/  @P2 STG.E.U8 desc[UR8][R26.64], R3 ;  /* 0x000000031a002986 */ /* 0x0009e8000c101108 */
[----:B----4-:R-:W4:Y:S01]  /*2ab20*/  LDL R27, [R1+0x68] ;  /* 0x00006800011b7983 */ /* 0x010f220000100800 */
[----:B-1----:R-:W-:Y:S01]  /*2ab30*/  ISETP.LT.AND P3, PT, R24, UR5, !P0 ;  /* 0x0000000518007c0c */ /* 0x002fe2000c761270 */
[----:B------:R-:W-:Y:S01]  /*2ab40*/  IMAD R3, R29, 0x2, R25 ;  /* 0x000000021d037824 */ /* 0x000fe200078e0219 */
[C---:B------:R-:W-:Y:S01]  /*2ab50*/  IADD3 R24, P6, PT, R25.reuse, R0, RZ ;  /* 0x0000000019187210 */ /* 0x040fe20007fde0ff */
[----:B------:R-:W0:Y:S01]  /*2ab60*/  LDL.LU R26, [R1+0x150] ;  /* 0x00015000011a7983 */ /* 0x000e220000300800 */
[----:B------:R-:W1:Y:S02]  /*2ab70*/  LDCU UR5, c[0x0][0x39c] ;  /* 0x00007380ff0577ac */ /* 0x000e640008000800 */
[----:B------:R-:W-:Y:S01]  /*2ab80*/  LEA.HI.X.SX32 R25, R25, R2, 0x1, P6 ;  /* 0x0000000219197211 */ /* 0x000fe200030f0eff */
[----:B------:R-:W2:Y:S01]  /*2ab90*/  LDL R29, [R1+0x6c] ;  /* 0x00006c00011d7983 */ /* 0x000ea20000100800 */
[----:B----4-:R-:W-:-:S05]  /*2aba0*/  PRMT R27, R27, 0x7771, RZ ;  /* 0x000077711b1b7816 */ /* 0x010fca00000000ff */
[----:B------:R4:W-:Y:S04]  /*2abb0*/  @P5 STG.E.U8 desc[UR8][R24.64], R27 ;  /* 0x0000001b18005986 */ /* 0x0009e8000c101108 */
[----:B----4-:R-:W3:Y:S01]  /*2abc0*/  LDL.LU R25, [R1+0x154] ;  /* 0x0001540001197983 */ /* 0x010ee20000300800 */
[----:B0-----:R-:W-:Y:S01]  /*2abd0*/  ISETP.LT.AND P2, PT, R26, UR4, !P0 ;  /* 0x000000041a007c0c */ /* 0x001fe2000c741270 */
[----:B------:R-:W0:Y:S01]  /*2abe0*/  LDCU UR4, c[0x0][0x39c] ;  /* 0x00007380ff0477ac */ /* 0x000e220008000800 */
[----:B------:R-:W-:-:S04]  /*2abf0*/  IADD3 R26, P6, PT, R3, R0, RZ ;  /* 0x00000000031a7210 */ /* 0x000fc80007fde0ff */
[----:B------:R-:W-:Y:S02]  /*2ac00*/  LEA.HI.X.SX32 R27, R3, R2, 0x1, P6 ;  /* 0x00000002031b7211 */ /* 0x000fe400030f0eff */
[----:B---3--:R-:W-:Y:S01]  /*2ac10*/  ISETP.LT.AND P5, PT, R25, UR6, !P0 ;  /* 0x0000000619007c0c */ /* 0x008fe2000c7a1270 */
[----:B--2---:R-:W-:Y:S01]  /*2ac20*/  IMAD R25, R28, 0x2, R3 ;  /* 0x000000021c197824 */ /* 0x004fe200078e0203 */
[----:B------:R-:W-:Y:S01]  /*2ac30*/  PRMT R3, R29, 0x7771, RZ ;  /* 0x000077711d037816 */ /* 0x000fe200000000ff */
[----:B------:R-:W2:Y:S01]  /*2ac40*/  LDC R28, c[0x0][0x3b8] ;  /* 0x0000ee00ff1c7b82 */ /* 0x000ea20000000800 */
[----:B------:R-:W3:Y:S03]  /*2ac50*/  LDCU UR6, c[0x0][0x39c] ;  /* 0x00007380ff0677ac */ /* 0x000ee60008000800 */
[----:B------:R4:W-:Y:S01]  /*2ac60*/  @P4 STG.E.U8 desc[UR8][R26.64], R3 ;  /* 0x000000031a004986 */ /* 0x0009e2000c101108 */
[----:B------:R-:W-:-:S03]  /*2ac70*/  IADD3 R24, P6, PT, R25, R0, RZ ;  /* 0x0000000019187210 */ /* 0x000fc60007fde0ff */
[----:B------:R-:W0:Y:S01]  /*2ac80*/  LDC R29, c[0x0][0x3b8] ;  /* 0x0000ee00ff1d7b82 */ /* 0x000e220000000800 */
[----:B----4-:R-:W1:Y:S01]  /*2ac90*/  LDL.LU R27, [R1+0x158] ;  /* 0x00015800011b7983 */ /* 0x010e620000300800 */
[----:B--2---:R-:W-:Y:S01]  /*2aca0*/  IMAD R3, R28, 0x2, R25 ;  /* 0x000000021c037824 */ /* 0x004fe200078e0219 */
[----:B------:R-:W-:-:S05]  /*2acb0*/  LEA.HI.X.SX32 R25, R25, R2, 0x1, P6 ;  /* 0x0000000219197211 */ /* 0x000fca00030f0eff */
[----:B------:R-:W2:Y:S01]  /*2acc0*/  LDC R28, c[0x0][0x3b8] ;  /* 0x0000ee00ff1c7b82 */ /* 0x000ea20000000800 */
        /* <DEDUP_REMOVED lines=20> */
[----:B--2---:R-:W-:Y:S02]  /*2ae10*/  IMAD R25, R28, 0x2, R3 ;  /* 0x000000021c197824 */ /* 0x004fe400078e0203 */
[----:B------:R-:W2:Y:S01]  /*2ae20*/  LDL R28, [R1+0x40] ;  /* 0x00004000011c7983 */ /* 0x000ea20000100800 */
[----:B-1----:R-:W-:Y:S01]  /*2ae30*/  ISETP.LT.AND P2, PT, R26, UR5, !P0 ;  /* 0x000000051a007c0c */ /* 0x002fe2000c741270 */
[----:B------:R-:W1:Y:S01]  /*2ae40*/  LDCU UR5, c[0x0][0x39c] ;  /* 0x00007380ff0577ac */ /* 0x000e620008000800 */
[----:B------:R-:W-:-:S04]  /*2ae50*/  IADD3 R26, P6, PT, R3, R0, RZ ;  /* 0x00000000031a7210 */ /* 0x000fc80007fde0ff */
[----:B------:R-:W-:Y:S02]  /*2ae60*/  LEA.HI.X.SX32 R27, R3, R2, 0x1, P6 ;  /* 0x00000002031b7211 */ /* 0x000fe400030f0eff */
[----:B------:R-:W-:-:S05]  /*2ae70*/  PRMT R3, R23, 0x7772, RZ ;  /* 0x0000777217037816 */ /* 0x000fca00000000ff */
[----:B------:R4:W-:Y:S04]  /*2ae80*/  @P4 STG.E.U8 desc[UR8][R26.64], R3 ;  /* 0x000000031a004986 */ /* 0x0009e8000c101108 */
[----:B----4-:R-:W0:Y:S01]  /*2ae90*/  LDL.LU R26, [R1+0x168] ;  /* 0x00016800011a7983 */ /* 0x010e220000300800 */
[----:B------:R-:W4:Y:S01]  /*2aea0*/  LDC R27, c[0x0][0x3b8] ;  /* 0x0000ee00ff1b7b82 */ /* 0x000f220000000800 */
[----:B------:R-:W-:Y:S01]  /*2aeb0*/  IADD3 R24, P6, PT, R25, R0, RZ ;  /* 0x0000000019187210 */ /* 0x000fe20007fde0ff */
[----:B----4-:R-:W-:-:S03]  /*2aec0*/  IMAD R3, R27, 0x2, R25 ;  /* 0x000000021b037824 */ /* 0x010fc600078e0219 */
[----:B------:R-:W-:Y:S02]  /*2aed0*/  LEA.HI.X.SX32 R25, R25, R2, 0x1, P6 ;  /* 0x0000000219197211 */ /* 0x000fe400030f0eff */
[----:B--2---:R-:W-:Y:S02]  /*2aee0*/  PRMT R27, R28, 0x7772, RZ ;  /* 0x000077721c1b7816 */ /* 0x004fe400000000ff */
[----:B---3--:R-:W-:Y:S01]  /*2aef0*/  ISETP.LT.AND P5, PT, R29, UR6, !P0 ;  /* 0x000000061d007c0c */ /* 0x008fe2000c7a1270 */
        /* <DEDUP_REMOVED lines=31> */
[----:B------:R-:W2:Y:S01]  /*2b0f0*/  LDCU UR6, c[0x0][0x39c] ;  /* 0x00007380ff0677ac */ /* 0x000ea20008000800 */
[----:B------:R-:W3:Y:S01]  /*2b100*/  LDL R28, [R1+0x50] ;  /* 0x00005000011c7983 */ /* 0x000ee20000100800 */
[----:B------:R-:W-:Y:S02]  /*2b110*/  PRMT R3, R29, 0x7772, RZ ;  /* 0x000077721d037816 */ /* 0x000fe400000000ff */
[----:B------:R-:W-:Y:S01]  /*2b120*/  IADD3 R24, P6, PT, R25, R0, RZ ;  /* 0x0000000019187210 */ /* 0x000fe20007fde0ff */
[----:B------:R-:W4:Y:S02]  /*2b130*/  LDC R29, c[0x0][0x3b8] ;  /* 0x0000ee00ff1d7b82 */ /* 0x000f240000000800 */
[----:B------:R0:W-:Y:S04]  /*2b140*/  @P4 STG.E.U8 desc[UR8][R26.64], R3 ;  /* 0x000000031a004986 */ /* 0x0001e8000c101108 */
[----:B0-----:R-:W1:Y:S02]  /*2b150*/  LDL.LU R26, [R1+0x178] ;  /* 0x00017800011a7983 */ /* 0x001e640000300800 */
[----:B------:R-:W0:Y:S02]  /*2b160*/  LDC R27, c[0x0][0x3b8] ;  /* 0x0000ee00ff1b7b82 */ /* 0x000e240000000800 */
[----:B0-----:R-:W-:Y:S01]  /*2b170*/  IMAD R3, R27, 0x2, R25 ;  /* 0x000000021b037824 */ /* 0x001fe200078e0219 */
[----:B------:R-:W-:-:S02]  /*2b180*/  LEA.HI.X.SX32 R25, R25, R2, 0x1, P6 ;  /* 0x0000000219197211 */ /* 0x000fc400030f0eff */
[----:B---3--:R-:W-:-:S03]  /*2b190*/  PRMT R27, R28, 0x7772, RZ ;  /* 0x000077721c1b7816 */ /* 0x008fc600000000ff */
[----:B------:R-:W0:Y:S02]  /*2b1a0*/  LDC R28, c[0x0][0x3b8] ;  /* 0x0000ee00ff1c7b82 */ /* 0x000e240000000800 */
[----:B------:R3:W-:Y:S06]  /*2b1b0*/  @P3 STG.E.U8 desc[UR8][R24.64], R27 ;  /* 0x0000001b18003986 */ /* 0x0007ec000c101108 */
[----:B---3--:R-:W3:Y:S01]  /*2b1c0*/  LDC R25, c[0x0][0x3b8] ;  /* 0x0000ee00ff197b82 */ /* 0x008ee20000000800 */
[----:B-1----:R-:W-:Y:S01]  /*2b1d0*/  ISETP.LT.AND P4, PT, R26, UR5, !P0 ;  /* 0x000000051a007c0c */ /* 0x002fe2000c781270 */
[----:B------:R-:W2:Y:S01]  /*2b1e0*/  LDL.LU R24, [R1+0x17c] ;  /* 0x00017c0001187983 */ /* 0x000ea20000300800 */
[C---:B------:R-:W-:Y:S01]  /*2b1f0*/  IADD3 R26, P6, PT, R3.reuse, R0, RZ ;  /* 0x00000000031a7210 */ /* 0x040fe20007fde0ff */
[----:B------:R-:W1:Y:S03]  /*2b200*/  LDCU UR5, c[0x0][0x39c] ;  /* 0x00007380ff0577ac */ /* 0x000e660008000800 */
        /* <DEDUP_REMOVED lines=9> */
[----:B------:R-:W1:Y:S01]  /*2b2a0*/  LDL.LU R26, [R1+0x180] ;  /* 0x00018000011a7983 */ /* 0x000e620000300800 */
[----:B------:R-:W2:Y:S02]  /*2b2b0*/  LDCU UR4, c[0x0][0x39c] ;  /* 0x00007380ff0477ac */ /* 0x000ea40008000800 */
[----:B------:R-:W-:Y:S01]  /*2b2c0*/  LEA.HI.X.SX32 R25, R25, R2, 0x1, P6 ;  /* 0x0000000219197211 */ /* 0x000fe200030f0eff */
[----:B------:R-:W4:Y:S01]  /*2b2d0*/  LDL R29, [R1+0x5c] ;  /* 0x00005c00011d7983 */ /* 0x000f220000100800 */
[----:B---3--:R-:W-:-:S05]  /*2b2e0*/  PRMT R27, R27, 0x7772, RZ ;  /* 0x000077721b1b7816 */ /* 0x008fca00000000ff */
[----:B------:R3:W-:Y:S04]  /*2b2f0*/  @P5 STG.E.U8 desc[UR8][R24.64], R27 ;  /* 0x0000001b18005986 */ /* 0x0007e8000c101108 */
[----:B---3--:R-:W3:Y:S01]  /*2b300*/  LDL.LU R25, [R1+0x184] ;  /* 0x0001840001197983 */ /* 0x008ee20000300800 */
[----:B-1----:R-:W-:Y:S01]  /*2b310*/  ISETP.LT.AND P2, PT, R26, UR5, !P0 ;  /* 0x000000051a007c0c */ /* 0x002fe2000c741270 */
[----:B------:R-:W1:Y:S01]  /*2b320*/  LDCU UR5, c[0x0][0x39c] ;  /* 0x00007380ff0577ac */ /* 0x000e620008000800 */
[----:B------:R-:W-:-:S04]  /*2b330*/  IADD3 R26, P6, PT, R3, R0, RZ ;  /* 0x00000000031a7210 */ /* 0x000fc80007fde0ff */
[----:B------:R-:W-:Y:S02]  /*2b340*/  LEA.HI.X.SX32 R27, R3, R2, 0x1, P6 ;  /* 0x00000002031b7211 */ /* 0x000fe400030f0eff */
[----:B---3--:R-:W-:Y:S01]  /*2b350*/  ISETP.LT.AND P5, PT, R25, UR6, !P0 ;  /* 0x0000000619007c0c */ /* 0x008fe2000c7a1270 */
[----:B0-----:R-:W-:Y:S01]  /*2b360*/  IMAD R25, R28, 0x2, R3 ;  /* 0x000000021c197824 */ /* 0x001fe200078e0203 */
[----:B----4-:R-:W-:Y:S01]  /*2b370*/  PRMT R3, R29, 0x7772, RZ ;  /* 0x000077721d037816 */ /* 0x010fe200000000ff */
[----:B------:R-:W0:Y:S01]  /*2b380*/  LDC R28, c[0x0][0x3b8] ;  /* 0x0000ee00ff1c7b82 */ /* 0x000e220000000800 */
[----:B------:R-:W3:Y:S03]  /*2b390*/  LDCU UR6, c[0x0][0x39c] ;  /* 0x00007380ff0677ac */ /* 0x000ee60008000800 */
[----:B------:R4:W-:Y:S01]  /*2b3a0*/  @P4 STG.E.U8 desc[UR8][R26.64], R3 ;  /* 0x000000031a004986 */ /* 0x0009e2000c101108 */
[----:B------:R-:W-:-:S03]  /*2b3b0*/  IADD3 R24, P6, PT, R25, R0, RZ ;  /* 0x0000000019187210 */ /* 0x000fc60007fde0ff */
[----:B------:R-:W1:Y:S01]  /*2b3c0*/  LDC R29, c[0x0][0x3b8] ;  /* 0x0000ee00ff1d7b82 */ /* 0x000e620000000800 */
[----:B----4-:R-:W2:Y:S01]  /*2b3d0*/  LDL.LU R27, [R1+0x188] ;  /* 0x00018800011b7983 */ /* 0x010ea20000300800 */
[----:B0-----:R-:W-:Y:S01]  /*2b3e0*/  IMAD R3, R28, 0x2, R25 ;  /* 0x000000021c037824 */ /* 0x001fe200078e0219 */
[----:B------:R-:W-:-:S05]  /*2b3f0*/  LEA.HI.X.SX32 R25, R25, R2, 0x1, P6 ;  /* 0x0000000219197211 */ /* 0x000fca00030f0eff */
[----:B------:R-:W0:Y:S01]  /*2b400*/  LDC R28, c[0x0][0x3b8] ;  /* 0x0000ee00ff1c7b82 */ /* 0x000e220000000800 */
        /* <DEDUP_REMOVED lines=12> */
[----:B-1----:R-:W-:Y:S01]  /*2b4d0*/  IMAD R3, R29, 0x2, R25 ;  /* 0x000000021d037824 */ /* 0x002fe200078e0219 */
[----:B------:R-:W-:Y:S02]  /*2b4e0*/  PRMT R27, R6, 0x7772, RZ ;  /* 0x00007772061b7816 */ /* 0x000fe400000000ff */
[----:B------:R-:W3:Y:S01]  /*2b4f0*/  LDL.LU R29, [R1+0x194] ;  /* 0x00019400011d7983 */ /* 0x000ee20000300800 */
[----:B--2---:R-:W-:Y:S01]  /*2b500*/  ISETP.LT.AND P3, PT, R24, UR5, !P0 ;  /* 0x0000000518007c0c */ /* 0x004fe2000c761270 */
[----:B------:R-:W1:Y:S01]  /*2b510*/  LDCU UR5, c[0x0][0x39c] ;  /* 0x00007380ff0577ac */ /* 0x000e620008000800 */
[----:B------:R-:W-:-:S04]  /*2b520*/  IADD3 R24, P6, PT, R25, R0, RZ ;  /* 0x0000000019187210 */ /* 0x000fc80007fde0ff */
[----:B------:R-:W-:-:S05]  /*2b530*/  LEA.HI.X.SX32 R25, R25, R2, 0x1, P6 ;  /* 0x0000000219197211 */ /* 0x000fca00030f0eff */
[----:B------:R0:W-:Y:S02]  /*2b540*/  @P5 STG.E.U8 desc[UR8][R24.64], R27 ;  /* 0x0000001b18005986 */ /* 0x0001e4000c101108 */
[----:B0-----:R-:W-:Y:S02]  /*2b550*/  IMAD R25, R28, 0x2, R3 ;  /* 0x000000021c197824 */ /* 0x001fe400078e0203 */
[----:B------:R-:W0:Y:S01]  /*2b560*/  LDC R28, c[0x0][0x3b8] ;  /* 0x0000ee00ff1c7b82 */ /* 0x000e220000000800 */
[----:B----4-:R-:W-:Y:S01]  /*2b570*/  ISETP.LT.AND P2, PT, R26, UR4, !P0 ;  /* 0x000000041a007c0c */ /* 0x010fe2000c741270 */
[----:B------:R-:W2:Y:S01]  /*2b580*/  LDCU UR4, c[0x0][0x39c] ;  /* 0x00007380ff0477ac */ /* 0x000ea20008000800 */
[----:B------:R-:W-:-:S04]  /*2b590*/  IADD3 R26, P6, PT, R3, R0, RZ ;  /* 0x00000000031a7210 */ /* 0x000fc80007fde0ff */
[----:B------:R-:W-:Y:S02]  /*2b5a0*/  LEA.HI.X.SX32 R27, R3, R2, 0x1, P6 ;  /* 0x00000002031b7211 */ /* 0x000fe400030f0eff */
[----:B------:R-:W-:-:S05]  /*2b5b0*/  PRMT R3, R7, 0x7772, RZ ;  /* 0x0000777207037816 */ /* 0x000fca00000000ff */
[----:B------:R4:W-:Y:S04]  /*2b5c0*/  @P4 STG.E.U8 desc[UR8][R26.64], R3 ;  /* 0x000000031a004986 */ /* 0x0009e8000c101108 */
[----:B----4-:R-:W1:Y:S01]  /*2b5d0*/  LDL.LU R27, [R1+0x198] ;  /* 0x00019800011b7983 */ /* 0x010e620000300800 */
[----:B------:R-:W-:Y:S01]  /*2b5e0*/  IADD3 R24, P6, PT, R25, R0, RZ ;  /* 0x0000000019187210 */ /* 0x000fe20007fde0ff */
[----:B0-----:R-:W-:Y:S01]  /*2b5f0*/  IMAD R3, R28, 0x2, R25 ;  /* 0x000000021c037824 */ /* 0x001fe200078e0219 */
[----:B---3--:R-:W-:Y:S01]  /*2b600*/  ISETP.LT.AND P5, PT, R29, UR6, !P0 ;  /* 0x000000061d007c0c */ /* 0x008fe2000c7a1270 */
[----:B------:R-:W0:Y:S01]  /*2b610*/  LDC R28, c[0x0][0x3b8] ;  /* 0x0000ee00ff1c7b82 */ /* 0x000e220000000800 */
[----:B------:R-:W-:Y:S01]  /*2b620*/  LEA.HI.X.SX32 R25, R25, R2, 0x1, P6 ;  /* 0x0000000219197211 */ /* 0x000fe200030f0eff */
[----:B------:R-:W3:Y:S01]  /*2b630*/  LDCU UR6, c[0x0][0x39c] ;  /* 0x00007380ff0677ac */ /* 0x000ee20008000800 */
[----:B------:R-:W-:-:S05]  /*2b640*/  IADD3 R26, P6, PT, R3, R0, RZ ;  /* 0x00000000031a7210 */ /* 0x000fca0007fde0ff */
[----:B------:R-:W4:Y:S01]  /*2b650*/  LDC R29, c[0x0][0x3b8] ;  /* 0x0000ee00ff1d7b82 */ /* 0x000f220000000800 */
[----:B-1----:R-:W-:Y:S01]  /*2b660*/  ISETP.LT.AND P4, PT, R27, UR5, !P0 ;  /* 0x000000051b007c0c */ /* 0x002fe2000c781270 */
[----:B------:R-:W1:Y:S01]  /*2b670*/  LDCU UR5, c[0x0][0x39c] ;  /* 0x00007380ff0577ac */ /* 0x000e620008000800 */
        /* <DEDUP_REMOVED lines=8> */
[----:B0-----:R-:W1:Y:S01]  /*2b700*/  LDL.LU R26, [R1+0x1a0] ;  /* 0x0001a000011a7983 */ /* 0x001e620000300800 */
[----:B----4-:R-:W-:Y:S01]  /*2b710*/  IMAD R3, R29, 0x2, R25 ;  /* 0x000000021d037824 */ /* 0x010fe200078e0219 */
        /* <DEDUP_REMOVED lines=8> */
[----:B------:R-:W2:Y:S01]  /*2b7a0*/  LDC R28, c[0x0][0x3b8] ;  /* 0x0000ee00ff1c7b82 */ /* 0x000ea20000000800 */
[----:B-1----:R-:W-:Y:S01]  /*2b7b0*/  ISETP.LT.AND P2, PT, R26, UR5, !P0 ;  /* 0x000000051a007c0c */ /* 0x002fe2000c741270 */
[----:B------:R-:W1:Y:S01]  /*2b7c0*/  LDCU UR5, c[0x0][0x39c] ;  /* 0x00007380ff0577ac */ /* 0x000e620008000800 */
[----:B------:R-:W-:-:S04]  /*2b7d0*/  IADD3 R26, P6, PT, R3, R0, RZ ;  /* 0x00000000031a7210 */ /* 0x000fc80007fde0ff */
[----:B------:R-:W-:Y:S02]  /*2b7e0*/  LEA.HI.X.SX32 R27, R3, R2, 0x1, P6 ;  /* 0x00000002031b7211 */ /* 0x000fe400030f0eff */
[----:B------:R-:W-:-:S05]  /*2b7f0*/  PRMT R3, R11, 0x7772, RZ ;  /* 0x000077720b037816 */ /* 0x000fca00000000ff */
[----:B------:R4:W-:Y:S04]  /*2b800*/  @P4 STG.E.U8 desc[UR8][R26.64], R3 ;  /* 0x000000031a004986 */ /* 0x0009e8000c101108 */
[----:B----4-:R-:W0:Y:S01]  /*2b810*/  LDL.LU R27, [R1+0x1a8] ;  /* 0x0001a800011b7983 */ /* 0x010e220000300800 */
[----:B------:R-:W-:Y:S01]  /*2b820*/  IADD3 R24, P6, PT, R25, R0, RZ ;  /* 0x0000000019187210 */ /* 0x000fe20007fde0ff */
[----:B--2---:R-:W-:Y:S01]  /*2b830*/  IMAD R3, R28, 0x2, R25 ;  /* 0x000000021c037824 */ /* 0x004fe200078e0219 */
[----:B---3--:R-:W-:Y:S01]  /*2b840*/  ISETP.LT.AND P5, PT, R29, UR6, !P0 ;  /* 0x000000061d007c0c */ /* 0x008fe2000c7a1270 */
[----:B------:R-:W2:Y:S01]  /*2b850*/  LDC R28, c[0x0][0x3b8] ;  /* 0x0000ee00ff1c7b82 */ /* 0x000ea20000000800 */
        /* <DEDUP_REMOVED lines=10> */
[----:B------:R-:W1:Y:S01]  /*2b900*/  LDL.LU R24, [R1+0x1ac] ;  /* 0x0001ac0001187983 */ /* 0x000e620000300800 */
[----:B0-----:R-:W-:Y:S01]  /*2b910*/  IMAD R25, R25, 0x2, R3 ;  /* 0x0000000219197824 */ /* 0x001fe200078e0203 */
[----:B------:R-:W-:-:S05]  /*2b920*/  PRMT R3, R13, 0x7772, RZ ;  /* 0x000077720d037816 */ /* 0x000fca00000000ff */
[----:B------:R0:W-:Y:S04]  /*2b930*/  @P2 STG.E.U8 desc[UR8][R26.64], R3 ;  /* 0x000000031a002986 */ /* 0x0001e8000c101108 */
[----:B0-----:R-:W3:Y:S01]  /*2b940*/  LDL.LU R26, [R1+0x1b0] ;  /* 0x0001b000011a7983 */ /* 0x001ee20000300800 */
[----:B----4-:R-:W-:Y:S01]  /*2b950*/  IMAD R3, R29, 0x2, R25 ;  /* 0x000000021d037824 */ /* 0x010fe200078e0219 */
[----:B------:R-:W-:Y:S02]  /*2b960*/  PRMT R27, R14, 0x7772, RZ ;  /* 0x000077720e1b7816 */ /* 0x000fe400000000ff */
[----:B------:R-:W4:Y:S01]  /*2b970*/  LDL.LU R29, [R1+0x1b4] ;  /* 0x0001b400011d7983 */ /* 0x000f220000300800 */
[----:B-1----:R-:W-:Y:S01]  /*2b980*/  ISETP.LT.AND P3, PT, R24, UR5, !P0 ;  /* 0x0000000518007c0c */ /* 0x002fe2000c761270 */
[----:B------:R-:W0:Y:S01]  /*2b990*/  LDCU UR5, c[0x0][0x39c] ;  /* 0x00007380ff0577ac */ /* 0x000e220008000800 */
[----:B------:R-:W-:-:S04]  /*2b9a0*/  IADD3 R24, P6, PT, R25, R0, RZ ;  /* 0x0000000019187210 */ /* 0x000fc80007fde0ff */
[----:B------:R-:W-:-:S05]  /*2b9b0*/  LEA.HI.X.SX32 R25, R25, R2, 0x1, P6 ;  /* 0x0000000219197211 */ /* 0x000fca00030f0eff */
[----:B------:R2:W-:Y:S02]  /*2b9c0*/  @P5 STG.E.U8 desc[UR8][R24.64], R27 ;  /* 0x0000001b18005986 */ /* 0x0005e4000c101108 */
[----:B--2---:R-:W-:Y:S02]  /*2b9d0*/  IMAD R25, R28, 0x2, R3 ;  /* 0x000000021c197824 */ /* 0x004fe400078e0203 */
        /* <DEDUP_REMOVED lines=69> */
[----:B------:R-:W-:Y:S01]  /*2be30*/  PRMT R20, R20, 0x7773, RZ ;  /* 0x0000777314147816 */ /* 0x000fe200000000ff */
[----:B------:R-:W1:Y:S01]  /*2be40*/  LDCU UR5, c[0x0][0x39c] ;  /* 0x00007380ff0577ac */ /* 0x000e620008000800 */
[----:B------:R-:W-:Y:S01]  /*2be50*/  LEA.HI.X.SX32 R25, R25, R2, 0x1, P6 ;  /* 0x0000000219197211 */ /* 0x000fe200030f0eff */
[----:B------:R-:W0:Y:S01]  /*2be60*/  LDC R29, c[0x0][0x3b8] ;  /* 0x0000ee00ff1d7b82 */ /* 0x000e220000000800 */
[----:B----4-:R-:W-:-:S05]  /*2be70*/  PRMT R27, R27, 0x7772, RZ ;  /* 0x000077721b1b7816 */ /* 0x010fca00000000ff */
[----:B------:R4:W-:Y:S04]  /*2be80*/  @P5 STG.E.U8 desc[UR8][R24.64], R27 ;  /* 0x0000001b18005986 */ /* 0x0009e8000c101108 */
[----:B----4-:R-:W3:Y:S04]  /*2be90*/  LDL.LU R25, [R1+0x1d4] ;  /* 0x0001d40001197983 */ /* 0x010ee80000300800 */
[----:B------:R-:W4:Y:S01]  /*2bea0*/  LDL R24, [R1+0x6c] ;  /* 0x00006c0001187983 */ /* 0x000f220000100800 */
[----:B0-----:R-:W-:Y:S01]  /*2beb0*/  ISETP.LT.AND P2, PT, R26, UR4, !P0 ;  /* 0x000000041a007c0c */ /* 0x001fe2000c741270 */
[----:B------:R-:W0:Y:S01]  /*2bec0*/  LDCU UR4, c[0x0][0x39c] ;  /* 0x00007380ff0477ac */ /* 0x000e220008000800 */
[----:B------:R-:W-:-:S04]  /*2bed0*/  IADD3 R26, P6, PT, R3, R0, RZ ;  /* 0x00000000031a7210 */ /* 0x000fc80007fde0ff */
[----:B------:R-:W-:Y:S02]  /*2bee0*/  LEA.HI.X.SX32 R27, R3, R2, 0x1, P6 ;  /* 0x00000002031b7211 */ /* 0x000fe400030f0eff */
[----:B---3--:R-:W-:Y:S01]  /*2bef0*/  ISETP.LT.AND P5, PT, R25, UR6, !P0 ;  /* 0x0000000619007c0c */ /* 0x008fe2000c7a1270 */
[----:B--2---:R-:W-:Y:S01]  /*2bf00*/  IMAD R25, R28, 0x2, R3 ;  /* 0x000000021c197824 */ /* 0x004fe200078e0203 */
[----:B------:R-:W2:Y:S01]  /*2bf10*/  LDCU UR6, c[0x0][0x39c] ;  /* 0x00007380ff0677ac */ /* 0x000ea20008000800 */
[----:B------:R-:W3:Y:S01]  /*2bf20*/  LDC R28, c[0x0][0x3b8] ;  /* 0x0000ee00ff1c7b82 */ /* 0x000ee20000000800 */
[----:B----4-:R-:W-:-:S05]  /*2bf30*/  PRMT R3, R24, 0x7772, RZ ;  /* 0x0000777218037816 */ /* 0x010fca00000000ff */
[----:B------:R4:W-:Y:S02]  /*2bf40*/  @P4 STG.E.U8 desc[UR8][R26.64], R3 ;  /* 0x000000031a004986 */ /* 0x0009e4000c101108 */
[----:B----4-:R-:W4:Y:S02]  /*2bf50*/  LDC R27, c[0x0][0x3b8] ;  /* 0x0000ee00ff1b7b82 */ /* 0x010f240000000800 */
[----:B------:R-:W1:Y:S01]  /*2bf60*/  LDL.LU R26, [R1+0x1d8] ;  /* 0x0001d800011a7983 */ /* 0x000e620000300800 */
[----:B------:R-:W-:Y:S01]  /*2bf70*/  IADD3 R24, P6, PT, R25, R0, RZ ;  /* 0x0000000019187210 */ /* 0x000fe20007fde0ff */
[----:B----4-:R-:W-:-:S03]  /*2bf80*/  IMAD R3, R27, 0x2, R25 ;  /* 0x000000021b037824 */ /* 0x010fc600078e0219 */
[----:B------:R-:W-:-:S05]  /*2bf90*/  LEA.HI.X.SX32 R25, R25, R2, 0x1, P6 ;  /* 0x0000000219197211 */ /* 0x000fca00030f0eff */
[----:B------:R4:W-:Y:S04]  /*2bfa0*/  @P3 STG.E.U8 desc[UR8][R24.64], R20 ;  /* 0x0000001418003986 */ /* 0x0009e8000c101108 */
[----:B----4-:R-:W0:Y:S04]  /*2bfb0*/  LDL.LU R20, [R1+0x1dc] ;  /* 0x0001dc0001147983 */ /* 0x010e280000300800 */
[----:B------:R-:W4:Y:S01]  /*2bfc0*/  LDL.LU R25, [R1+0x1e0] ;  /* 0x0001e00001197983 */ /* 0x000f220000300800 */
[----:B------:R-:W-:Y:S02]  /*2bfd0*/  IMAD R24, R29, 0x2, R3 ;  /* 0x000000021d187824 */ /* 0x000fe400078e0203 */
[----:B------:R-:W0:Y:S01]  /*2bfe0*/  LDC R29, c[0x0][0x3b8] ;  /* 0x0000ee00ff1d7b82 */ /* 0x000e220000000800 */
[----:B-1----:R-:W-:Y:S01]  /*2bff0*/  ISETP.LT.AND P4, PT, R26, UR5, !P0 ;  /* 0x000000051a007c0c */ /* 0x002fe2000c781270 */
[----:B------:R-:W4:Y:S01]  /*2c000*/  LDCU UR5, c[0x0][0x39c] ;  /* 0x00007380ff0577ac */ /* 0x000f220008000800 */
[----:B------:R-:W-:-:S04]  /*2c010*/  IADD3 R26, P6, PT, R3, R0, RZ ;  /* 0x00000000031a7210 */ /* 0x000fc80007fde0ff */
[----:B------:R-:W-:Y:S02]  /*2c020*/  LEA.HI.X.SX32 R27, R3, R2, 0x1, P6 ;  /* 0x00000002031b7211 */ /* 0x000fe400030f0eff */
[----:B------:R-:W-:-:S05]  /*2c030*/  PRMT R3, R21, 0x7773, RZ ;  /* 0x0000777315037816 */ /* 0x000fca00000000ff */
[----:B------:R1:W-:Y:S04]  /*2c040*/  @P2 STG.E.U8 desc[UR8][R26.64], R3 ;  /* 0x000000031a002986 */ /* 0x0003e8000c101108 */
[----:B-1----:R-:W2:Y:S01]  /*2c050*/  LDL.LU R27, [R1+0x1e8] ;  /* 0x0001e800011b7983 */ /* 0x002ea20000300800 */
[----:B------:R-:W1:Y:S01]  /*2c060*/  LDC R26, c[0x0][0x3b8] ;  /* 0x0000ee00ff1a7b82 */ /* 0x000e620000000800 */
[----:B----4-:R-:W-:Y:S02]  /*2c070*/  ISETP.LT.AND P2, PT, R25, UR5, !P0 ;  /* 0x0000000519007c0c */ /* 0x010fe4000c741270 */
[----:B0-----:R-:W-:Y:S01]  /*2c080*/  ISETP.LT.AND P3, PT, R20, UR4, !P0 ;  /* 0x0000000414007c0c */ /* 0x001fe2000c761270 */
[----:B------:R-:W2:Y:S01]  /*2c090*/  LDL.LU R25, [R1+0x1e4] ;  /* 0x0001e40001197983 */ /* 0x000ea20000300800 */
[----:B------:R-:W-:Y:S01]  /*2c0a0*/  IADD3 R20, P6, PT, R24, R0, RZ ;  /* 0x0000000018147210 */ /* 0x000fe20007fde0ff */
[----:B---3--:R-:W-:Y:S01]  /*2c0b0*/  IMAD R3, R28, 0x2, R24 ;  /* 0x000000021c037824 */ /* 0x008fe200078e0218 */
[----:B------:R-:W-:Y:S01]  /*2c0c0*/  PRMT R22, R22, 0x7773, RZ ;  /* 0x0000777316167816 */ /* 0x000fe200000000ff */
[----:B------:R-:W0:Y:S01]  /*2c0d0*/  LDC R28, c[0x0][0x3b8] ;  /* 0x0000ee00ff1c7b82 */ /* 0x000e220000000800 */
[----:B------:R-:W-:Y:S01]  /*2c0e0*/  LEA.HI.X.SX32 R21, R24, R2, 0x1, P6 ;  /* 0x0000000218157211 */ /* 0x000fe200030f0eff */
[----:B------:R-:W3:Y:S01]  /*2c0f0*/  LDCU UR5, c[0x0][0x39c] ;  /* 0x00007380ff0577ac */ /* 0x000ee20008000800 */
[----:B------:R-:W-:-:S03]  /*2c100*/  IADD3 R24, P6, PT, R3, R0, RZ ;  /* 0x0000000003187210 */ /* 0x000fc60007fde0ff */
[----:B------:R4:W-:Y:S01]  /*2c110*/  @P5 STG.E.U8 desc[UR8][R20.64], R22 ;  /* 0x0000001614005986 */ /* 0x0009e2000c101108 */
[----:B------:R-:W0:Y:S03]  /*2c120*/  LDCU UR4, c[0x0][0x39c] ;  /* 0x00007380ff0477ac */ /* 0x000e260008000800 */
[----:B----4-:R-:W4:Y:S01]  /*2c130*/  LDL.LU R21, [R1+0x40] ;  /* 0x0000400001157983 */ /* 0x010f220000300800 */
[----:B-1----:R-:W-:Y:S02]  /*2c140*/  IMAD R20, R26, 0x2, R3 ;  /* 0x000000021a147824 */ /* 0x002fe400078e0203 */
[----:B------:R-:W1:Y:S01]  /*2c150*/  LDC R26, c[0x0][0x3b8] ;  /* 0x0000ee00ff1a7b82 */ /* 0x000e620000000800 */
[----:B--2---:R-:W-:Y:S01]  /*2c160*/  ISETP.LT.AND P5, PT, R25, UR6, !P0 ;  /* 0x0000000619007c0c */ /* 0x004fe2000c7a1270 */
[----:B------:R-:W2:Y:S01]  /*2c170*/  LDCU UR6, c[0x0][0x39c] ;  /* 0x00007380ff0677ac */ /* 0x000ea20008000800 */
[----:B------:R-:W-:-:S02]  /*2c180*/  LEA.HI.X.SX32 R25, R3, R2, 0x1, P6 ;  /* 0x0000000203197211 */ /* 0x000fc400030f0eff */
[----:B------:R-:W-:-:S05]  /*2c190*/  PRMT R3, R23, 0x7773, RZ ;  /* 0x0000777317037816 */ /* 0x000fca00000000ff */
[----:B------:R0:W-:Y:S04]  /*2c1a0*/  @P4 STG.E.U8 desc[UR8][R24.64], R3 ;  /* 0x0000000318004986 */ /* 0x0001e8000c101108 */
[----:B0-----:R-:W2:Y:S01]  /*2c1b0*/  LDL.LU R25, [R1+0x44] ;  /* 0x0000440001197983 */ /* 0x001ea20000300800 */
[----:B------:R-:W-:-:S03]  /*2c1c0*/  IMAD R3, R29, 0x2, R20 ;  /* 0x000000021d037824 */ /* 0x000fc600078e0214 */
[----:B------:R-:W3:Y:S01]  /*2c1d0*/  LDL.LU R29, [R1+0x1ec] ;  /* 0x0001ec00011d7983 */ /* 0x000ee20000300800 */
[C---:B------:R-:W-:Y:S02]  /*2c1e0*/  IADD3 R22, P6, PT, R20.reuse, R0, RZ ;  /* 0x0000000014167210 */ /* 0x040fe40007fde0ff */
[----:B----4-:R-:W-:Y:S02]  /*2c1f0*/  PRMT R21, R21, 0x7773, RZ ;  /* 0x0000777315157816 */ /* 0x010fe400000000ff */
[----:B------:R-:W-:Y:S02]  /*2c200*/  LEA.HI.X.SX32 R23, R20, R2, 0x1, P6 ;  /* 0x0000000214177211 */ /* 0x000fe400030f0eff */
[C---:B------:R-:W-:Y:S01]  /*2c210*/  IADD3 R20, P6, PT, R3.reuse, R0, RZ ;  /* 0x0000000003147210 */ /* 0x040fe20007fde0ff */
[----:B------:R-:W-:Y:S02]  /*2c220*/  IMAD R24, R28, 0x2, R3 ;  /* 0x000000021c187824 */ /* 0x000fe400078e0203 */
[----:B------:R0:W-:Y:S04]  /*2c230*/  @P3 STG.E.U8 desc[UR8][R22.64], R21 ;  /* 0x0000001516003986 */ /* 0x0001e8000c101108 */
[----:B------:R-:W4:Y:S01]  /*2c240*/  LDL.LU R28, [R1+0x1f8] ;  /* 0x0001f800011c7983 */ /* 0x000f220000300800 */
[----:B0-----:R-:W-:-:S02]  /*2c250*/  LEA.HI.X.SX32 R21, R3, R2, 0x1, P6 ;  /* 0x0000000203157211 */ /* 0x001fc400030f0eff */
[----:B--2---:R-:W-:Y:S02]  /*2c260*/  PRMT R3, R25, 0x7773, RZ ;  /* 0x0000777319037816 */ /* 0x004fe400000000ff */
[----:B---3--:R-:W-:-:S03]  /*2c270*/  ISETP.LT.AND P3, PT, R29, UR5, !P0 ;  /* 0x000000051d007c0c */ /* 0x008fc6000c761270 */
[----:B------:R0:W-:Y:S01]  /*2c280*/  @P2 STG.E.U8 desc[UR8][R20.64], R3 ;  /* 0x0000000314002986 */ /* 0x0001e2000c101108 */
[C---:B------:R-:W-:Y:S01]  /*2c290*/  IADD3 R22, P6, PT, R24.reuse, R0, RZ ;  /* 0x0000000018167210 */ /* 0x040fe20007fde0ff */
[----:B------:R-:W2:Y:S01]  /*2c2a0*/  LDC R25, c[0x0][0x3b8] ;  /* 0x0000ee00ff197b82 */ /* 0x000ea20000000800 */
[----:B------:R-:W-:Y:S01]  /*2c2b0*/  ISETP.LT.AND P4, PT, R27, UR4, !P0 ;  /* 0x000000041b007c0c */ /* 0x000fe2000c781270 */
[----:B------:R-:W3:Y:S01]  /*2c2c0*/  LDL.LU R29, [R1+0x200] ;  /* 0x00020000011d7983 */ /* 0x000ee20000300800 */
[----:B------:R-:W-:Y:S01]  /*2c2d0*/  LEA.HI.X.SX32 R23, R24, R2, 0x1, P6 ;  /* 0x0000000218177211 */ /* 0x000fe200030f0eff */
[----:B------:R-:W2:Y:S04]  /*2c2e0*/  LDCU UR4, c[0x0][0x39c] ;  /* 0x00007380ff0477ac */ /* 0x000ea80008000800 */
[----:B------:R-:W2:Y:S01]  /*2c2f0*/  LDC R27, c[0x0][0x3b8] ;  /* 0x0000ee00ff1b7b82 */ /* 0x000ea20000000800 */
[----:B------:R-:W4:Y:S01]  /*2c300*/  LDCU UR5, c[0x0][0x39c] ;  /* 0x00007380ff0577ac */ /* 0x000f220008000800 */
[----:B0-----:R-:W2:Y:S01]  /*2c310*/  LDL.LU R20, [R1+0x48] ;  /* 0x0000480001147983 */ /* 0x001ea20000300800 */
[----:B-1----:R-:W-:-:S03]  /*2c320*/  IMAD R3, R26, 0x2, R24 ;  /* 0x000000021a037824 */ /* 0x002fc600078e0218 */
[----:B------:R-:W3:Y:S02]  /*2c330*/  LDL.LU R21, [R1+0x1f0] ;  /* 0x0001f00001157983 */ /* 0x000ee40000300800 */
[----:B------:R-:W0:Y:S02]  /*2c340*/  LDC R26, c[0x0][0x3b8] ;  /* 0x0000ee00ff1a7b82 */ /* 0x000e240000000800 */
[----:B------:R-:W3:Y:S01]  /*2c350*/  LDL.LU R24, [R1+0x4c] ;  /* 0x00004c0001187983 */ /* 0x000ee20000300800 */
[----:B--2---:R-:W-:-:S05]  /*2c360*/  PRMT R20, R20, 0x7773, RZ ;  /* 0x0000777314147816 */ /* 0x004fca00000000ff */
[----:B------:R1:W-:Y:S04]  /*2c370*/  @P5 STG.E.U8 desc[UR8][R22.64], R20 ;  /* 0x0000001416005986 */ /* 0x0003e8000c101108 */
[----:B-1----:R-:W2:Y:S01]  /*2c380*/  LDL.LU R22, [R1+0x1f4] ;  /* 0x0001f40001167983 */ /* 0x002ea20000300800 */
[----:B------:R-:W-:Y:S02]  /*2c390*/  IADD3 R20, P5, PT, R3, R0, RZ ;  /* 0x0000000003147210 */ /* 0x000fe40007fbe0ff */
[----:B---3--:R-:W-:Y:S01]  /*2c3a0*/  ISETP.LT.AND P2, PT, R21, UR6, !P0 ;  /* 0x0000000615007c0c */ /* 0x008fe2000c741270 */
[----:B------:R-:W3:Y:S01]  /*2c3b0*/  LDL.LU R23, [R1+0x54] ;  /* 0x0000540001177983 */ /* 0x000ee20000300800 */
[----:B------:R-:W-:Y:S01]  /*2c3c0*/  LEA.HI.X.SX32 R21, R3, R2, 0x1, P5 ;  /* 0x0000000203157211 */ /* 0x000fe200028f0eff */
[----:B------:R-:W1:Y:S01]  /*2c3d0*/  LDCU UR6, c[0x0][0x39c] ;  /* 0x00007380ff0677ac */ /* 0x000e620008000800 */
[----:B--2---:R-:W-:Y:S01]  /*2c3e0*/  ISETP.LT.AND P6, PT, R22, UR4, !P0 ;  /* 0x0000000416007c0c */ /* 0x004fe2000c7c1270 */
[----:B------:R-:W-:Y:S01]  /*2c3f0*/  IMAD R22, R27, 0x2, R3 ;  /* 0x000000021b167824 */ /* 0x000fe200078e0203 */
[----:B------:R-:W-:Y:S01]  /*2c400*/  PRMT R3, R24, 0x7773, RZ ;  /* 0x0000777318037816 */ /* 0x000fe200000000ff */
[----:B------:R-:W2:Y:S01]  /*2c410*/  LDC R27, c[0x0][0x3b8] ;  /* 0x0000ee00ff1b7b82 */ /* 0x000ea20000000800 */
[----:B------:R-:W0:Y:S03]  /*2c420*/  LDCU UR4, c[0x0][0x39c] ;  /* 0x00007380ff0477ac */ /* 0x000e260008000800 */
[----:B------:R1:W-:Y:S04]  /*2c430*/  @P4 STG.E.U8 desc[UR8][R20.64], R3 ;  /* 0x0000000314004986 */ /* 0x0003e8000c101108 */
[----:B-1----:R-:W2:Y:S01]  /*2c440*/  LDL.LU R21, [R1+0x50] ;  /* 0x0000500001157983 */ /* 0x002ea20000300800 */
[----:B------:R-:W-:Y:S01]  /*2c450*/  IADD3 R24, P5, PT, R22, R0, RZ ;  /* 0x0000000016187210 */ /* 0x000fe20007fbe0ff */
[----:B------:R-:W-:-:S03]  /*2c460*/  IMAD R3, R25, 0x2, R22 ;  /* 0x0000000219037824 */ /* 0x000fc600078e0216 */
[----:B------:R-:W-:Y:S02]  /*2c470*/  LEA.HI.X.SX32 R25, R22, R2, 0x1, P5 ;  /* 0x0000000216197211 */ /* 0x000fe400028f0eff */
[----:B------:R-:W3:Y:S01]  /*2c480*/  LDL.LU R22, [R1+0x1fc] ;  /* 0x0001fc0001167983 */ /* 0x000ee20000300800 */
[----:B------:R-:W-:Y:S02]  /*2c490*/  IADD3 R20, P5, PT, R3, R0, RZ ;  /* 0x0000000003147210 */ /* 0x000fe40007fbe0ff */
[----:B--2---:R-:W-:-:S05]  /*2c4a0*/  PRMT R21, R21, 0x7773, RZ ;  /* 0x0000777315157816 */ /* 0x004fca00000000ff */
[----:B------:R1:W-:Y:S04]  /*2c4b0*/  @P3 STG.E.U8 desc[UR8][R24.64], R21 ;  /* 0x0000001518003986 */ /* 0x0003e8000c101108 */
[----:B-1----:R-:W2:Y:S04]  /*2c4c0*/  LDL.LU R24, [R1+0x58] ;  /* 0x0000580001187983 */ /* 0x002ea80000300800 */
[----:B------:R-:W2:Y:S01]  /*2c4d0*/  LDL.LU R25, [R1+0x5c] ;  /* 0x00005c0001197983 */ /* 0x000ea20000300800 */
[----:B---3--:R-:W-:Y:S01]  /*2c4e0*/  ISETP.LT.AND P3, PT, R22, UR6, !P0 ;  /* 0x0000000616007c0c */ /* 0x008fe2000c761270 */
[----:B0-----:R-:W-:Y:S01]  /*2c4f0*/  IMAD R22, R26, 0x2, R3 ;  /* 0x000000021a167824 */ /* 0x001fe200078e0203 */
[----:B------:R-:W-:Y:S01]  /*2c500*/  LEA.HI.X.SX32 R21, R3, R2, 0x1, P5 ;  /* 0x0000000203157211 */ /* 0x000fe200028f0eff */
[----:B------:R-:W0:Y:S01]  /*2c510*/  LDC R26, c[0x0][0x3b8] ;  /* 0x0000ee00ff1a7b82 */ /* 0x000e220000000800 */
[----:B------:R-:W-:Y:S01]  /*2c520*/  PRMT R23, R23, 0x7773, RZ ;  /* 0x0000777317177816 */ /* 0x000fe200000000ff */
[----:B------:R-:W1:Y:S01]  /*2c530*/  LDCU UR6, c[0x0][0x39c] ;  /* 0x00007380ff0677ac */ /* 0x000e620008000800 */
[----:B----4-:R-:W-:-:S03]  /*2c540*/  ISETP.LT.AND P4, PT, R28, UR5, !P0 ;  /* 0x000000051c007c0c */ /* 0x010fc6000c781270 */
[----:B------:R3:W-:Y:S01]  /*2c550*/  @P2 STG.E.U8 desc[UR8][R20.64], R23 ;  /* 0x0000001714002986 */ /* 0x0007e2000c101108 */
[----:B------:R-:W-:Y:S01]  /*2c560*/  ISETP.LT.AND P5, PT, R29, UR4, !P0 ;  /* 0x000000041d007c0c */ /* 0x000fe2000c7a1270 */
[----:B------:R-:W4:Y:S01]  /*2c570*/  LDC R28, c[0x0][0x3b8] ;  /* 0x0000ee00ff1c7b82 */ /* 0x000f220000000800 */
[----:B------:R-:W-:Y:S01]  /*2c580*/  IMAD R3, R27, 0x2, R22 ;  /* 0x000000021b037824 */ /* 0x000fe200078e0216 */
[----:B------:R-:W2:Y:S01]  /*2c590*/  LDL.LU R29, [R1+0x214] ;  /* 0x00021400011d7983 */ /* 0x000ea20000300800 */
[----:B------:R-:W0:Y:S01]  /*2c5a0*/  LDCU UR5, c[0x0][0x39c] ;  /* 0x00007380ff0577ac */ /* 0x000e220008000800 */
[----:B------:R-:W0:Y:S04]  /*2c5b0*/  LDCU UR4, c[0x0][0x39c] ;  /* 0x00007380ff0477ac */ /* 0x000e280008000800 */
[----:B------:R-:W0:Y:S01]  /*2c5c0*/  LDC R27, c[0x0][0x3b8] ;  /* 0x0000ee00ff1b7b82 */ /* 0x000e220000000800 */
[----:B---3--:R-:W-:-:S04]  /*2c5d0*/  IADD3 R20, P2, PT, R22, R0, RZ ;  /* 0x0000000016147210 */ /* 0x008fc80007f5e0ff */
[----:B------:R-:W-:Y:S02]  /*2c5e0*/  LEA.HI.X.SX32 R21, R22, R2, 0x1, P2 ;  /* 0x0000000216157211 */ /* 0x000fe400010f0eff */
[----:B------:R-:W-:-:S04]  /*2c5f0*/  IADD3 R22, P2, PT, R3, R0, RZ ;  /* 0x0000000003167210 */ /* 0x000fc80007f5e0ff */
[----:B------:R-:W-:Y:S01]  /*2c600*/  LEA.HI.X.SX32 R23, R3, R2, 0x1, P2 ;  /* 0x0000000203177211 */ /* 0x000fe200010f0eff */
[----:B----4-:R-:W-:Y:S01]  /*2c610*/  IMAD R3, R28, 0x2, R3 ;  /* 0x000000021c037824 */ /* 0x010fe200078e0203 */
[----:B--2---:R-:W-:-:S05]  /*2c620*/  PRMT R24, R24, 0x7773, RZ ;  /* 0x0000777318187816 */ /* 0x004fca00000000ff */
[----:B------:R2:W-:Y:S01]  /*2c630*/  @P6 STG.E.U8 desc[UR8][R20.64], R24 ;  /* 0x0000001814006986 */ /* 0x0005e2000c101108 */
[----:B------:R-:W-:-:S03]  /*2c640*/  PRMT R25, R25, 0x7773, RZ ;  /* 0x0000777319197816 */ /* 0x000fc600000000ff */
[----:B--2---:R-:W2:Y:S01]  /*2c650*/  LDL.LU R21, [R1+0x204] ;  /* 0x0002040001157983 */ /* 0x004ea20000300800 */
[----:B------:R-:W-:Y:S01]  /*2c660*/  PRMT R4, R4, 0x7773, RZ ;  /* 0x0000777304047816 */ /* 0x000fe200000000ff */
[----:B------:R-:W3:Y:S02]  /*2c670*/  LDC R24, c[0x0][0x3b8] ;  /* 0x0000ee00ff187b82 */ /* 0x000ee40000000800 */
[----:B------:R-:W4:Y:S04]  /*2c680*/  LDL.LU R28, [R1+0x210] ;  /* 0x00021000011c7983 */ /* 0x000f280000300800 */
[----:B------:R0:W-:Y:S04]  /*2c690*/  @P4 STG.E.U8 desc[UR8][R22.64], R25 ;  /* 0x0000001916004986 */ /* 0x0001e8000c101108 */
[----:B0-----:R-:W3:Y:S01]  /*2c6a0*/  LDL.LU R22, [R1+0x208] ;  /* 0x0002080001167983 */ /* 0x001ee20000300800 */
[----:B------:R-:W-:Y:S01]  /*2c6b0*/  IADD3 R20, P4, PT, R3, R0, RZ ;  /* 0x0000000003147210 */ /* 0x000fe20007f9e0ff */
[----:B------:R-:W0:Y:S01]  /*2c6c0*/  LDC R25, c[0x0][0x3b8] ;  /* 0x0000ee00ff197b82 */ /* 0x000e220000000800 */
[----:B------:R-:W-:Y:S01]  /*2c6d0*/  IMAD R23, R26, 0x2, R3 ;  /* 0x000000021a177824 */ /* 0x000fe200078e0203 */
[----:B------:R-:W-:-:S06]  /*2c6e0*/  PRMT R5, R5, 0x7773, RZ ;  /* 0x0000777305057816 */ /* 0x000fcc00000000ff */
[----:B------:R-:W0:Y:S01]  /*2c6f0*/  LDC R26, c[0x0][0x3b8] ;  /* 0x0000ee00ff1a7b82 */ /* 0x000e220000000800 */
[----:B--2---:R-:W-:Y:S01]  /*2c700*/  ISETP.LT.AND P2, PT, R21, UR5, !P0 ;  /* 0x0000000515007c0c */ /* 0x004fe2000c741270 */
[----:B------:R-:W4:Y:S01]  /*2c710*/  LDCU UR5, c[0x0][0x39c] ;  /* 0x00007380ff0577ac */ /* 0x000f220008000800 */
[----:B------:R-:W-:-:S05]  /*2c720*/  LEA.HI.X.SX32 R21, R3, R2, 0x1, P4 ;  /* 0x0000000203157211 */ /* 0x000fca00020f0eff */
[----:B------:R2:W-:Y:S01]  /*2c730*/  @P3 STG.E.U8 desc[UR8][R20.64], R4 ;  /* 0x0000000414003986 */ /* 0x0005e2000c101108 */
[----:B------:R-:W-:-:S03]  /*2c740*/  IMAD R3, R27, 0x2, R23 ;  /* 0x000000021b037824 */ /* 0x000fc600078e0217 */
[----:B--2---:R-:W1:Y:S01]  /*2c750*/  LDL.LU R21, [R1+0x20c] ;  /* 0x00020c0001157983 */ /* 0x004e620000300800 */
[----:B---3--:R-:W-:Y:S01]  /*2c760*/  ISETP.LT.AND P4, PT, R22, UR4, !P0 ;  /* 0x0000000416007c0c */ /* 0x008fe2000c781270 */
[----:B------:R-:W2:Y:S01]  /*2c770*/  LDCU UR4, c[0x0][0x39c] ;  /* 0x00007380ff0477ac */ /* 0x000ea20008000800 */
[C---:B------:R-:W-:Y:S01]  /*2c780*/  IADD3 R22, P6, PT, R23.reuse, R0, RZ ;  /* 0x0000000017167210 */ /* 0x040fe20007fde0ff */
[----:B------:R-:W3:Y:S03]  /*2c790*/  LDL.LU R27, [R1+0x220] ;  /* 0x00022000011b7983 */ /* 0x000ee60000300800 */
[----:B------:R-:W-:Y:S02]  /*2c7a0*/  LEA.HI.X.SX32 R23, R23, R2, 0x1, P6 ;  /* 0x0000000217177211 */ /* 0x000fe400030f0eff */
[----:B------:R-:W-:-:S03]  /*2c7b0*/  IADD3 R4, P6, PT, R3, R0, RZ ;  /* 0x0000000003047210 */ /* 0x000fc60007fde0ff */
[----:B------:R0:W-:Y:S01]  /*2c7c0*/  @P5 STG.E.U8 desc[UR8][R22.64], R5 ;  /* 0x0000000516005986 */ /* 0x0001e2000c101108 */
[----:B----4-:R-:W-:Y:S01]  /*2c7d0*/  ISETP.LT.AND P5, PT, R28, UR5, !P0 ;  /* 0x000000051c007c0c */ /* 0x010fe2000c7a1270 */
[----:B------:R-:W4:Y:S01]  /*2c7e0*/  LDCU UR5, c[0x0][0x39c] ;  /* 0x00007380ff0577ac */ /* 0x000f220008000800 */
[----:B------:R-:W-:Y:S01]  /*2c7f0*/  PRMT R20, R7, 0x7773, RZ ;  /* 0x0000777307147816 */ /* 0x000fe200000000ff */
[----:B------:R-:W2:Y:S01]  /*2c800*/  LDL.LU R28, [R1+0x224] ;  /* 0x00022400011c7983 */ /* 0x000ea20000300800 */
[----:B0-----:R-:W-:Y:S01]  /*2c810*/  LEA.HI.X.SX32 R5, R3, R2, 0x1, P6 ;  /* 0x0000000203057211 */ /* 0x001fe200030f0eff */
[----:B------:R-:W-:Y:S01]  /*2c820*/  IMAD R3, R24, 0x2, R3 ;  /* 0x0000000218037824 */ /* 0x000fe200078e0203 */
[----:B------:R-:W-:Y:S01]  /*2c830*/  ISETP.LT.AND P6, PT, R29, UR7, !P0 ;  /* 0x000000071d007c0c */ /* 0x000fe2000c7c1270 */
[----:B------:R-:W0:Y:S01]  /*2c840*/  LDC R22, c[0x0][0x3b8] ;  /* 0x0000ee00ff167b82 */ /* 0x000e220000000800 */
[----:B------:R-:W2:Y:S01]  /*2c850*/  LDL.LU R29, [R1+0x228] ;  /* 0x00022800011d7983 */ /* 0x000ea20000300800 */
[----:B------:R-:W-:Y:S01]  /*2c860*/  IMAD R7, R25, 0x2, R3 ;  /* 0x0000000219077824 */ /* 0x000fe200078e0203 */
[----:B------:R-:W-:Y:S01]  /*2c870*/  PRMT R6, R6, 0x7773, RZ ;  /* 0x0000777306067816 */ /* 0x000fe200000000ff */
[----:B------:R-:W0:Y:S01]  /*2c880*/  LDCU UR7, c[0x0][0x39c] ;  /* 0x00007380ff0777ac */ /* 0x000e220008000800 */
[----:B------:R-:W4:Y:S03]  /*2c890*/  LDL.LU R24, [R1+0x21c] ;  /* 0x00021c0001187983 */ /* 0x000f260000300800 */
[----:B------:R-:W0:Y:S01]  /*2c8a0*/  LDC R23, c[0x0][0x3b8] ;  /* 0x0000ee00ff177b82 */ /* 0x000e220000000800 */
[----:B------:R-:W2:Y:S04]  /*2c8b0*/  LDL.LU R25, [R1+0x218] ;  /* 0x0002180001197983 */ /* 0x000ea80000300800 */
[----:B------:R0:W-:Y:S01]  /*2c8c0*/  @P2 STG.E.U8 desc[UR8][R4.64], R6 ;  /* 0x0000000604002986 */ /* 0x0001e2000c101108 */
[----:B------:R-:W-:-:S02]  /*2c8d0*/  PRMT R8, R8, 0x7773, RZ ;  /* 0x0000777308087816 */ /* 0x000fc400000000ff */
[----:B0-----:R-:W-:-:S04]  /*2c8e0*/  IADD3 R4, P2, PT, R3, R0, RZ ;  /* 0x0000000003047210 */ /* 0x001fc80007f5e0ff */
[----:B------:R-:W-:Y:S01]  /*2c8f0*/  LEA.HI.X.SX32 R5, R3, R2, 0x1, P2 ;  /* 0x0000000203057211 */ /* 0x000fe200010f0eff */
[----:B------:R-:W-:Y:S01]  /*2c900*/  IMAD R3, R26, 0x2, R7 ;  /* 0x000000021a037824 */ /* 0x000fe200078e0207 */
[----:B------:R-:W-:-:S03]  /*2c910*/  IADD3 R6, P2, PT, R7, R0, RZ ;  /* 0x0000000007067210 */ /* 0x000fc60007f5e0ff */
[----:B------:R0:W-:Y:S01]  /*2c920*/  @P4 STG.E.U8 desc[UR8][R4.64], R20 ;  /* 0x0000001404004986 */ /* 0x0001e2000c101108 */
[----:B------:R-:W-:Y:S02]  /*2c930*/  LEA.HI.X.SX32 R7, R7, R2, 0x1, P2 ;  /* 0x0000000207077211 */ /* 0x000fe400010f0eff */
[----:B------:R-:W-:Y:S02]  /*2c940*/  PRMT R9, R9, 0x7773, RZ ;  /* 0x0000777309097816 */ /* 0x000fe400000000ff */
[C---:B0-----:R-:W-:Y:S01]  /*2c950*/  IADD3 R4, P2, PT, R3.reuse, R0, RZ ;  /* 0x0000000003047210 */ /* 0x041fe20007f5e0ff */
[----:B------:R-:W0:Y:S03]  /*2c960*/  LDC R20, c[0x0][0x3b8] ;  /* 0x0000ee00ff147b82 */ /* 0x000e260000000800 */
[----:B------:R-:W-:Y:S02]  /*2c970*/  LEA.HI.X.SX32 R5, R3, R2, 0x1, P2 ;  /* 0x0000000203057211 */ /* 0x000fe400010f0eff */
[----:B------:R-:W-:-:S02]  /*2c980*/  PRMT R10, R10, 0x7773, RZ ;  /* 0x000077730a0a7816 */ /* 0x000fc400000000ff */
[----:B------:R-:W-:Y:S02]  /*2c990*/  PRMT R11, R11, 0x7773, RZ ;  /* 0x000077730b0b7816 */ /* 0x000fe400000000ff */
[----:B-1----:R-:W-:Y:S01]  /*2c9a0*/  ISETP.LT.AND P3, PT, R21, UR6, !P0 ;  /* 0x0000000615007c0c */ /* 0x002fe2000c761270 */
[----:B------:R-:W3:Y:S01]  /*2c9b0*/  LDCU UR6, c[0x0][0x39c] ;  /* 0x00007380ff0677ac */ /* 0x000ee20008000800 */
[----:B------:R-:W1:Y:S11]  /*2c9c0*/  LDC R21, c[0x0][0x3b8] ;  /* 0x0000ee00ff157b82 */ /* 0x000e760000000800 */
[----:B------:R0:W-:Y:S04]  /*2c9d0*/  @P3 STG.E.U8 desc[UR8][R6.64], R8 ;  /* 0x0000000806003986 */ /* 0x0001e8000c101108 */
[----:B------:R0:W-:Y:S01]  /*2c9e0*/  @P5 STG.E.U8 desc[UR8][R4.64], R9 ;  /* 0x0000000904005986 */ /* 0x0001e2000c101108 */
[----:B--2---:R-:W-:Y:S01]  /*2c9f0*/  ISETP.LT.AND P4, PT, R25, UR4, !P0 ;  /* 0x0000000419007c0c */ /* 0x004fe2000c781270 */
[----:B-1----:R-:W-:Y:S01]  /*2ca00*/  IMAD R3, R21, 0x2, R3 ;  /* 0x0000000215037824 */ /* 0x002fe200078e0203 */
[----:B----4-:R-:W-:Y:S01]  /*2ca10*/  ISETP.LT.AND P3, PT, R24, UR5, !P0 ;  /* 0x0000000518007c0c */ /* 0x010fe2000c761270 */
[----:B------:R-:W1:Y:S01]  /*2ca20*/  LDCU UR4, c[0x0][0x39c] ;  /* 0x00007380ff0477ac */ /* 0x000e620008000800 */
[----:B------:R-:W2:Y:S01]  /*2ca30*/  LDL.LU R24, [R1+0x22c] ;  /* 0x00022c0001187983 */ /* 0x000ea20000300800 */
[----:B---3--:R-:W-:Y:S01]  /*2ca40*/  ISETP.LT.AND P2, PT, R27, UR6, !P0 ;  /* 0x000000061b007c0c */ /* 0x008fe2000c741270 */
[----:B0-----:R-:W0:Y:S01]  /*2ca50*/  LDC R8, c[0x0][0x3b8] ;  /* 0x0000ee00ff087b82 */ /* 0x001e220000000800 */
[----:B------:R-:W3:Y:S01]  /*2ca60*/  LDCU UR5, c[0x0][0x39c] ;  /* 0x00007380ff0577ac */ /* 0x000ee20008000800 */
[C---:B------:R-:W-:Y:S01]  /*2ca70*/  IADD3 R4, P5, PT, R3.reuse, R0, RZ ;  /* 0x0000000003047210 */ /* 0x040fe20007fbe0ff */
[----:B------:R-:W-:Y:S01]  /*2ca80*/  IMAD R7, R22, 0x2, R3 ;  /* 0x0000000216077824 */ /* 0x000fe200078e0203 */
[----:B------:R-:W4:Y:S01]  /*2ca90*/  LDL.LU R27, [R1+0x230] ;  /* 0x00023000011b7983 */ /* 0x000f220000300800 */
[----:B------:R-:W2:Y:S01]  /*2caa0*/  LDCU UR6, c[0x0][0x39c] ;  /* 0x00007380ff0677ac */ /* 0x000ea20008000800 */
[----:B------:R-:W-:-:S02]  /*2cab0*/  LEA.HI.X.SX32 R5, R3, R2, 0x1, P5 ;  /* 0x0000000203057211 */ /* 0x000fc400028f0eff */
[----:B------:R-:W-:Y:S01]  /*2cac0*/  IADD3 R6, P5, PT, R7, R0, RZ ;  /* 0x0000000007067210 */ /* 0x000fe20007fbe0ff */
[----:B------:R-:W-:Y:S01]  /*2cad0*/  IMAD R3, R23, 0x2, R7 ;  /* 0x0000000217037824 */ /* 0x000fe200078e0207 */
[----:B------:R-:W0:Y:S02]  /*2cae0*/  LDC R21, c[0x0][0x3b8] ;  /* 0x0000ee00ff157b82 */ /* 0x000e240000000800 */
[----:B------:R-:W-:Y:S01]  /*2caf0*/  LEA.HI.X.SX32 R7, R7, R2, 0x1, P5 ;  /* 0x0000000207077211 */ /* 0x000fe200028f0eff */
[----:B------:R3:W-:Y:S01]  /*2cb00*/  @P6 STG.E.U8 desc[UR8][R4.64], R10 ;  /* 0x0000000a04006986 */ /* 0x0007e2000c101108 */
[----:B-1----:R-:W-:Y:S01]  /*2cb10*/  ISETP.LT.AND P5, PT, R28, UR4, !P0 ;  /* 0x000000041c007c0c */ /* 0x002fe2000c7a1270 */
[----:B------:R-:W4:Y:S02]  /*2cb20*/  LDCU UR4, c[0x0][0x39c] ;  /* 0x00007380ff0477ac */ /* 0x000f240008000800 */
[----:B------:R1:W-:Y:S01]  /*2cb30*/  @P4 STG.E.U8 desc[UR8][R6.64], R11 ;  /* 0x0000000b06004986 */ /* 0x0003e2000c101108 */
[----:B------:R-:W-:Y:S01]  /*2cb40*/  PRMT R12, R12, 0x7773, RZ ;  /* 0x000077730c0c7816 */ /* 0x000fe200000000ff */
[----:B------:R-:W2:Y:S01]  /*2cb50*/  LDC R9, c[0x0][0x3b8] ;  /* 0x0000ee00ff097b82 */ /* 0x000ea20000000800 */
[----:B---3--:R-:W-:Y:S01]  /*2cb60*/  ISETP.LT.AND P4, PT, R29, UR5, !P0 ;  /* 0x000000051d007c0c */ /* 0x008fe2000c781270 */
[----:B------:R-:W3:Y:S01]  /*2cb70*/  LDL.LU R28, [R1+0x234] ;  /* 0x00023400011c7983 */ /* 0x000ee20000300800 */
[----:B------:R-:W3:Y:S03]  /*2cb80*/  LDCU UR5, c[0x0][0x39c] ;  /* 0x00007380ff0577ac */ /* 0x000ee60008000800 */
[----:B------:R-:W3:Y:S01]  /*2cb90*/  LDL.LU R29, [R1+0x238] ;  /* 0x00023800011d7983 */ /* 0x000ee20000300800 */
[----:B------:R-:W-:Y:S01]  /*2cba0*/  IADD3 R4, P6, PT, R3, R0, RZ ;  /* 0x0000000003047210 */ /* 0x000fe20007fde0ff */
[----:B0-----:R-:W-:Y:S01]  /*2cbb0*/  IMAD R8, R8, 0x2, R3 ;  /* 0x0000000208087824 */ /* 0x001fe200078e0203 */
[----:B------:R-:W-:Y:S01]  /*2cbc0*/  PRMT R13, R13, 0x7773, RZ ;  /* 0x000077730d0d7816 */ /* 0x000fe200000000ff */
[----:B------:R-:W0:Y:S01]  /*2cbd0*/  LDC R10, c[0x0][0x3b8] ;  /* 0x0000ee00ff0a7b82 */ /* 0x000e220000000800 */
[----:B------:R-:W-:-:S02]  /*2cbe0*/  LEA.HI.X.SX32 R5, R3, R2, 0x1, P6 ;  /* 0x0000000203057211 */ /* 0x000fc400030f0eff */
[----:B-1----:R-:W-:-:S03]  /*2cbf0*/  IADD3 R6, P6, PT, R8, R0, RZ ;  /* 0x0000000008067210 */ /* 0x002fc60007fde0ff */
[----:B------:R1:W-:Y:S01]  /*2cc00*/  @P3 STG.E.U8 desc[UR8][R4.64], R12 ;  /* 0x0000000c04003986 */ /* 0x0003e2000c101108 */
[----:B------:R-:W-:Y:S01]  /*2cc10*/  LEA.HI.X.SX32 R7, R8, R2, 0x1, P6 ;  /* 0x0000000208077211 */ /* 0x000fe200030f0eff */
[----:B------:R-:W-:Y:S01]  /*2cc20*/  IMAD R8, R21, 0x2, R8 ;  /* 0x0000000215087824 */ /* 0x000fe200078e0208 */
[----:B------:R-:W-:Y:S01]  /*2cc30*/  PRMT R14, R14, 0x7773, RZ ;  /* 0x000077730e0e7816 */ /* 0x000fe200000000ff */
[----:B------:R-:W0:Y:S02]  /*2cc40*/  LDC R11, c[0x0][0x3b8] ;  /* 0x0000ee00ff0b7b82 */ /* 0x000e240000000800 */
[----:B------:R-:W-:Y:S01]  /*2cc50*/  IMAD R3, R20, 0x2, R8 ;  /* 0x0000000214037824 */ /* 0x000fe200078e0208 */
[----:B------:R1:W-:Y:S02]  /*2cc60*/  @P2 STG.E.U8 desc[UR8][R6.64], R13 ;  /* 0x0000000d06002986 */ /* 0x0003e4000c101108 */
[----:B-1----:R-:W-:Y:S02]  /*2cc70*/  IADD3 R4, P2, PT, R8, R0, RZ ;  /* 0x0000000008047210 */ /* 0x002fe40007f5e0ff */
[----:B------:R-:W-:-:S02]  /*2cc80*/  PRMT R15, R15, 0x7773, RZ ;  /* 0x000077730f0f7816 */ /* 0x000fc400000000ff */
[----:B------:R-:W-:Y:S02]  /*2cc90*/  LEA.HI.X.SX32 R5, R8, R2, 0x1, P2 ;  /* 0x0000000208057211 */ /* 0x000fe400010f0eff */
[----:B------:R-:W-:Y:S01]  /*2cca0*/  PRMT R16, R16, 0x7773, RZ ;  /* 0x0000777310107816 */ /* 0x000fe200000000ff */
[----:B------:R-:W1:Y:S01]  /*2ccb0*/  LDC R8, c[0x0][0x3b8] ;  /* 0x0000ee00ff087b82 */ /* 0x000e620000000800 */
[----:B------:R-:W-:-:S04]  /*2ccc0*/  IADD3 R6, P6, PT, R3, R0, RZ ;  /* 0x0000000003067210 */ /* 0x000fc80007fde0ff */
[----:B------:R-:W-:Y:S01]  /*2ccd0*/  LEA.HI.X.SX32 R7, R3, R2, 0x1, P6 ;  /* 0x0000000203077211 */ /* 0x000fe200030f0eff */
[----:B------:R0:W-:Y:S04]  /*2cce0*/  @P5 STG.E.U8 desc[UR8][R4.64], R14 ;  /* 0x0000000e04005986 */ /* 0x0001e8000c101108 */
[----:B------:R0:W-:Y:S01]  /*2ccf0*/  @P4 STG.E.U8 desc[UR8][R6.64], R15 ;  /* 0x0000000f06004986 */ /* 0x0001e2000c101108 */
[----:B--2---:R-:W-:Y:S01]  /*2cd00*/  ISETP.LT.AND P3, PT, R24, UR6, !P0 ;  /* 0x0000000618007c0c */ /* 0x004fe2000c761270 */
[----:B------:R-:W2:Y:S02]  /*2cd10*/  LDCU UR6, c[0x0][0x39c] ;  /* 0x00007380ff0677ac */ /* 0x000ea40008000800 */
[----:B------:R-:W2:Y:S01]  /*2cd20*/  LDL.LU R24, [R1+0x23c] ;  /* 0x00023c0001187983 */ /* 0x000ea20000300800 */
[----:B----4-:R-:W-:Y:S01]  /*2cd30*/  ISETP.LT.AND P2, PT, R27, UR4, !P0 ;  /* 0x000000041b007c0c */ /* 0x010fe2000c741270 */
[----:B0-----:R-:W-:-:S02]  /*2cd40*/  IMAD R5, R9, 0x2, R3 ;  /* 0x0000000209057824 */ /* 0x001fc400078e0203 */
[----:B------:R-:W4:Y:S01]  /*2cd50*/  LDL.LU R27, [R1+0x240] ;  /* 0x00024000011b7983 */ /* 0x000f220000300800 */
[----:B------:R-:W0:Y:S01]  /*2cd60*/  LDC R9, c[0x0][0x3b8] ;  /* 0x0000ee00ff097b82 */ /* 0x000e220000000800 */
[----:B------:R-:W0:Y:S01]  /*2cd70*/  LDCU UR4, c[0x0][0x39c] ;  /* 0x00007380ff0477ac */ /* 0x000e220008000800 */
[----:B---3--:R-:W-:Y:S02]  /*2cd80*/  ISETP.LT.AND P5, PT, R28, UR5, !P0 ;  /* 0x000000051c007c0c */ /* 0x008fe4000c7a1270 */
[----:B--2---:R-:W-:Y:S01]  /*2cd90*/  ISETP.LT.AND P4, PT, R29, UR6, !P0 ;  /* 0x000000061d007c0c */ /* 0x004fe2000c781270 */
[----:B------:R-:W2:Y:S01]  /*2cda0*/  LDL.LU R28, [R1+0x244] ;  /* 0x00024400011c7983 */ /* 0x000ea20000300800 */
[----:B------:R-:W-:Y:S01]  /*2cdb0*/  IADD3 R4, P6, PT, R5, R0, RZ ;  /* 0x0000000005047210 */ /* 0x000fe20007fde0ff */
[----:B------:R-:W-:Y:S01]  /*2cdc0*/  IMAD R3, R10, 0x2, R5 ;  /* 0x000000020a037824 */ /* 0x000fe200078e0205 */
[----:B------:R-:W4:Y:S01]  /*2cdd0*/  LDCU UR5, c[0x0][0x39c] ;  /* 0x00007380ff0577ac */ /* 0x000f220008000800 */
[----:B------:R-:W3:Y:S01]  /*2cde0*/  LDL.LU R29, [R1+0x248] ;  /* 0x00024800011d7983 */ /* 0x000ee20000300800 */
[----:B------:R-:W-:Y:S01]  /*2cdf0*/  PRMT R17, R17, 0x7773, RZ ;  /* 0x0000777311117816 */ /* 0x000fe200000000ff */
[----:B------:R-:W1:Y:S01]  /*2ce00*/  LDC R10, c[0x0][0x3b8] ;  /* 0x0000ee00ff0a7b82 */ /* 0x000e620000000800 */
[----:B------:R-:W2:Y:S01]  /*2ce10*/  LDCU UR6, c[0x0][0x39c] ;  /* 0x00007380ff0677ac */ /* 0x000ea20008000800 */
[----:B------:R-:W2:Y:S04]  /*2ce20*/  LDL R25, [R1+0x30] ;  /* 0x0000300001197983 */ /* 0x000ea80000100800 */
[----:B------:R-:W2:Y:S04]  /*2ce30*/  LDL.LU R12, [R1+0x60] ;  /* 0x00006000010c7983 */ /* 0x000ea80000300800 */
[----:B------:R-:W2:Y:S04]  /*2ce40*/  LDL.LU R23, [R1+0x64] ;  /* 0x0000640001177983 */ /* 0x000ea80000300800 */
[----:B------:R-:W2:Y:S01]  /*2ce50*/  LDL.LU R22, [R1+0x24c] ;  /* 0x00024c0001167983 */ /* 0x000ea20000300800 */
[----:B------:R-:W-:-:S02]  /*2ce60*/  LEA.HI.X.SX32 R5, R5, R2, 0x1, P6 ;  /* 0x0000000205057211 */ /* 0x000fc400030f0eff */
[----:B------:R-:W-:-:S03]  /*2ce70*/  IADD3 R6, P6, PT, R3, R0, RZ ;  /* 0x0000000003067210 */ /* 0x000fc60007fde0ff */
[----:B------:R0:W-:Y:S01]  /*2ce80*/  @P3 STG.E.U8 desc[UR8][R4.64], R16 ;  /* 0x0000001004003986 */ /* 0x0001e2000c101108 */
[----:B------:R-:W-:Y:S02]  /*2ce90*/  LEA.HI.X.SX32 R7, R3, R2, 0x1, P6 ;  /* 0x0000000203077211 */ /* 0x000fe400030f0eff */
[----:B------:R-:W-:Y:S01]  /*2cea0*/  PRMT R18, R18, 0x7773, RZ ;  /* 0x0000777312127816 */ /* 0x000fe200000000ff */
[----:B0-----:R-:W-:Y:S02]  /*2ceb0*/  IMAD R5, R11, 0x2, R3 ;  /* 0x000000020b057824 */ /* 0x001fe400078e0203 */
[----:B------:R0:W-:Y:S01]  /*2cec0*/  @P2 STG.E.U8 desc[UR8][R6.64], R17 ;  /* 0x0000001106002986 */ /* 0x0001e2000c101108 */
[----:B------:R-:W-:Y:S01]  /*2ced0*/  PRMT R19, R19, 0x7773, RZ ;  /* 0x0000777313137816 */ /* 0x000fe200000000ff */
[----:B------:R-:W1:Y:S01]  /*2cee0*/  LDC R11, c[0x0][0x3b8] ;  /* 0x0000ee00ff0b7b82 */ /* 0x000e620000000800 */
[----:B------:R-:W-:Y:S01]  /*2cef0*/  IADD3 R4, P6, PT, R5, R0, RZ ;  /* 0x0000000005047210 */ /* 0x000fe20007fde0ff */
[----:B------:R-:W-:-:S03]  /*2cf00*/  IMAD R3, R9, 0x2, R5 ;  /* 0x0000000209037824 */ /* 0x000fc600078e0205 */
[----:B------:R-:W-:-:S03]  /*2cf10*/  LEA.HI.X.SX32 R5, R5, R2, 0x1, P6 ;  /* 0x0000000205057211 */ /* 0x000fc600030f0eff */
[----:B------:R-:W1:Y:S02]  /*2cf20*/  LDC R9, c[0x0][0x3b8] ;  /* 0x0000ee00ff097b82 */ /* 0x000e640000000800 */
[----:B------:R-:W-:Y:S01]  /*2cf30*/  @P5 STG.E.U8 desc[UR8][R4.64], R18 ;  /* 0x0000001204005986 */ /* 0x000fe2000c101108 */
[----:B0-----:R-:W-:-:S04]  /*2cf40*/  IADD3 R6, P6, PT, R3, R0, RZ ;  /* 0x0000000003067210 */ /* 0x001fc80007fde0ff */
[----:B------:R-:W-:-:S05]  /*2cf50*/  LEA.HI.X.SX32 R7, R3, R2, 0x1, P6 ;  /* 0x0000000203077211 */ /* 0x000fca00030f0eff */
[----:B------:R-:W-:Y:S01]  /*2cf60*/  @P4 STG.E.U8 desc[UR8][R6.64], R19 ;  /* 0x0000001306004986 */ /* 0x000fe2000c101108 */
[----:B------:R-:W-:Y:S01]  /*2cf70*/  ISETP.LT.AND P3, PT, R24, UR4, !P0 ;  /* 0x0000000418007c0c */ /* 0x000fe2000c761270 */
[----:B------:R-:W3:Y:S01]  /*2cf80*/  LDCU UR4, c[0x0][0x39c] ;  /* 0x00007380ff0477ac */ /* 0x000ee20008000800 */
[----:B----4-:R-:W-:Y:S01]  /*2cf90*/  ISETP.LT.AND P2, PT, R27, UR5, !P0 ;  /* 0x000000051b007c0c */ /* 0x010fe2000c741270 */
[----:B------:R-:W0:Y:S01]  /*2cfa0*/  LDCU UR5, c[0x0][0x39c] ;  /* 0x00007380ff0577ac */ /* 0x000e220008000800 */
[----:B--2---:R-:W-:Y:S04]  /*2cfb0*/  STL.64 [R1+0xbf8], R22 ;  /* 0x000bf81601007387 */ /* 0x004fe80000100a00 */
[----:B------:R-:W2:Y:S01]  /*2cfc0*/  LDS.128 R20, [R25] ;  /* 0x0000000019147984 */ /* 0x000ea20000000c00 */
[----:B------:R-:W-:Y:S01]  /*2cfd0*/  ISETP.LT.AND P5, PT, R28, UR6, !P0 ;  /* 0x000000061c007c0c */ /* 0x000fe2000c7a1270 */
[----:B-1----:R-:W-:Y:S01]  /*2cfe0*/  IMAD R3, R8, 0x2, R3 ;  /* 0x0000000208037824 */ /* 0x002fe200078e0203 */
[----:B---3--:R-:W-:Y:S01]  /*2cff0*/  ISETP.LT.AND P4, PT, R29, UR4, !P0 ;  /* 0x000000041d007c0c */ /* 0x008fe2000c781270 */
[----:B------:R-:W3:Y:S01]  /*2d000*/  LDL.LU R26, [R1+0x68] ;  /* 0x00006800011a7983 */ /* 0x000ee20000300800 */
[----:B------:R-:W1:Y:S01]  /*2d010*/  LDC R8, c[0x0][0x3b8] ;  /* 0x0000ee00ff087b82 */ /* 0x000e620000000800 */
[----:B--2---:R-:W-:-:S02]  /*2d020*/  IMAD.MOV.U32 R15, RZ, RZ, R22 ;  /* 0x000000ffff0f7224 */ /* 0x004fc400078e0016 */
[----:B------:R-:W2:Y:S01]  /*2d030*/  LDL.LU R24, [R1+0x250] ;  /* 0x0002500001187983 */ /* 0x000ea20000300800 */
[----:B------:R-:W-:Y:S01]  /*2d040*/  IMAD.MOV.U32 R13, RZ, RZ, R23 ;  /* 0x000000ffff0d7224 */ /* 0x000fe200078e0017 */
[----:B------:R-:W-:Y:S01]  /*2d050*/  IADD3 R4, P6, PT, R3, R0, RZ ;  /* 0x0000000003047210 */ /* 0x000fe20007fde0ff */
[----:B------:R-:W-:Y:S01]  /*2d060*/  IMAD R7, R11, 0x2, R3 ;  /* 0x000000020b077824 */ /* 0x000fe200078e0203 */
[----:B------:R-:W4:Y:S01]  /*2d070*/  LDL.LU R27, [R1+0x254] ;  /* 0x00025400011b7983 */ /* 0x000f220000300800 */
[----:B------:R-:W-:Y:S01]  /*2d080*/  IMAD.MOV.U32 R17, RZ, RZ, R20 ;  /* 0x000000ffff117224 */ /* 0x000fe200078e0014 */
[----:B------:R-:W-:Y:S01]  /*2d090*/  LEA.HI.X.SX32 R5, R3, R2, 0x1, P6 ;  /* 0x0000000203057211 */ /* 0x000fe200030f0eff */
[----:B------:R-:W-:Y:S01]  /*2d0a0*/  IMAD.MOV.U32 R16, RZ, RZ, R21 ;  /* 0x000000ffff107224 */ /* 0x000fe200078e0015 */
[----:B------:R-:W2:Y:S01]  /*2d0b0*/  LDL.LU R28, [R1+0x6c] ;  /* 0x00006c00011c7983 */ /* 0x000ea20000300800 */
[----:B------:R-:W2:Y:S01]  /*2d0c0*/  LDCU UR4, c[0x0][0x39c] ;  /* 0x00007380ff0477ac */ /* 0x000ea20008000800 */
[----:B------:R-:W0:Y:S02]  /*2d0d0*/  LDC R11, c[0x0][0x3b8] ;  /* 0x0000ee00ff0b7b82 */ /* 0x000e240000000800 */
[----:B------:R-:W-:Y:S01]  /*2d0e0*/  STL.64 [R1], R20 ;  /* 0x0000001401007387 */ /* 0x000fe20000100a00 */
[----:B------:R-:W4:Y:S03]  /*2d0f0*/  LDCU UR6, c[0x0][0x39c] ;  /* 0x00007380ff0677ac */ /* 0x000f260008000800 */
[----:B------:R1:W-:Y:S04]  /*2d100*/  STL.64 [R1+0x8], R22 ;  /* 0x0000081601007387 */ /* 0x0003e80000100a00 */
[----:B-1----:R-:W2:Y:S04]  /*2d110*/  LDL.LU.64 R22, [R1+0xbf8] ;  /* 0x000bf80001167983 */ /* 0x002ea80000300a00 */
[----:B------:R-:W3:Y:S01]  /*2d120*/  LDL.LU R29, [R1+0x258] ;  /* 0x00025800011d7983 */ /* 0x000ee20000300800 */
[----:B------:R-:W-:-:S05]  /*2d130*/  PRMT R3, R12, 0x7773, RZ ;  /* 0x000077730c037816 */ /* 0x000fca00000000ff */
[----:B------:R1:W-:Y:S01]  /*2d140*/  @P3 STG.E.U8 desc[UR8][R4.64], R3 ;  /* 0x0000000304003986 */ /* 0x0003e2000c101108 */
[----:B------:R-:W-:Y:S01]  /*2d150*/  IADD3 R6, P6, PT, R7, R0, RZ ;  /* 0x0000000007067210 */ /* 0x000fe20007fde0ff */
[----:B-1----:R-:W-:-:S03]  /*2d160*/  IMAD R3, R10, 0x2, R7 ;  /* 0x000000020a037824 */ /* 0x002fc600078e0207 */
[----:B------:R-:W-:Y:S01]  /*2d170*/  LEA.HI.X.SX32 R7, R7, R2, 0x1, P6 ;  /* 0x0000000207077211 */ /* 0x000fe200030f0eff */
[----:B------:R-:W1:Y:S01]  /*2d180*/  LDC R10, c[0x0][0x3b8] ;  /* 0x0000ee00ff0a7b82 */ /* 0x000e620000000800 */
[----:B------:R-:W-:Y:S01]  /*2d190*/  IADD3 R4, P6, PT, R3, R0, RZ ;  /* 0x0000000003047210 */ /* 0x000fe20007fde0ff */
[----:B------:R-:W-:Y:S01]  /*2d1a0*/  IMAD R8, R8, 0x2, R3 ;  /* 0x0000000208087824 */ /* 0x000fe200078e0203 */
[----:B--2---:R-:W-:Y:S02]  /*2d1b0*/  PRMT R5, R23, 0x7773, RZ ;  /* 0x0000777317057816 */ /* 0x004fe400000000ff */
[----:B0-----:R-:W-:Y:S01]  /*2d1c0*/  ISETP.LT.AND P3, PT, R22, UR5, !P0 ;  /* 0x0000000516007c0c */ /* 0x001fe2000c761270 */
[----:B------:R-:W0:Y:S01]  /*2d1d0*/  LDCU UR5, c[0x0][0x39c] ;  /* 0x00007380ff0577ac */ /* 0x000e220008000800 */
[----:B------:R-:W2:Y:S04]  /*2d1e0*/  LDS.128 R20, [R25+0x2000] ;  /* 0x0020000019147984 */ /* 0x000ea80000000c00 */
[----:B------:R1:W-:Y:S01]  /*2d1f0*/  @P2 STG.E.U8 desc[UR8][R6.64], R5 ;  /* 0x0000000506002986 */ /* 0x0003e2000c101108 */
[----:B------:R-:W-:Y:S01]  /*2d200*/  ISETP.LT.AND P2, PT, R24, UR4, !P0 ;  /* 0x0000000418007c0c */ /* 0x000fe2000c741270 */
[----:B------:R-:W0:Y:S02]  /*2d210*/  LDCU UR4, c[0x0][0x39c] ;  /* 0x00007380ff0477ac */ /* 0x000e240008000800 */
[----:B------:R-:W2:Y:S01]  /*2d220*/  LDL.LU R24, [R1+0x25c] ;  /* 0x00025c0001187983 */ /* 0x000ea20000300800 */
[----:B-1----:R-:W-:-:S02]  /*2d230*/  LEA.HI.X.SX32 R5, R3, R2, 0x1, P6 ;  /* 0x0000000203057211 */ /* 0x002fc400030f0eff */
[----:B---3--:R-:W-:Y:S02]  /*2d240*/  PRMT R3, R26, 0x7773, RZ ;  /* 0x000077731a037816 */ /* 0x008fe400000000ff */
[C---:B------:R-:W-:Y:S01]  /*2d250*/  IADD3 R6, P6, PT, R8.reuse, R0, RZ ;  /* 0x0000000008067210 */ /* 0x040fe20007fde0ff */
[----:B------:R-:W1:Y:S02]  /*2d260*/  LDC R26, c[0x0][0x3b8] ;  /* 0x0000ee00ff1a7b82 */ /* 0x000e640000000800 */
[----:B------:R3:W-:Y:S01]  /*2d270*/  @P5 STG.E.U8 desc[UR8][R4.64], R3 ;  /* 0x0000000304005986 */ /* 0x0007e2000c101108 */
[----:B----4-:R-:W-:Y:S01]  /*2d280*/  ISETP.LT.AND P5, PT, R27, UR6, !P0 ;  /* 0x000000061b007c0c */ /* 0x010fe2000c7a1270 */
[----:B------:R-:W4:Y:S02]  /*2d290*/  LDCU UR6, c[0x0][0x39c] ;  /* 0x00007380ff0677ac */ /* 0x000f240008000800 */
[----:B------:R-:W4:Y:S01]  /*2d2a0*/  LDL.LU R27, [R1+0x260] ;  /* 0x00026000011b7983 */ /* 0x000f220000300800 */
[----:B------:R-:W-:-:S02]  /*2d2b0*/  LEA.HI.X.SX32 R7, R8, R2, 0x1, P6 ;  /* 0x0000000208077211 */ /* 0x000fc400030f0eff */
[----:B---3--:R-:W-:Y:S02]  /*2d2c0*/  PRMT R3, R28, 0x7773, RZ ;  /* 0x000077731c037816 */ /* 0x008fe400000000ff */
[----:B------:R-:W3:Y:S04]  /*2d2d0*/  LDL.LU R28, [R1+0x264] ;  /* 0x00026400011c7983 */ /* 0x000ee80000300800 */
[----:B------:R2:W-:Y:S01]  /*2d2e0*/  @P4 STG.E.U8 desc[UR8][R6.64], R3 ;  /* 0x0000000306004986 */ /* 0x0005e2000c101108 */
[----:B0-----:R-:W-:Y:S01]  /*2d2f0*/  ISETP.LT.AND P4, PT, R29, UR5, !P0 ;  /* 0x000000051d007c0c */ /* 0x001fe2000c781270 */
[----:B------:R-:W-:Y:S01]  /*2d300*/  IMAD R8, R9, 0x2, R8 ;  /* 0x0000000209087824 */ /* 0x000fe200078e0208 */
[----:B------:R-:W4:Y:S01]  /*2d310*/  LDCU UR5, c[0x0][0x39c] ;  /* 0x00007380ff0577ac */ /* 0x000f220008000800 */
[----:B--2---:R-:W-:Y:S01]  /*2d320*/  STL.64 [R1+0x10], R20 ;  /* 0x0000101401007387 */ /* 0x004fe20000100a00 */
[----:B------:R-:W0:Y:S03]  /*2d330*/  LDC R9, c[0x0][0x3b8] ;  /* 0x0000ee00ff097b82 */ /* 0x000e260000000800 */
[----:B------:R-:W-:Y:S04]  /*2d340*/  STL.64 [R1+0x18], R22 ;  /* 0x0000181601007387 */ /* 0x000fe80000100a00 */
[----:B------:R-:W2:Y:S01]  /*2d350*/  LDL.LU R29, [R1+0x268] ;  /* 0x00026800011d7983 */ /* 0x000ea20000300800 */
[----:B------:R-:W-:-:S02]  /*2d360*/  IMAD.MOV.U32 R19, RZ, RZ, R20 ;  /* 0x000000ffff137224 */ /* 0x000fc400078e0014 */
[----:B------:R-:W-:Y:S02]  /*2d370*/  IMAD.MOV.U32 R18, RZ, RZ, R21 ;  /* 0x000000ffff127224 */ /* 0x000fe400078e0015 */
[----:B------:R-:W-:Y:S02]  /*2d380*/  IMAD.MOV.U32 R14, RZ, RZ, R22 ;  /* 0x000000ffff0e7224 */ /* 0x000fe400078e0016 */
[----:B------:R-:W-:Y:S02]  /*2d390*/  IMAD.MOV.U32 R12, RZ, RZ, R23 ;  /* 0x000000ffff0c7224 */ /* 0x000fe400078e0017 */
[----:B------:R-:W0:Y:S01]  /*2d3a0*/  LDS.128 R20, [R25+0x4000] ;  /* 0x0040000019147984 */ /* 0x000e220000000c00 */
[C---:B------:R-:W-:Y:S01]  /*2d3b0*/  IADD3 R4, P6, PT, R8.reuse, R0, RZ ;  /* 0x0000000008047210 */ /* 0x040fe20007fde0ff */
[----:B------:R-:W-:Y:S01]  /*2d3c0*/  IMAD R3, R11, 0x2, R8 ;  /* 0x000000020b037824 */ /* 0x000fe200078e0208 */
[----:B------:R-:W-:Y:S01]  /*2d3d0*/  PRMT R7, R17, 0x7770, RZ ;  /* 0x0000777011077816 */ /* 0x000fe200000000ff */
[----:B------:R-:W1:Y:S01]  /*2d3e0*/  LDC R11, c[0x0][0x3b8] ;  /* 0x0000ee00ff0b7b82 */ /* 0x000e620000000800 */
[----:B------:R-:W-:-:S02]  /*2d3f0*/  LEA.HI.X.SX32 R5, R8, R2, 0x1, P6 ;  /* 0x0000000208057211 */ /* 0x000fc400030f0eff */
[----:B------:R-:W-:-:S03]  /*2d400*/  IADD3 R6, P6, PT, R3, R0, RZ ;  /* 0x0000000003067210 */ /* 0x000fc60007fde0ff */
[----:B------:R0:W-:Y:S02]  /*2d410*/  @P3 STG.E.U8 desc[UR8][R4.64], R7 ;  /* 0x0000000704003986 */ /* 0x0001e4000c101108 */
[----:B------:R-:W1:Y:S01]  /*2d420*/  LDC R8, c[0x0][0x3b8] ;  /* 0x0000ee00ff087b82 */ /* 0x000e620000000800 */
[----:B0-----:R-:W-:Y:S01]  /*2d430*/  IMAD R5, R10, 0x2, R3 ;  /* 0x000000020a057824 */ /* 0x001fe200078e0203 */
[----:B------:R-:W-:-:S06]  /*2d440*/  LEA.HI.X.SX32 R7, R3, R2, 0x1, P6 ;  /* 0x0000000203077211 */ /* 0x000fcc00030f0eff */
[----:B------:R-:W0:Y:S01]  /*2d450*/  LDC R10, c[0x0][0x3b8] ;  /* 0x0000ee00ff0a7b82 */ /* 0x000e220000000800 */
[----:B------:R-:W-:Y:S02]  /*2d460*/  PRMT R3, R16, 0x7770, RZ ;  /* 0x0000777010037816 */ /* 0x000fe400000000ff */
[----:B------:R-:W-:-:S03]  /*2d470*/  IADD3 R4, P6, PT, R5, R0, RZ ;  /* 0x0000000005047210 */ /* 0x000fc60007fde0ff */
[----:B------:R1:W-:Y:S02]  /*2d480*/  @P2 STG.E.U8 desc[UR8][R6.64], R3 ;  /* 0x0000000306002986 */ /* 0x0003e4000c101108 */
[----:B-1----:R-:W-:Y:S01]  /*2d490*/  IMAD R3, R9, 0x2, R5 ;  /* 0x0000000209037824 */ /* 0x002fe200078e0205 */
[----:B------:R-:W-:Y:S01]  /*2d4a0*/  LEA.HI.X.SX32 R5, R5, R2, 0x1, P6 ;  /* 0x0000000205057211 */ /* 0x000fe200030f0eff */
[----:B------:R-:W1:Y:S01]  /*2d4b0*/  LDC R9, c[0x0][0x3b8] ;  /* 0x0000ee00ff097b82 */ /* 0x000e620000000800 */
[----:B------:R-:W-:Y:S02]  /*2d4c0*/  PRMT R7, R15, 0x7770, RZ ;  /* 0x000077700f077816 */ /* 0x000fe400000000ff */
[----:B------:R-:W-:-:S03]  /*2d4d0*/  IADD3 R6, P6, PT, R3, R0, RZ ;  /* 0x0000000003067210 */ /* 0x000fc60007fde0ff */
[----:B------:R0:W-:Y:S02]  /*2d4e0*/  @P5 STG.E.U8 desc[UR8][R4.64], R7 ;  /* 0x0000000704005986 */ /* 0x0001e4000c101108 */
[----:B0-----:R-:W-:Y:S02]  /*2d4f0*/  LEA.HI.X.SX32 R7, R3, R2, 0x1, P6 ;  /* 0x0000000203077211 */ /* 0x001fe400030f0eff */
[----:B------:R-:W-:-:S05]  /*2d500*/  PRMT R4, R13, 0x7770, RZ ;  /* 0x000077700d047816 */ /* 0x000fca00000000ff */
[----:B------:R0:W-:Y:S01]  /*2d510*/  @P4 STG.E.U8 desc[UR8][R6.64], R4 ;  /* 0x0000000406004986 */ /* 0x0001e2000c101108 */
[----:B------:R-:W-:Y:S01]  /*2d520*/  ISETP.LT.AND P3, PT, R24, UR4, !P0 ;  /* 0x0000000418007c0c */ /* 0x000fe2000c761270 */
[----:B------:R-:W2:Y:S01]  /*2d530*/  LDCU UR4, c[0x0][0x39c] ;  /* 0x00007380ff0477ac */ /* 0x000ea20008000800 */
[----:B----4-:R-:W-:Y:S02]  /*2d540*/  ISETP.LT.AND P2, PT, R27, UR5, !P0 ;  /* 0x000000051b007c0c */ /* 0x010fe4000c741270 */
[----:B---3--:R-:W-:Y:S01]  /*2d550*/  ISETP.LT.AND P5, PT, R28, UR6, !P0 ;  /* 0x000000061c007c0c */ /* 0x008fe2000c7a1270 */
[----:B------:R-:W3:Y:S01]  /*2d560*/  LDL.LU R27, [R1+0x26c] ;  /* 0x00026c00011b7983 */ /* 0x000ee20000300800 */
[----:B------:R-:W-:Y:S01]  /*2d570*/  IMAD R3, R8, 0x2, R3 ;  /* 0x0000000208037824 */ /* 0x000fe200078e0203 */
[----:B------:R-:W3:Y:S01]  /*2d580*/  LDCU UR5, c[0x0][0x39c] ;  /* 0x00007380ff0577ac */ /* 0x000ee20008000800 */
[----:B------:R-:W4:Y:S01]  /*2d590*/  LDC R8, c[0x0][0x3b8] ;  /* 0x0000ee00ff087b82 */ /* 0x000f220000000800 */
[----:B------:R-:W3:Y:S01]  /*2d5a0*/  LDL.LU R24, [R1+0x270] ;  /* 0x0002700001187983 */ /* 0x000ee20000300800 */
[----:B--2---:R-:W-:Y:S01]  /*2d5b0*/  ISETP.LT.AND P4, PT, R29, UR4, !P0 ;  /* 0x000000041d007c0c */ /* 0x004fe2000c781270 */
[----:B0-----:R-:W-:-:S02]  /*2d5c0*/  IMAD R7, R11, 0x2, R3 ;  /* 0x000000020b077824 */ /* 0x001fc400078e0203 */
[----:B------:R-:W2:Y:S01]  /*2d5d0*/  LDL.LU R29, [R1+0x274] ;  /* 0x00027400011d7983 */ /* 0x000ea20000300800 */
[C---:B------:R-:W-:Y:S01]  /*2d5e0*/  IADD3 R4, P6, PT, R3.reuse, R0, RZ ;  /* 0x0000000003047210 */ /* 0x040fe20007fde0ff */
[----:B------:R-:W0:Y:S01]  /*2d5f0*/  LDCU UR4, c[0x0][0x39c] ;  /* 0x00007380ff0477ac */ /* 0x000e220008000800 */
[----:B------:R-:W0:Y:S01]  /*2d600*/  LDC R11, c[0x0][0x3b8] ;  /* 0x0000ee00ff0b7b82 */ /* 0x000e220000000800 */
[----:B------:R-:W-:Y:S01]  /*2d610*/  STL.64 [R1+0x20], R20 ;  /* 0x0000201401007387 */ /* 0x000fe20000100a00 */
[----:B------:R-:W2:Y:S03]  /*2d620*/  LDCU UR6, c[0x0][0x39c] ;  /* 0x00007380ff0677ac */ /* 0x000ea60008000800 */
[----:B------:R1:W-:Y:S04]  /*2d630*/  STL.64 [R1+0x28], R22 ;  /* 0x0000281601007387 */ /* 0x0003e80000100a00 */
[----:B------:R-:W2:Y:S01]  /*2d640*/  LDL.LU R28, [R1+0x278] ;  /* 0x00027800011c7983 */ /* 0x000ea20000300800 */
[----:B------:R-:W-:-:S02]  /*2d650*/  LEA.HI.X.SX32 R5, R3, R2, 0x1, P6 ;  /* 0x0000000203057211 */ /* 0x000fc400030f0eff */
[----:B------:R-:W-:Y:S02]  /*2d660*/  PRMT R3, R19, 0x7770, RZ ;  /* 0x0000777013037816 */ /* 0x000fe400000000ff */
[----:B------:R-:W-:Y:S01]  /*2d670*/  IADD3 R6, P6, PT, R7, R0, RZ ;  /* 0x0000000007067210 */ /* 0x000fe20007fde0ff */
[----:B------:R-:W-:Y:S01]  /*2d680*/  IMAD.MOV.U32 R13, RZ, RZ, R20 ;  /* 0x000000ffff0d7224 */ /* 0x000fe200078e0014 */
[----:B------:R-:W0:Y:S01]  /*2d690*/  LDC R19, c[0x0][0x3b8] ;  /* 0x0000ee00ff137b82 */ /* 0x000e220000000800 */
[----:B------:R4:W-:Y:S01]  /*2d6a0*/  @P3 STG.E.U8 desc[UR8][R4.64], R3 ;  /* 0x0000000304003986 */ /* 0x0009e2000c101108 */
[----:B------:R-:W-:Y:S02]  /*2d6b0*/  IMAD.MOV.U32 R15, RZ, RZ, R21 ;  /* 0x000000ffff0f7224 */ /* 0x000fe400078e0015 */
[----:B------:R-:W-:Y:S02]  /*2d6c0*/  IMAD.MOV.U32 R17, RZ, RZ, R22 ;  /* 0x000000ffff117224 */ /* 0x000fe400078e0016 */
[----:B------:R-:W-:-:S02]  /*2d6d0*/  IMAD.MOV.U32 R16, RZ, RZ, R23 ;  /* 0x000000ffff107224 */ /* 0x000fc400078e0017 */
[----:B-1----:R-:W1:Y:S01]  /*2d6e0*/  LDC R22, c[0x0][0x3b8] ;  /* 0x0000ee00ff167b82 */ /* 0x002e620000000800 */
[----:B----4-:R-:W-:Y:S01]  /*2d6f0*/  IMAD R3, R10, 0x2, R7 ;  /* 0x000000020a037824 */ /* 0x010fe200078e0207 */
[----:B------:R-:W-:Y:S02]  /*2d700*/  LEA.HI.X.SX32 R7, R7, R2, 0x1, P6 ;  /* 0x0000000207077211 */ /* 0x000fe400030f0eff */
[----:B------:R-:W-:-:S04]  /*2d710*/  PRMT R5, R18, 0x7770, RZ ;  /* 0x0000777012057816 */ /* 0x000fc800000000ff */
[----:B------:R-:W4:Y:S01]  /*2d720*/  LDC R20, c[0x0][0x3b8] ;  /* 0x0000ee00ff147b82 */ /* 0x000f220000000800 */
[C---:B------:R-:W-:Y:S01]  /*2d730*/  IADD3 R4, P6, PT, R3.reuse, R0, RZ ;  /* 0x0000000003047210 */ /* 0x040fe20007fde0ff */
[----:B------:R-:W-:Y:S01]  /*2d740*/  IMAD R8, R8, 0x2, R3 ;  /* 0x0000000208087824 */ /* 0x000fe200078e0203 */
[----:B------:R0:W-:Y:S05]  /*2d750*/  @P2 STG.E.U8 desc[UR8][R6.64], R5 ;  /* 0x0000000506002986 */ /* 0x0001ea000c101108 */
[----:B------:R-:W1:Y:S01]  /*2d760*/  LDC R18, c[0x0][0x3b8] ;  /* 0x0000ee00ff127b82 */ /* 0x000e620000000800 */
[----:B0-----:R-:W-:-:S07]  /*2d770*/  LEA.HI.X.SX32 R5, R3, R2, 0x1, P6 ;  /* 0x0000000203057211 */ /* 0x001fce00030f0eff */
[----:B------:R-:W0:Y:S01]  /*2d780*/  LDC R21, c[0x0][0x3b8] ;  /* 0x0000ee00ff157b82 */ /* 0x000e220000000800 */
[----:B------:R-:W-:Y:S02]  /*2d790*/  PRMT R3, R14, 0x7770, RZ ;  /* 0x000077700e037816 */ /* 0x000fe400000000ff */
[----:B------:R-:W-:-:S03]  /*2d7a0*/  IADD3 R6, P6, PT, R8, R0, RZ ;  /* 0x0000000008067210 */ /* 0x000fc60007fde0ff */
[----:B------:R4:W-:Y:S01]  /*2d7b0*/  @P5 STG.E.U8 desc[UR8][R4.64], R3 ;  /* 0x0000000304005986 */ /* 0x0009e2000c101108 */
[----:B------:R-:W-:Y:S01]  /*2d7c0*/  LEA.HI.X.SX32 R7, R8, R2, 0x1, P6 ;  /* 0x0000000208077211 */ /* 0x000fe200030f0eff */
[----:B------:R-:W0:Y:S08]  /*2d7d0*/  LDC R14, c[0x0][0x3b8] ;  /* 0x0000ee00ff0e7b82 */ /* 0x000e300000000800 */
[----:B------:R-:W0:Y:S01]  /*2d7e0*/  LDC R23, c[0x0][0x3b8] ;  /* 0x0000ee00ff177b82 */ /* 0x000e220000000800 */
[----:B----4-:R-:W-:-:S05]  /*2d7f0*/  PRMT R4, R12, 0x7770, RZ ;  /* 0x000077700c047816 */ /* 0x010fca00000000ff */
[----:B------:R-:W-:Y:S02]  /*2d800*/  @P4 STG.E.U8 desc[UR8][R6.64], R4 ;  /* 0x0000000406004986 */ /* 0x000fe4000c101108 */
[----:B------:R-:W4:Y:S01]  /*2d810*/  LDC R12, c[0x0][0x3b8] ;  /* 0x0000ee00ff0c7b82 */ /* 0x000f220000000800 */
[----:B---3--:R-:W-:Y:S01]  /*2d820*/  ISETP.LT.AND P3, PT, R27, UR5, !P0 ;  /* 0x000000051b007c0c */ /* 0x008fe2000c761270 */
[----:B------:R-:W3:Y:S01]  /*2d830*/  LDCU UR5, c[0x0][0x39c] ;  /* 0x00007380ff0577ac */ /* 0x000ee20008000800 */
[----:B------:R-:W4:Y:S01]  /*2d840*/  LDL.LU R27, [R1+0x27c] ;  /* 0x00027c00011b7983 */ /* 0x000f220000300800 */
[----:B------:R-:W-:Y:S01]  /*2d850*/  ISETP.LT.AND P2, PT, R24, UR4, !P0 ;  /* 0x0000000418007c0c */ /* 0x000fe2000c741270 */
[----:B------:R-:W-:Y:S02]  /*2d860*/  IMAD R3, R9, 0x2, R8 ;  /* 0x0000000209037824 */ /* 0x000fe400078e0208 */
[----:B------:R-:W4:Y:S01]  /*2d870*/  LDL.LU R24, [R1+0x280] ;  /* 0x0002800001187983 */ /* 0x000f220000300800 */
[----:B------:R-:W0:Y:S03]  /*2d880*/  LDCU UR4, c[0x0][0x39c] ;  /* 0x00007380ff0477ac */ /* 0x000e260008000800 */
[----:B------:R-:W0:Y:S01]  /*2d890*/  LDS.128 R4, [R25+0x6000] ;  /* 0x0060000019047984 */ /* 0x000e220000000c00 */
[----:B--2---:R-:W-:-:S02]  /*2d8a0*/  ISETP.LT.AND P5, PT, R29, UR6, !P0 ;  /* 0x000000061d007c0c */ /* 0x004fc4000c7a1270 */
[----:B---3--:R-:W-:Y:S01]  /*2d8b0*/  ISETP.LT.AND P4, PT, R28, UR5, !P0 ;  /* 0x000000051c007c0c */ /* 0x008fe2000c781270 */
[----:B------:R-:W2:Y:S01]  /*2d8c0*/  LDL.LU R29, [R1+0x284] ;  /* 0x00028400011d7983 */ /* 0x000ea20000300800 */
[----:B------:R-:W-:Y:S01]  /*2d8d0*/  IADD3 R8, P6, PT, R3, R0, RZ ;  /* 0x0000000003087210 */ /* 0x000fe20007fde0ff */
[----:B------:R-:W-:Y:S01]  /*2d8e0*/  IMAD R11, R11, 0x2, R3 ;  /* 0x000000020b0b7824 */ /* 0x000fe200078e0203 */
[----:B------:R-:W3:Y:S01]  /*2d8f0*/  LDCU UR5, c[0x0][0x39c] ;  /* 0x00007380ff0577ac */ /* 0x000ee20008000800 */
[----:B------:R-:W2:Y:S01]  /*2d900*/  LDL.LU R28, [R1+0x288] ;  /* 0x00028800011c7983 */ /* 0x000ea20000300800 */
[----:B------:R-:W-:Y:S02]  /*2d910*/  LEA.HI.X.SX32 R9, R3, R2, 0x1, P6 ;  /* 0x0000000203097211 */ /* 0x000fe400030f0eff */
[----:B------:R-:W-:Y:S01]  /*2d920*/  PRMT R3, R13, 0x7770, RZ ;  /* 0x000077700d037816 */ /* 0x000fe200000000ff */
[----:B------:R-:W2:Y:S01]  /*2d930*/  LDCU UR6, c[0x0][0x39c] ;  /* 0x00007380ff0677ac */ /* 0x000ea20008000800 */
[C---:B------:R-:W-:Y:S01]  /*2d940*/  IADD3 R10, P6, PT, R11.reuse, R0, RZ ;  /* 0x000000000b0a7210 */ /* 0x040fe20007fde0ff */
[----:B------:R-:W1:Y:S02]  /*2d950*/  LDC R13, c[0x0][0x3b8] ;  /* 0x0000ee00ff0d7b82 */ /* 0x000e640000000800 */
[----:B------:R0:W-:Y:S02]  /*2d960*/  @P3 STG.E.U8 desc[UR8][R8.64], R3 ;  /* 0x0000000308003986 */ /* 0x0001e4000c101108 */
[----:B0-----:R-:W-:Y:S01]  /*2d970*/  IMAD R3, R14, 0x2, R11 ;  /* 0x000000020e037824 */ /* 0x001fe200078e020b */
[----:B------:R-:W-:-:S02]  /*2d980*/  LEA.HI.X.SX32 R11, R11, R2, 0x1, P6 ;  /* 0x000000020b0b7211 */ /* 0x000fc400030f0eff */
[----:B------:R-:W-:Y:S02]  /*2d990*/  PRMT R9, R15, 0x7770, RZ ;  /* 0x000077700f097816 */ /* 0x000fe400000000ff */
[C---:B------:R-:W-:Y:S01]  /*2d9a0*/  IADD3 R8, P6, PT, R3.reuse, R0, RZ ;  /* 0x0000000003087210 */ /* 0x040fe20007fde0ff */
[----:B----4-:R-:W-:Y:S01]  /*2d9b0*/  IMAD R12, R12, 0x2, R3 ;  /* 0x000000020c0c7824 */ /* 0x010fe200078e0203 */
[----:B------:R-:W0:Y:S01]  /*2d9c0*/  LDC R15, c[0x0][0x3b8] ;  /* 0x0000ee00ff0f7b82 */ /* 0x000e220000000800 */
[----:B------:R4:W-:Y:S02]  /*2d9d0*/  @P2 STG.E.U8 desc[UR8][R10.64], R9 ;  /* 0x000000090a002986 */ /* 0x0009e4000c101108 */
[----:B----4-:R-:W-:Y:S02]  /*2d9e0*/  LEA.HI.X.SX32 R9, R3, R2, 0x1, P6 ;  /* 0x0000000203097211 */ /* 0x010fe400030f0eff */
[----:B------:R-:W-:Y:S02]  /*2d9f0*/  PRMT R3, R17, 0x7770, RZ ;  /* 0x0000777011037816 */ /* 0x000fe400000000ff */
[C---:B------:R-:W-:Y:S01]  /*2da00*/  IADD3 R10, P6, PT, R12.reuse, R0, RZ ;  /* 0x000000000c0a7210 */ /* 0x040fe20007fde0ff */
[----:B------:R-:W4:Y:S02]  /*2da10*/  LDC R17, c[0x0][0x3b8] ;  /* 0x0000ee00ff117b82 */ /* 0x000f240000000800 */
[----:B------:R1:W-:Y:S01]  /*2da20*/  @P5 STG.E.U8 desc[UR8][R8.64], R3 ;  /* 0x0000000308005986 */ /* 0x0003e2000c101108 */
[----:B------:R-:W-:-:S02]  /*2da30*/  LEA.HI.X.SX32 R11, R12, R2, 0x1, P6 ;  /* 0x000000020c0b7211 */ /* 0x000fc400030f0eff */
[----:B-1----:R-:W-:Y:S02]  /*2da40*/  PRMT R8, R16, 0x7770, RZ ;  /* 0x0000777010087816 */ /* 0x002fe400000000ff */
[----:B------:R-:W-:Y:S01]  /*2da50*/  ISETP.LT.AND P3, PT, R27, UR4, !P0 ;  /* 0x000000041b007c0c */ /* 0x000fe2000c761270 */
[----:B------:R-:W1:Y:S01]  /*2da60*/  LDCU UR4, c[0x0][0x39c] ;  /* 0x00007380ff0477ac */ /* 0x000e620008000800 */
[----:B------:R-:W4:Y:S01]  /*2da70*/  LDL.LU R27, [R1+0x28c] ;  /* 0x00028c00011b7983 */ /* 0x000f220000300800 */
[----:B------:R-:W1:Y:S01]  /*2da80*/  LDC R16, c[0x0][0x3b8] ;  /* 0x0000ee00ff107b82 */ /* 0x000e620000000800 */
[----:B---3--:R-:W-:Y:S01]  /*2da90*/  ISETP.LT.AND P2, PT, R24, UR5, !P0 ;  /* 0x0000000518007c0c */ /* 0x008fe2000c741270 */
[----:B------:R-:W-:Y:S01]  /*2daa0*/  IMAD R3, R13, 0x2, R12 ;  /* 0x000000020d037824 */ /* 0x000fe200078e020c */
[----:B------:R-:W3:Y:S01]  /*2dab0*/  LDL.LU R24, [R1+0x290] ;  /* 0x0002900001187983 */ /* 0x000ee20000300800 */
[----:B------:R-:W4:Y:S03]  /*2dac0*/  LDCU UR5, c[0x0][0x39c] ;  /* 0x00007380ff0577ac */ /* 0x000f260008000800 */
[----:B------:R-:W-:Y:S01]  /*2dad0*/  @P4 STG.E.U8 desc[UR8][R10.64], R8 ;  /* 0x000000080a004986 */ /* 0x000fe2000c101108 */
[----:B--2---:R-:W-:Y:S01]  /*2dae0*/  ISETP.LT.AND P5, PT, R29, UR6, !P0 ;  /* 0x000000061d007c0c */ /* 0x004fe2000c7a1270 */
[----:B0-----:R-:W-:-:S02]  /*2daf0*/  IMAD R13, R15, 0x2, R3 ;  /* 0x000000020f0d7824 */ /* 0x001fc400078e0203 */
[----:B------:R-:W2:Y:S01]  /*2db00*/  LDL.LU R29, [R1+0x294] ;  /* 0x00029400011d7983 */ /* 0x000ea20000300800 */
[C---:B------:R-:W-:Y:S01]  /*2db10*/  IADD3 R14, P6, PT, R3.reuse, R0, RZ ;  /* 0x00000000030e7210 */ /* 0x040fe20007fde0ff */
[----:B------:R-:W2:Y:S01]  /*2db20*/  LDCU UR6, c[0x0][0x39c] ;  /* 0x00007380ff0677ac */ /* 0x000ea20008000800 */
[----:B-1----:R-:W-:Y:S01]  /*2db30*/  ISETP.LT.AND P4, PT, R28, UR4, !P0 ;  /* 0x000000041c007c0c */ /* 0x002fe2000c781270 */
[----:B------:R-:W0:Y:S01]  /*2db40*/  LDS.128 R8, [R25+0x8000] ;  /* 0x0080000019087984 */ /* 0x000e220000000c00 */
[----:B------:R-:W-:Y:S01]  /*2db50*/  LEA.HI.X.SX32 R15, R3, R2, 0x1, P6 ;  /* 0x00000002030f7211 */ /* 0x000fe200030f0eff */
[----:B------:R-:W3:Y:S02]  /*2db60*/  LDCU UR4, c[0x0][0x39c] ;  /* 0x00007380ff0477ac */ /* 0x000ee40008000800 */
[----:B------:R-:W2:Y:S01]  /*2db70*/  LDL.LU R28, [R1+0x298] ;  /* 0x00029800011c7983 */ /* 0x000ea20000300800 */
[----:B------:R-:W-:Y:S02]  /*2db80*/  PRMT R3, R4, 0x7770, RZ ;  /* 0x0000777004037816 */ /* 0x000fe400000000ff */
[----:B------:R-:W-:-:S03]  /*2db90*/  IADD3 R12, P6, PT, R13, R0, RZ ;  /* 0x000000000d0c7210 */ /* 0x000fc60007fde0ff */
[----:B------:R1:W-:Y:S02]  /*2dba0*/  @P3 STG.E.U8 desc[UR8][R14.64], R3 ;  /* 0x000000030e003986 */ /* 0x0003e4000c101108 */
[----:B-1----:R-:W-:Y:S01]  /*2dbb0*/  IMAD R3, R18, 0x2, R13 ;  /* 0x0000000212037824 */ /* 0x002fe200078e020d */
[----:B------:R-:W-:Y:S02]  /*2dbc0*/  LEA.HI.X.SX32 R13, R13, R2, 0x1, P6 ;  /* 0x000000020d0d7211 */ /* 0x000fe400030f0eff */
[----:B------:R-:W-:Y:S02]  /*2dbd0*/  PRMT R15, R5, 0x7770, RZ ;  /* 0x00007770050f7816 */ /* 0x000fe400000000ff */
[C---:B------:R-:W-:Y:S01]  /*2dbe0*/  IADD3 R14, P6, PT, R3.reuse, R0, RZ ;  /* 0x00000000030e7210 */ /* 0x040fe20007fde0ff */
[----:B------:R-:W-:Y:S02]  /*2dbf0*/  IMAD R16, R16, 0x2, R3 ;  /* 0x0000000210107824 */ /* 0x000fe400078e0203 */
[----:B------:R1:W-:Y:S02]  /*2dc00*/  @P2 STG.E.U8 desc[UR8][R12.64], R15 ;  /* 0x0000000f0c002986 */ /* 0x0003e4000c101108 */
[----:B-1----:R-:W-:-:S02]  /*2dc10*/  LEA.HI.X.SX32 R15, R3, R2, 0x1, P6 ;  /* 0x00000002030f7211 */ /* 0x002fc400030f0eff */
[----:B------:R-:W-:Y:S02]  /*2dc20*/  PRMT R3, R6, 0x7770, RZ ;  /* 0x0000777006037816 */ /* 0x000fe400000000ff */
[----:B------:R-:W-:-:S03]  /*2dc30*/  IADD3 R12, P6, PT, R16, R0, RZ ;  /* 0x00000000100c7210 */ /* 0x000fc60007fde0ff */
[----:B------:R1:W-:Y:S01]  /*2dc40*/  @P5 STG.E.U8 desc[UR8][R14.64], R3 ;  /* 0x000000030e005986 */ /* 0x0003e2000c101108 */
[----:B------:R-:W-:Y:S02]  /*2dc50*/  LEA.HI.X.SX32 R13, R16, R2, 0x1, P6 ;  /* 0x00000002100d7211 */ /* 0x000fe400030f0eff */
[----:B-1----:R-:W-:-:S05]  /*2dc60*/  PRMT R14, R7, 0x7770, RZ ;  /* 0x00007770070e7816 */ /* 0x002fca00000000ff */
[----:B------:R-:W-:Y:S01]  /*2dc70*/  @P4 STG.E.U8 desc[UR8][R12.64], R14 ;  /* 0x0000000e0c004986 */ /* 0x000fe2000c101108 */
[----:B----4-:R-:W-:Y:S01]  /*2dc80*/  ISETP.LT.AND P3, PT, R27, UR5, !P0 ;  /* 0x000000051b007c0c */ /* 0x010fe2000c761270 */
[----:B------:R-:W1:Y:S02]  /*2dc90*/  LDCU UR5, c[0x0][0x39c] ;  /* 0x00007380ff0577ac */ /* 0x000e640008000800 */
[----:B------:R-:W4:Y:S01]  /*2dca0*/  LDL.LU R27, [R1+0x29c] ;  /* 0x00029c00011b7983 */ /* 0x000f220000300800 */
[----:B---3--:R-:W-:Y:S01]  /*2dcb0*/  ISETP.LT.AND P2, PT, R24, UR4, !P0 ;  /* 0x0000000418007c0c */ /* 0x008fe2000c741270 */
[----:B------:R-:W-:Y:S02]  /*2dcc0*/  IMAD R3, R17, 0x2, R16 ;  /* 0x0000000211037824 */ /* 0x000fe400078e0210 */
[----:B------:R-:W3:Y:S01]  /*2dcd0*/  LDL.LU R24, [R1+0x2a0] ;  /* 0x0002a00001187983 */ /* 0x000ee20000300800 */
[----:B------:R-:W4:Y:S03]  /*2dce0*/  LDCU UR4, c[0x0][0x39c] ;  /* 0x00007380ff0477ac */ /* 0x000f260008000800 */
[----:B------:R-:W0:Y:S01]  /*2dcf0*/  LDS.128 R12, [R25+0xa000] ;  /* 0x00a00000190c7984 */ /* 0x000e220000000c00 */
[----:B--2---:R-:W-:-:S02]  /*2dd00*/  ISETP.LT.AND P5, PT, R29, UR6, !P0 ;  /* 0x000000061d007c0c */ /* 0x004fc4000c7a1270 */
[----:B-1----:R-:W-:Y:S01]  /*2dd10*/  ISETP.LT.AND P4, PT, R28, UR5, !P0 ;  /* 0x000000051c007c0c */ /* 0x002fe2000c781270 */
[----:B------:R-:W2:Y:S01]  /*2dd20*/  LDL.LU R29, [R1+0x2a4] ;  /* 0x0002a400011d7983 */ /* 0x000ea20000300800 */
[----:B------:R-:W-:Y:S01]  /*2dd30*/  IADD3 R18, P6, PT, R3, R0, RZ ;  /* 0x0000000003127210 */ /* 0x000fe20007fde0ff */
[----:B------:R-:W-:Y:S01]  /*2dd40*/  IMAD R17, R19, 0x2, R3 ;  /* 0x0000000213117824 */ /* 0x000fe200078e0203 */
[----:B------:R-:W3:Y:S01]  /*2dd50*/  LDCU UR5, c[0x0][0x39c] ;  /* 0x00007380ff0577ac */ /* 0x000ee20008000800 */
[----:B------:R-:W2:Y:S01]  /*2dd60*/  LDL.LU R28, [R1+0x2a8] ;  /* 0x0002a800011c7983 */ /* 0x000ea20000300800 */
[----:B------:R-:W-:Y:S02]  /*2dd70*/  LEA.HI.X.SX32 R19, R3, R2, 0x1, P6 ;  /* 0x0000000203137211 */ /* 0x000fe400030f0eff */
[----:B0-----:R-:W-:Y:S01]  /*2dd80*/  PRMT R3, R8, 0x7770, RZ ;  /* 0x0000777008037816 */ /* 0x001fe200000000ff */
[----:B------:R-:W2:Y:S01]  /*2dd90*/  LDCU UR6, c[0x0][0x39c] ;  /* 0x00007380ff0677ac */ /* 0x000ea20008000800 */
[----:B------:R-:W-:-:S03]  /*2dda0*/  IADD3 R16, P6, PT, R17, R0, RZ ;  /* 0x0000000011107210 */ /* 0x000fc60007fde0ff */
[----:B------:R0:W-:Y:S02]  /*2ddb0*/  @P3 STG.E.U8 desc[UR8][R18.64], R3 ;  /* 0x0000000312003986 */ /* 0x0001e4000c101108 */
[----:B0-----:R-:W-:Y:S01]  /*2ddc0*/  IMAD R3, R22, 0x2, R17 ;  /* 0x0000000216037824 */ /* 0x001fe200078e0211 */
[----:B------:R-:W-:Y:S02]  /*2ddd0*/  LEA.HI.X.SX32 R17, R17, R2, 0x1, P6 ;  /* 0x0000000211117211 */ /* 0x000fe400030f0eff */
[----:B------:R-:W-:Y:S02]  /*2dde0*/  PRMT R19, R9, 0x7770, RZ ;  /* 0x0000777009137816 */ /* 0x000fe400000000ff */
[C---:B------:R-:W-:Y:S01]  /*2ddf0*/  IADD3 R18, P6, PT, R3.reuse, R0, RZ ;  /* 0x0000000003127210 */ /* 0x040fe20007fde0ff */
[----:B------:R-:W-:Y:S02]  /*2de00*/  IMAD R20, R20, 0x2, R3 ;  /* 0x0000000214147824 */ /* 0x000fe400078e0203 */
[----:B------:R0:W-:Y:S02]  /*2de10*/  @P2 STG.E.U8 desc[UR8][R16.64], R19 ;  /* 0x0000001310002986 */ /* 0x0001e4000c101108 */
[----:B0-----:R-:W-:-:S02]  /*2de20*/  LEA.HI.X.SX32 R19, R3, R2, 0x1, P6 ;  /* 0x0000000203137211 */ /* 0x001fc400030f0eff */
[----:B------:R-:W-:Y:S02]  /*2de30*/  PRMT R3, R10, 0x7770, RZ ;  /* 0x000077700a037816 */ /* 0x000fe400000000ff */
[----:B------:R-:W-:-:S03]  /*2de40*/  IADD3 R16, P6, PT, R20, R0, RZ ;  /* 0x0000000014107210 */ /* 0x000fc60007fde0ff */
[----:B------:R0:W-:Y:S01]  /*2de50*/  @P5 STG.E.U8 desc[UR8][R18.64], R3 ;  /* 0x0000000312005986 */ /* 0x0001e2000c101108 */
[----:B------:R-:W-:Y:S01]  /*2de60*/  LEA.HI.X.SX32 R17, R20, R2, 0x1, P6 ;  /* 0x0000000214117211 */ /* 0x000fe200030f0eff */
[----:B0-----:R-:W-:Y:S01]  /*2de70*/  IMAD R3, R21, 0x2, R20 ;  /* 0x0000000215037824 */ /* 0x001fe200078e0214 */
[----:B------:R-:W-:-:S04]  /*2de80*/  PRMT R18, R11, 0x7770, RZ ;  /* 0x000077700b127816 */ /* 0x000fc800000000ff */
[----:B------:R-:W-:Y:S01]  /*2de90*/  IADD3 R22, P6, PT, R3, R0, RZ ;  /* 0x0000000003167210 */ /* 0x000fe20007fde0ff */
[----:B------:R-:W-:-:S03]  /*2dea0*/  IMAD R21, R23, 0x2, R3 ;  /* 0x0000000217157824 */ /* 0x000fc600078e0203 */
[----:B------:R-:W-:Y:S02]  /*2deb0*/  LEA.HI.X.SX32 R23, R3, R2, 0x1, P6 ;  /* 0x0000000203177211 */ /* 0x000fe400030f0eff */
[----:B------:R-:W-:Y:S01]  /*2dec0*/  PRMT R3, R12, 0x7770, RZ ;  /* 0x000077700c037816 */ /* 0x000fe200000000ff */
[----:B------:R-:W-:Y:S01]  /*2ded0*/  @P4 STG.E.U8 desc[UR8][R16.64], R18 ;  /* 0x0000001210004986 */ /* 0x000fe2000c101108 */
[----:B------:R-:W-:-:S03]  /*2dee0*/  IADD3 R20, P6, PT, R21, R0, RZ ;  /* 0x0000000015147210 */ /* 0x000fc60007fde0ff */
[----:B------:R0:W1:Y:S02]  /*2def0*/  LDS.128 R16, [R25+0xc000] ;  /* 0x00c0000019107984 */ /* 0x0000640000000c00 */
[----:B0-----:R-:W0:Y:S01]  /*2df00*/  LDC R25, c[0x0][0x3b8] ;  /* 0x0000ee00ff197b82 */ /* 0x001e220000000800 */
[----:B----4-:R-:W-:Y:S01]  /*2df10*/  ISETP.LT.AND P3, PT, R27, UR4, !P0 ;  /* 0x000000041b007c0c */ /* 0x010fe2000c761270 */
[----:B------:R-:W4:Y:S01]  /*2df20*/  LDCU UR4, c[0x0][0x39c] ;  /* 0x00007380ff0477ac */ /* 0x000f220008000800 */
[----:B------:R-:W2:Y:S01]  /*2df30*/  LDL.LU R27, [R1+0x2b0] ;  /* 0x0002b000011b7983 */ /* 0x000ea20000300800 */
[----:B---3--:R-:W-:Y:S01]  /*2df40*/  ISETP.LT.AND P2, PT, R24, UR5, !P0 ;  /* 0x0000000518007c0c */ /* 0x008fe2000c741270 */
[----:B------:R-:W3:Y:S03]  /*2df50*/  LDCU UR5, c[0x0][0x39c] ;  /* 0x00007380ff0577ac */ /* 0x000ee60008000800 */
[----:B------:R-:W0:Y:S06]  /*2df60*/  LDC R24, c[0x0][0x3b8] ;  /* 0x0000ee00ff187b82 */ /* 0x000e2c0000000800 */
[----:B------:R1:W-:Y:S02]  /*2df70*/  @P3 STG.E.U8 desc[UR8][R22.64], R3 ;  /* 0x0000000316003986 */ /* 0x0003e4000c101108 */
[----:B-1----:R-:W-:Y:S01]  /*2df80*/  IMAD R3, R26, 0x2, R21 ;  /* 0x000000021a037824 */ /* 0x002fe200078e0215 */
[----:B------:R-:W-:-:S02]  /*2df90*/  LEA.HI.X.SX32 R21, R21, R2, 0x1, P6 ;  /* 0x0000000215157211 */ /* 0x000fc400030f0eff */
[----:B------:R-:W-:Y:S02]  /*2dfa0*/  PRMT R23, R13, 0x7770, RZ ;  /* 0x000077700d177816 */ /* 0x000fe400000000ff */
[----:B--2---:R-:W-:-:S03]  /*2dfb0*/  ISETP.LT.AND P5, PT, R29, UR6, !P0 ;  /* 0x000000061d007c0c */ /* 0x004fc6000c7a1270 */
[----:B------:R1:W-:Y:S01]  /*2dfc0*/  @P2 STG.E.U8 desc[UR8][R20.64], R23 ;  /* 0x0000001714002986 */ /* 0x0003e2000c101108 */
[----:B----4-:R-:W-:-:S03]  /*2dfd0*/  ISETP.LT.AND P4, PT, R28, UR4, !P0 ;  /* 0x000000041c007c0c */ /* 0x010fc6000c781270 */
[----:B------:R-:W2:Y:S01]  /*2dfe0*/  LDL.LU R29, [R1+0x2c0] ;  /* 0x0002c000011d7983 */ /* 0x000ea20000300800 */
[----:B------:R-:W4:Y:S03]  /*2dff0*/  LDCU UR4, c[0x0][0x39c] ;  /* 0x00007380ff0477ac */ /* 0x000f260008000800 */
[----:B------:R-:W2:Y:S01]  /*2e000*/  LDL.LU R28, [R1+0x2c4] ;  /* 0x0002c400011c7983 */ /* 0x000ea20000300800 */
[C---:B------:R-:W-:Y:S01]  /*2e010*/  IADD3 R22, P6, PT, R3.reuse, R0, RZ ;  /* 0x0000000003167210 */ /* 0x040fe20007fde0ff */
[----:B0-----:R-:W-:Y:S01]  /*2e020*/  IMAD R24, R24, 0x2, R3 ;  /* 0x0000000218187824 */ /* 0x001fe200078e0203 */
[----:B------:R-:W2:Y:S01]  /*2e030*/  LDCU UR6, c[0x0][0x39c] ;  /* 0x00007380ff0677ac */ /* 0x000ea20008000800 */
[----:B------:R-:W2:Y:S04]  /*2e040*/  LDL.LU R26, [R1+0x30] ;  /* 0x00003000011a7983 */ /* 0x000ea80000300800 */
[----:B-1----:R-:W4:Y:S01]  /*2e050*/  LDL.LU R21, [R1+0x2bc] ;  /* 0x0002bc0001157983 */ /* 0x002f220000300800 */
[----:B------:R-:W-:-:S02]  /*2e060*/  LEA.HI.X.SX32 R23, R3, R2, 0x1, P6 ;  /* 0x0000000203177211 */ /* 0x000fc400030f0eff */
[----:B------:R-:W-:Y:S02]  /*2e070*/  PRMT R3, R14, 0x7770, RZ ;  /* 0x000077700e037816 */ /* 0x000fe400000000ff */
[----:B------:R-:W-:-:S03]  /*2e080*/  IADD3 R20, P6, PT, R24, R0, RZ ;  /* 0x0000000018147210 */ /* 0x000fc60007fde0ff */
[----:B------:R0:W-:Y:S02]  /*2e090*/  @P5 STG.E.U8 desc[UR8][R22.64], R3 ;  /* 0x0000000316005986 */ /* 0x0001e4000c101108 */
[----:B0-----:R-:W-:Y:S01]  /*2e0a0*/  IMAD R3, R25, 0x2, R24 ;  /* 0x0000000219037824 */ /* 0x001fe200078e0218 */
[----:B------:R-:W-:Y:S02]  /*2e0b0*/  PRMT R22, R15, 0x7770, RZ ;  /* 0x000077700f167816 */ /* 0x000fe400000000ff */
[----:B---3--:R-:W-:Y:S01]  /*2e0c0*/  ISETP.LT.AND P3, PT, R27, UR5, !P0 ;  /* 0x000000051b007c0c */ /* 0x008fe2000c761270 */
[----:B------:R-:W0:Y:S01]  /*2e0d0*/  LDCU UR5, c[0x0][0x39c] ;  /* 0x00007380ff0577ac */ /* 0x000e220008000800 */
[----:B------:R-:W1:Y:S02]  /*2e0e0*/  LDC R27, c[0x0][0x3b8] ;  /* 0x0000ee00ff1b7b82 */ /* 0x000e640000000800 */
[----:B-1----:R-:W-:Y:S01]  /*2e0f0*/  IMAD R27, R27, 0x2, R3 ;  /* 0x000000021b1b7824 */ /* 0x002fe200078e0203 */
[----:B----4-:R-:W-:Y:S01]  /*2e100*/  ISETP.LT.AND P2, PT, R21, UR4, !P0 ;  /* 0x0000000415007c0c */ /* 0x010fe2000c741270 */
[----:B------:R-:W1:Y:S01]  /*2e110*/  LDCU UR4, c[0x0][0x39c] ;  /* 0x00007380ff0477ac */ /* 0x000e620008000800 */
[----:B------:R-:W-:-:S02]  /*2e120*/  LEA.HI.X.SX32 R21, R24, R2, 0x1, P6 ;  /* 0x0000000218157211 */ /* 0x000fc400030f0eff */
[----:B------:R-:W-:-:S04]  /*2e130*/  IADD3 R24, P6, PT, R3, R0, RZ ;  /* 0x0000000003187210 */ /* 0x000fc80007fde0ff */
[----:B------:R-:W-:Y:S02]  /*2e140*/  LEA.HI.X.SX32 R25, R3, R2, 0x1, P6 ;  /* 0x0000000203197211 */ /* 0x000fe400030f0eff */
[----:B------:R-:W-:Y:S01]  /*2e150*/  PRMT R3, R16, 0x7770, RZ ;  /* 0x0000777010037816 */ /* 0x000fe200000000ff */
[----:B------:R-:W-:Y:S04]  /*2e160*/  @P4 STG.E.U8 desc[UR8][R20.64], R22 ;  /* 0x0000001614004986 */ /* 0x000fe8000c101108 */
[----:B------:R3:W-:Y:S04]  /*2e170*/  @P3 STG.E.U8 desc[UR8][R24.64], R3 ;  /* 0x0000000318003986 */ /* 0x0007e8000c101108 */
[----:B--2---:R2:W4:Y:S01]  /*2e180*/  LDS.128 R20, [R26+0xe000] ;  /* 0x00e000001a147984 */ /* 0x0045220000000c00 */
[----:B---3--:R-:W3:Y:S01]  /*2e190*/  LDC R25, c[0x0][0x3b8] ;  /* 0x0000ee00ff197b82 */ /* 0x008ee20000000800 */
[----:B--2---:R-:W-:-:S02]  /*2e1a0*/  IADD3 R26, P6, PT, R27, R0, RZ ;  /* 0x000000001b1a7210 */ /* 0x004fc40007fde0ff */
[----:B------:R-:W1:Y:S01]  /*2e1b0*/  LDL.LU R24, [R1+0x2e8] ;  /* 0x0002e80001187983 */ /* 0x000e620000300800 */
[----:B---3--:R-:W-:Y:S01]  /*2e1c0*/  IMAD R3, R25, 0x2, R27 ;  /* 0x0000000219037824 */ /* 0x008fe200078e021b */
[----:B------:R-:W-:Y:S02]  /*2e1d0*/  LEA.HI.X.SX32 R27, R27, R2, 0x1, P6 ;  /* 0x000000021b1b7211 */ /* 0x000fe400030f0eff */
[----:B------:R-:W-:-:S05]  /*2e1e0*/  PRMT R25, R17, 0x7770, RZ ;  /* 0x0000777011197816 */ /* 0x000fca00000000ff */
[----:B------:R2:W-:Y:S04]  /*2e1f0*/  @P2 STG.E.U8 desc[UR8][R26.64], R25 ;  /* 0x000000191a002986 */ /* 0x0005e8000c101108 */
[----:B--2---:R-:W2:Y:S01]  /*2e200*/  LDL.LU R26, [R1+0x2f8] ;  /* 0x0002f800011a7983 */ /* 0x004ea20000300800 */
[----:B------:R-:W-:Y:S01]  /*2e210*/  ISETP.LT.AND P5, PT, R29, UR6, !P0 ;  /* 0x000000061d007c0c */ /* 0x000fe2000c7a1270 */
[----:B------:R-:W3:Y:S01]  /*2e220*/  LDCU UR6, c[0x0][0x39c] ;  /* 0x00007380ff0677ac */ /* 0x000ee20008000800 */
[----:B------:R-:W3:Y:S01]  /*2e230*/  LDC R29, c[0x0][0x3b8] ;  /* 0x0000ee00ff1d7b82 */ /* 0x000ee20000000800 */
[----:B0-----:R-:W-:Y:S01]  /*2e240*/  ISETP.LT.AND P4, PT, R28, UR5, !P0 ;  /* 0x000000051c007c0c */ /* 0x001fe2000c781270 */
[----:B------:R-:W2:Y:S06]  /*2e250*/  LDCU UR5, c[0x0][0x39c] ;  /* 0x00007380ff0577ac */ /* 0x000eac0008000800 */
[----:B------:R-:W0:Y:S01]  /*2e260*/  LDC R28, c[0x0][0x3b8] ;  /* 0x0000ee00ff1c7b82 */ /* 0x000e220000000800 */
[----:B---3--:R-:W-:-:S02]  /*2e270*/  IMAD R27, R29, 0x2, R3 ;  /* 0x000000021d1b7824 */ /* 0x008fc400078e0203 */
[----:B------:R-:W3:Y:S01]  /*2e280*/  LDL.LU R29, [R1+0x2fc] ;  /* 0x0002fc00011d7983 */ /* 0x000ee20000300800 */
[----:B-1----:R-:W-:Y:S01]  /*2e290*/  ISETP.LT.AND P3, PT, R24, UR4, !P0 ;  /* 0x0000000418007c0c */ /* 0x002fe2000c761270 */
[----:B------:R-:W1:Y:S01]  /*2e2a0*/  LDCU UR4, c[0x0][0x39c] ;  /* 0x00007380ff0477ac */ /* 0x000e620008000800 */
[----:B------:R-:W-:-:S04]  /*2e2b0*/  IADD3 R24, P6, PT, R3, R0, RZ ;  /* 0x0000000003187210 */ /* 0x000fc80007fde0ff */
[----:B------:R-:W-:Y:S02]  /*2e2c0*/  LEA.HI.X.SX32 R25, R3, R2, 0x1, P6 ;  /* 0x0000000203197211 */ /* 0x000fe400030f0eff */
[----:B------:R-:W-:-:S05]  /*2e2d0*/  PRMT R3, R18, 0x7770, RZ ;  /* 0x0000777012037816 */ /* 0x000fca00000000ff */
[----:B------:R0:W-:Y:S02]  /*2e2e0*/  @P5 STG.E.U8 desc[UR8][R24.64], R3 ;  /* 0x0000000318005986 */ /* 0x0001e4000c101108 */
[----:B0-----:R-:W-:Y:S01]  /*2e2f0*/  IMAD R3, R28, 0x2, R27 ;  /* 0x000000021c037824 */ /* 0x001fe200078e021b */
[----:B------:R-:W-:Y:S01]  /*2e300*/  PRMT R25, R19, 0x7770, RZ ;  /* 0x0000777013197816 */ /* 0x000fe200000000ff */
[----:B------:R-:W0:Y:S01]  /*2e310*/  LDC R28, c[0x0][0x3b8] ;  /* 0x0000ee00ff1c7b82 */ /* 0x000e220000000800 */
[----:B--2---:R-:W-:Y:S01]  /*2e320*/  ISETP.LT.AND P2, PT, R26, UR5, !P0 ;  /* 0x000000051a007c0c */ /* 0x004fe2000c741270 */
[----:B------:R-:W2:Y:S01]  /*2e330*/  LDCU UR5, c[0x0][0x39c] ;  /* 0x00007380ff0577ac */ /* 0x000ea20008000800 */
[----:B------:R-:W-:-:S04]  /*2e340*/  IADD3 R26, P6, PT, R27, R0, RZ ;  /* 0x000000001b1a7210 */ /* 0x000fc80007fde0ff */
[----:B------:R-:W-:-:S05]  /*2e350*/  LEA.HI.X.SX32 R27, R27, R2, 0x1, P6 ;  /* 0x000000021b1b7211 */ /* 0x000fca00030f0eff */
[----:B------:R0:W-:Y:S04]  /*2e360*/  @P4 STG.E.U8 desc[UR8][R26.64], R25 ;  /* 0x000000191a004986 */ /* 0x0001e8000c101108 */
[----:B0-----:R-:W1:Y:S01]  /*2e370*/  LDL.LU R27, [R1+0x300] ;  /* 0x00030000011b7983 */ /* 0x001e620000300800 */
[----:B------:R-:W-:-:S04]  /*2e380*/  IADD3 R24, P6, PT, R3, R0, RZ ;  /* 0x0000000003187210 */ /* 0x000fc80007fde0ff */
[----:B------:R-:W-:Y:S02]  /*2e390*/  LEA.HI.X.SX32 R25, R3, R2, 0x1, P6 ;  /* 0x0000000203197211 */ /* 0x000fe400030f0eff */
[----:B---3--:R-:W-:Y:S01]  /*2e3a0*/  ISETP.LT.AND P5, PT, R29, UR6, !P0 ;  /* 0x000000061d007c0c */ /* 0x008fe2000c7a1270 */
[----:B------:R-:W0:Y:S01]  /*2e3b0*/  LDCU UR6, c[0x0][0x39c] ;  /* 0x00007380ff0677ac */ /* 0x000e220008000800 */
[----:B------:R-:W3:Y:S01]  /*2e3c0*/  LDC R29, c[0x0][0x3b8] ;  /* 0x0000ee00ff1d7b82 */ /* 0x000ee20000000800 */
[----:B-1----:R-:W-:Y:S01]  /*2e3d0*/  ISETP.LT.AND P4, PT, R27, UR4, !P0 ;  /* 0x000000041b007c0c */ /* 0x002fe2000c781270 */
[----:B------:R-:W-:Y:S01]  /*2e3e0*/  IMAD R27, R28, 0x2, R3 ;  /* 0x000000021c1b7824 */ /* 0x000fe200078e0203 */
[----:B----4-:R-:W-:-:S05]  /*2e3f0*/  PRMT R3, R20, 0x7770, RZ ;  /* 0x0000777014037816 */ /* 0x010fca00000000ff */
[----:B------:R-:W1:Y:S01]  /*2e400*/  LDC R28, c[0x0][0x3b8] ;  /* 0x0000ee00ff1c7b82 */ /* 0x000e620000000800 */
[----:B------:R-:W4:Y:S01]  /*2e410*/  LDCU UR4, c[0x0][0x39c] ;  /* 0x00007380ff0477ac */ /* 0x000f220008000800 */
[----:B------:R0:W-:Y:S04]  /*2e420*/  @P3 STG.E.U8 desc[UR8][R24.64], R3 ;  /* 0x0000000318003986 */ /* 0x0001e8000c101108 */
[----:B0-----:R-:W2:Y:S02]  /*2e430*/  LDL.LU R24, [R1+0x304] ;  /* 0x0003040001187983 */ /* 0x001ea40000300800 */
[----:B------:R-:W0:Y:S01]  /*2e440*/  LDC R25, c[0x0][0x3b8] ;  /* 0x0000ee00ff197b82 */ /* 0x000e220000000800 */
[----:B------:R-:W-:Y:S01]  /*2e450*/  IADD3 R26, P6, PT, R27, R0, RZ ;  /* 0x000000001b1a7210 */ /* 0x000fe20007fde0ff */
[----:B0-----:R-:W-:-:S03]  /*2e460*/  IMAD R3, R25, 0x2, R27 ;  /* 0x0000000219037824 */ /* 0x001fc600078e021b */
[----:B------:R-:W-:Y:S02]  /*2e470*/  LEA.HI.X.SX32 R27, R27, R2, 0x1, P6 ;  /* 0x000000021b1b7211 */ /* 0x000fe400030f0eff */
[----:B------:R-:W-:-:S05]  /*2e480*/  PRMT R25, R21, 0x7770, RZ ;  /* 0x0000777015197816 */ /* 0x000fca00000000ff */
[----:B------:R0:W-:Y:S04]  /*2e490*/  @P2 STG.E.U8 desc[UR8][R26.64], R25 ;  /* 0x000000191a002986 */ /* 0x0001e8000c101108 */
[----:B0-----:R-:W4:Y:S01]  /*2e4a0*/  LDL.LU R26, [R1+0x308] ;  /* 0x00030800011a7983 */ /* 0x001f220000300800 */
[----:B---3--:R-:W-:-:S03]  /*2e4b0*/  IMAD R27, R29, 0x2, R3 ;  /* 0x000000021d1b7824 */ /* 0x008fc600078e0203 */
[----:B------:R-:W3:Y:S01]  /*2e4c0*/  LDL.LU R29, [R1+0x30c] ;  /* 0x00030c00011d7983 */ /* 0x000ee20000300800 */
[----:B--2---:R-:W-:Y:S01]  /*2e4d0*/  ISETP.LT.AND P3, PT, R24, UR5, !P0 ;  /* 0x0000000518007c0c */ /* 0x004fe2000c761270 */
[----:B------:R-:W0:Y:S01]  /*2e4e0*/  LDCU UR5, c[0x0][0x39c] ;  /* 0x00007380ff0577ac */ /* 0x000e220008000800 */
[----:B------:R-:W-:-:S04]  /*2e4f0*/  IADD3 R24, P6, PT, R3, R0, RZ ;  /* 0x0000000003187210 */ /* 0x000fc80007fde0ff */
[----:B------:R-:W-:Y:S02]  /*2e500*/  LEA.HI.X.SX32 R25, R3, R2, 0x1, P6 ;  /* 0x0000000203197211 */ /* 0x000fe400030f0eff */
[----:B------:R-:W-:-:S05]  /*2e510*/  PRMT R3, R22, 0x7770, RZ ;  /* 0x0000777016037816 */ /* 0x000fca00000000ff */
[----:B------:R1:W-:Y:S02]  /*2e520*/  @P5 STG.E.U8 desc[UR8][R24.64], R3 ;  /* 0x0000000318005986 */ /* 0x0003e4000c101108 */
[----:B-1----:R-:W-:Y:S02]  /*2e530*/  IMAD R3, R28, 0x2, R27 ;  /* 0x000000021c037824 */ /* 0x002fe400078e021b */
[----:B------:R-:W2:Y:S01]  /*2e540*/  LDL R28, [R1] ;  /* 0x00000000011c7983 */ /* 0x000ea20000100800 */
[----:B------:R-:W-:Y:S02]  /*2e550*/  PRMT R25, R23, 0x7770, RZ ;  /* 0x0000777017197816 */ /* 0x000fe400000000ff */
[----:B----4-:R-:W-:Y:S01]  /*2e560*/  ISETP.LT.AND P2, PT, R26, UR4, !P0 ;  /* 0x000000041a007c0c */ /* 0x010fe2000c741270 */
[----:B------:R-:W1:Y:S01]  /*2e570*/  LDCU UR4, c[0x0][0x39c] ;  /* 0x00007380ff0477ac */ /* 0x000e620008000800 */
[----:B------:R-:W-:-:S04]  /*2e580*/  IADD3 R26, P6, PT, R27, R0, RZ ;  /* 0x000000001b1a7210 */ /* 0x000fc80007fde0ff */
[----:B------:R-:W-:-:S05]  /*2e590*/  LEA.HI.X.SX32 R27, R27, R2, 0x1, P6 ;  /* 0x000000021b1b7211 */ /* 0x000fca00030f0eff */
[----:B------:R4:W-:Y:S02]  /*2e5a0*/  @P4 STG.E.U8 desc[UR8][R26.64], R25 ;  /* 0x000000191a004986 */ /* 0x0009e4000c101108 */
[----:B----4-:R-:W4:Y:S01]  /*2e5b0*/  LDC R27, c[0x0][0x3b8] ;  /* 0x0000ee00ff1b7b82 */ /* 0x010f220000000800 */
[C---:B------:R-:W-:Y:S01]  /*2e5c0*/  IADD3 R24, P6, PT, R3.reuse, R0, RZ ;  /* 0x0000000003187210 */ /* 0x040fe20007fde0ff */
[----:B------:R-:W0:Y:S03]  /*2e5d0*/  LDL.LU R26, [R1+0x310] ;  /* 0x00031000011a7983 */ /* 0x000e260000300800 */
[----:B------:R-:W-:Y:S01]  /*2e5e0*/  LEA.HI.X.SX32 R25, R3, R2, 0x1, P6 ;  /* 0x0000000203197211 */ /* 0x000fe200030f0eff */
[----:B----4-:R-:W-:Y:S01]  /*2e5f0*/  IMAD R27, R27, 0x2, R3 ;  /* 0x000000021b1b7824 */ /* 0x010fe200078e0203 */
[----:B--2---:R-:W-:Y:S02]  /*2e600*/  PRMT R3, R28, 0x7771, RZ ;  /* 0x000077711c037816 */ /* 0x004fe400000000ff */
[----:B---3--:R-:W-:Y:S01]  /*2e610*/  ISETP.LT.AND P5, PT, R29, UR6, !P0 ;  /* 0x000000061d007c0c */ /* 0x008fe2000c7a1270 */
[----:B------:R-:W2:Y:S01]  /*2e620*/  LDC R28, c[0x0][0x3b8] ;  /* 0x0000ee00ff1c7b82 */ /* 0x000ea20000000800 */
[----:B------:R-:W3:Y:S01]  /*2e630*/  LDCU UR6, c[0x0][0x39c] ;  /* 0x00007380ff0677ac */ /* 0x000ee20008000800 */
[----:B------:R4:W-:Y:S06]  /*2e640*/  @P3 STG.E.U8 desc[UR8][R24.64], R3 ;  /* 0x0000000318003986 */ /* 0x0009ec000c101108 */
[----:B------:R-:W0:Y:S01]  /*2e650*/  LDC R29, c[0x0][0x3b8] ;  /* 0x0000ee00ff1d7b82 */ /* 0x000e220000000800 */
[----:B----4-:R-:W4:Y:S07]  /*2e660*/  LDL R25, [R1+0x4] ;  /* 0x0000040001197983 */ /* 0x010f2e0000100800 */
[----:B------:R-:W1:Y:S01]  /*2e670*/  LDC R3, c[0x0][0x3b8] ;  /* 0x0000ee00ff037b82 */ /* 0x000e620000000800 */
[----:B------:R-:W2:Y:S01]  /*2e680*/  LDL.LU R24, [R1+0x314] ;  /* 0x0003140001187983 */ /* 0x000ea20000300800 */
[----:B0-----:R-:W-:Y:S01]  /*2e690*/  ISETP.LT.AND P4, PT, R26, UR5, !P0 ;  /* 0x000000051a007c0c */ /* 0x001fe2000c781270 */
[----:B-1----:R-:W-:Y:S01]  /*2e6a0*/  IMAD R3, R3, 0x2, R27 ;  /* 0x0000000203037824 */ /* 0x002fe200078e021b */
[C---:B------:R-:W-:Y:S01]  /*2e6b0*/  IADD3 R26, P6, PT, R27.reuse, R0, RZ ;  /* 0x000000001b1a7210 */ /* 0x040fe20007fde0ff */
[----:B------:R-:W0:Y:S03]  /*2e6c0*/  LDCU UR5, c[0x0][0x39c] ;  /* 0x00007380ff0577ac */ /* 0x000e260008000800 */
[----:B------:R-:W-:-:S02]  /*2e6d0*/  LEA.HI.X.SX32 R27, R27, R2, 0x1, P6 ;  /* 0x000000021b1b7211 */ /* 0x000fc400030f0eff */
[----:B----4-:R-:W-:Y:S02]  /*2e6e0*/  PRMT R25, R25, 0x7771, RZ ;  /* 0x0000777119197816 */ /* 0x010fe400000000ff */
[----:B--2---:R-:W-:-:S03]  /*2e6f0*/  ISETP.LT.AND P3, PT, R24, UR4, !P0 ;  /* 0x0000000418007c0c */ /* 0x004fc6000c761270 */
[----:B------:R1:W-:Y:S01]  /*2e700*/  @P2 STG.E.U8 desc[UR8][R26.64], R25 ;  /* 0x000000191a002986 */ /* 0x0003e2000c101108 */
[----:B------:R-:W-:Y:S01]  /*2e710*/  IADD3 R24, P6, PT, R3, R0, RZ ;  /* 0x0000000003187210 */ /* 0x000fe20007fde0ff */
[----:B------:R-:W2:Y:S02]  /*2e720*/  LDCU UR4, c[0x0][0x39c] ;  /* 0x00007380ff0477ac */ /* 0x000ea40008000800 */
[----:B-1----:R-:W0:Y:S01]  /*2e730*/  LDL.LU R26, [R1+0x318] ;  /* 0x00031800011a7983 */ /* 0x002e220000300800 */
[----:B------:R-:W-:Y:S01]  /*2e740*/  IMAD R27, R29, 0x2, R3 ;  /* 0x000000021d1b7824 */ /* 0x000fe200078e0203 */
[----:B------:R-:W-:Y:S02]  /*2e750*/  LEA.HI.X.SX32 R25, R3, R2, 0x1, P6 ;  /* 0x0000000203197211 */ /* 0x000fe400030f0eff */
[----:B------:R-:W4:Y:S04]  /*2e760*/  LDL R3, [R1+0x8] ;  /* 0x0000080001037983 */ /* 0x000f280000100800 */
[----:B------:R-:W2:Y:S01]  /*2e770*/  LDL R29, [R1+0xc] ;  /* 0x00000c00011d7983 */ /* 0x000ea20000100800 */
[----:B----4-:R-:W-:-:S05]  /*2e780*/  PRMT R3, R3, 0x7771, RZ ;  /* 0x0000777103037816 */ /* 0x010fca00000000ff */
[----:B------:R1:W-:Y:S04]  /*2e790*/  @P5 STG.E.U8 desc[UR8][R24.64], R3 ;  /* 0x0000000318005986 */ /* 0x0003e8000c101108 */
[----:B-1----:R-:W3:Y:S01]  /*2e7a0*/  LDL.LU R25, [R1+0x31c] ;  /* 0x00031c0001197983 */ /* 0x002ee20000300800 */
[----:B------:R-:W-:-:S03]  /*2e7b0*/  IMAD R3, R28, 0x2, R27 ;  /* 0x000000021c037824 */ /* 0x000fc600078e021b */
[----:B------:R-:W4:Y:S01]  /*2e7c0*/  LDL R28, [R1+0x10] ;  /* 0x00001000011c7983 */ /* 0x000f220000100800 */
[----:B0-----:R-:W-:Y:S01]  /*2e7d0*/  ISETP.LT.AND P2, PT, R26, UR5, !P0 ;  /* 0x000000051a007c0c */ /* 0x001fe2000c741270 */
[----:B------:R-:W0:Y:S01]  /*2e7e0*/  LDCU UR5, c[0x0][0x39c] ;  /* 0x00007380ff0577ac */ /* 0x000e220008000800 */
[----:B------:R-:W-:-:S04]  /*2e7f0*/  IADD3 R26, P6, PT, R27, R0, RZ ;  /* 0x000000001b1a7210 */ /* 0x000fc80007fde0ff */
[----:B------:R-:W-:Y:S02]  /*2e800*/  LEA.HI.X.SX32 R27, R27, R2, 0x1, P6 ;  /* 0x000000021b1b7211 */ /* 0x000fe400030f0eff */
[----:B------:R-:W-:Y:S02]  /*2e810*/  IADD3 R24, P6, PT, R3, R0, RZ ;  /* 0x0000000003187210 */ /* 0x000fe40007fde0ff */
[----:B---3--:R-:W-:Y:S01]  /*2e820*/  ISETP.LT.AND P5, PT, R25, UR6, !P0 ;  /* 0x0000000619007c0c */ /* 0x008fe2000c7a1270 */
[----:B------:R-:W1:Y:S01]  /*2e830*/  LDCU UR6, c[0x0][0x39c] ;  /* 0x00007380ff0677ac */ /* 0x000e620008000800 */
[----:B--2---:R-:W-:Y:S02]  /*2e840*/  PRMT R25, R29, 0x7771, RZ ;  /* 0x000077711d197816 */ /* 0x004fe400000000ff */
[----:B------:R-:W2:Y:S03]  /*2e850*/  LDC R29, c[0x0][0x3b8] ;  /* 0x0000ee00ff1d7b82 */ /* 0x000ea60000000800 */
[----:B------:R3:W-:Y:S05]  /*2e860*/  @P4 STG.E.U8 desc[UR8][R26.64], R25 ;  /* 0x000000191a004986 */ /* 0x0007ea000c101108 */
[----:B---3--:R-:W3:Y:S01]  /*2e870*/  LDC R27, c[0x0][0x3b8] ;  /* 0x0000ee00ff1b7b82 */ /* 0x008ee20000000800 */
[----:B------:R-:W-:Y:S01]  /*2e880*/  LEA.HI.X.SX32 R25, R3, R2, 0x1, P6 ;  /* 0x0000000203197211 */ /* 0x000fe200030f0eff */
[----:B------:R-:W2:Y:S01]  /*2e890*/  LDL.LU R26, [R1+0x320] ;  /* 0x00032000011a7983 */ /* 0x000ea20000300800 */
[----:B---3--:R-:W-:Y:S01]  /*2e8a0*/  IMAD R27, R27, 0x2, R3 ;  /* 0x000000021b1b7824 */ /* 0x008fe200078e0203 */
[----:B----4-:R-:W-:-:S04]  /*2e8b0*/  PRMT R3, R28, 0x7771, RZ ;  /* 0x000077711c037816 */ /* 0x010fc800000000ff */
[----:B------:R-:W3:Y:S01]  /*2e8c0*/  LDC R28, c[0x0][0x3b8] ;  /* 0x0000ee00ff1c7b82 */ /* 0x000ee20000000800 */
[----:B------:R4:W-:Y:S04]  /*2e8d0*/  @P3 STG.E.U8 desc[UR8][R24.64], R3 ;  /* 0x0000000318003986 */ /* 0x0009e8000c101108 */
[----:B----4-:R-:W4:Y:S03]  /*2e8e0*/  LDL R25, [R1+0x14] ;  /* 0x0000140001197983 */ /* 0x010f260000100800 */
[----:B------:R-:W0:Y:S01]  /*2e8f0*/  LDC R3, c[0x0][0x3b8] ;  /* 0x0000ee00ff037b82 */ /* 0x000e220000000800 */
[----:B------:R-:W3:Y:S01]  /*2e900*/  LDL.LU R24, [R1+0x324] ;  /* 0x0003240001187983 */ /* 0x000ee20000300800 */
[----:B0-----:R-:W-:Y:S01]  /*2e910*/  IMAD R3, R3, 0x2, R27 ;  /* 0x0000000203037824 */ /* 0x001fe200078e021b */
[----:B--2---:R-:W-:Y:S01]  /*2e920*/  ISETP.LT.AND P4, PT, R26, UR4, !P0 ;  /* 0x000000041a007c0c */ /* 0x004fe2000c781270 */
[----:B------:R-:W0:Y:S01]  /*2e930*/  LDCU UR4, c[0x0][0x39c] ;  /* 0x00007380ff0477ac */ /* 0x000e220008000800 */
[----:B------:R-:W-:-:S04]  /*2e940*/  IADD3 R26, P6, PT, R27, R0, RZ ;  /* 0x000000001b1a7210 */ /* 0x000fc80007fde0ff */
[----:B------:R-:W-:Y:S02]  /*2e950*/  LEA.HI.X.SX32 R27, R27, R2, 0x1, P6 ;  /* 0x000000021b1b7211 */ /* 0x000fe400030f0eff */
[----:B----4-:R-:W-:Y:S02]  /*2e960*/  PRMT R25, R25, 0x7771, RZ ;  /* 0x0000777119197816 */ /* 0x010fe400000000ff */
[----:B---3--:R-:W-:-:S03]  /*2e970*/  ISETP.LT.AND P3, PT, R24, UR5, !P0 ;  /* 0x0000000518007c0c */ /* 0x008fc6000c761270 */
[----:B------:R2:W-:Y:S01]  /*2e980*/  @P2 STG.E.U8 desc[UR8][R26.64], R25 ;  /* 0x000000191a002986 */ /* 0x0005e2000c101108 */
[----:B------:R-:W-:Y:S01]  /*2e990*/  IADD3 R24, P6, PT, R3, R0, RZ ;  /* 0x0000000003187210 */ /* 0x000fe20007fde0ff */
[----:B------:R-:W3:Y:S02]  /*2e9a0*/  LDCU UR5, c[0x0][0x39c] ;  /* 0x00007380ff0577ac */ /* 0x000ee40008000800 */
[----:B--2---:R-:W0:Y:S01]  /*2e9b0*/  LDL.LU R26, [R1+0x330] ;  /* 0x00033000011a7983 */ /* 0x004e220000300800 */
[----:B------:R-:W-:Y:S01]  /*2e9c0*/  IMAD R27, R29, 0x2, R3 ;  /* 0x000000021d1b7824 */ /* 0x000fe200078e0203 */
[----:B------:R-:W-:Y:S02]  /*2e9d0*/  LEA.HI.X.SX32 R25, R3, R2, 0x1, P6 ;  /* 0x0000000203197211 */ /* 0x000fe400030f0eff */
[----:B------:R-:W2:Y:S04]  /*2e9e0*/  LDL R3, [R1+0x18] ;  /* 0x0000180001037983 */ /* 0x000ea80000100800 */
[----:B------:R-:W4:Y:S01]  /*2e9f0*/  LDL R29, [R1+0x1c] ;  /* 0x00001c00011d7983 */ /* 0x000f220000100800 */
[----:B--2---:R-:W-:-:S05]  /*2ea00*/  PRMT R3, R3, 0x7771, RZ ;  /* 0x0000777103037816 */ /* 0x004fca00000000ff */
[----:B------:R2:W-:Y:S04]  /*2ea10*/  @P5 STG.E.U8 desc[UR8][R24.64], R3 ;  /* 0x0000000318005986 */ /* 0x0005e8000c101108 */
[----:B--2---:R-:W1:Y:S01]  /*2ea20*/  LDL.LU R25, [R1+0x334] ;  /* 0x0003340001197983 */ /* 0x004e620000300800 */
[----:B------:R-:W-:-:S03]  /*2ea30*/  IMAD R3, R28, 0x2, R27 ;  /* 0x000000021c037824 */ /* 0x000fc600078e021b */
[----:B------:R-:W2:Y:S01]  /*2ea40*/  LDL R28, [R1+0x20] ;  /* 0x00002000011c7983 */ /* 0x000ea20000100800 */
[----:B0-----:R-:W-:Y:S01]  /*2ea50*/  ISETP.LT.AND P2, PT, R26, UR4, !P0 ;  /* 0x000000041a007c0c */ /* 0x001fe2000c741270 */
[----:B------:R-:W0:Y:S01]  /*2ea60*/  LDCU UR4, c[0x0][0x39c] ;  /* 0x00007380ff0477ac */ /* 0x000e220008000800 */
[----:B------:R-:W-:-:S04]  /*2ea70*/  IADD3 R26, P6, PT, R27, R0, RZ ;  /* 0x000000001b1a7210 */ /* 0x000fc80007fde0ff */
[----:B------:R-:W-:Y:S02]  /*2ea80*/  LEA.HI.X.SX32 R27, R27, R2, 0x1, P6 ;  /* 0x000000021b1b7211 */ /* 0x000fe400030f0eff */
[----:B------:R-:W-:Y:S02]  /*2ea90*/  IADD3 R24, P6, PT, R3, R0, RZ ;  /* 0x0000000003187210 */ /* 0x000fe40007fde0ff */
[----:B-1----:R-:W-:Y:S01]  /*2eaa0*/  ISETP.LT.AND P5, PT, R25, UR6, !P0 ;  /* 0x0000000619007c0c */ /* 0x002fe2000c7a1270 */
[----:B------:R-:W1:Y:S01]  /*2eab0*/  LDCU UR6, c[0x0][0x39c] ;  /* 0x00007380ff0677ac */ /* 0x000e620008000800 */
[----:B----4-:R-:W-:Y:S02]  /*2eac0*/  PRMT R25, R29, 0x7771, RZ ;  /* 0x000077711d197816 */ /* 0x010fe400000000ff */
[----:B------:R-:W4:Y:S03]  /*2ead0*/  LDC R29, c[0x0][0x3b8] ;  /* 0x0000ee00ff1d7b82 */ /* 0x000f260000000800 */
[----:B------:R0:W-:Y:S05]  /*2eae0*/  @P4 STG.E.U8 desc[UR8][R26.64], R25 ;  /* 0x000000191a004986 */ /* 0x0001ea000c101108 */
[----:B0-----:R-:W0:Y:S01]  /*2eaf0*/  LDC R27, c[0x0][0x3b8] ;  /* 0x0000ee00ff1b7b82 */ /* 0x001e220000000800 */
[----:B------:R-:W-:Y:S01]  /*2eb00*/  LEA.HI.X.SX32 R25, R3, R2, 0x1, P6 ;  /* 0x0000000203197211 */ /* 0x000fe200030f0eff */
[----:B------:R-:W3:Y:S01]  /*2eb10*/  LDL.LU R26, [R1+0x338] ;  /* 0x00033800011a7983 */ /* 0x000ee20000300800 */
[----:B0-----:R-:W-:Y:S01]  /*2eb20*/  IMAD R27, R27, 0x2, R3 ;  /* 0x000000021b1b7824 */ /* 0x001fe200078e0203 */
[----:B--2---:R-:W-:-:S04]  /*2eb30*/  PRMT R3, R28, 0x7771, RZ ;  /* 0x000077711c037816 */ /* 0x004fc800000000ff */
[----:B------:R-:W0:Y:S01]  /*2eb40*/  LDC R28, c[0x0][0x3b8] ;  /* 0x0000ee00ff1c7b82 */ /* 0x000e220000000800 */
[----:B------:R2:W-:Y:S04]  /*2eb50*/  @P3 STG.E.U8 desc[UR8][R24.64], R3 ;  /* 0x0000000318003986 */ /* 0x0005e8000c101108 */
[----:B--2---:R-:W2:Y:S03]  /*2eb60*/  LDL R25, [R1+0x24] ;  /* 0x0000240001197983 */ /* 0x004ea60000100800 */
[----:B------:R-:W0:Y:S01]  /*2eb70*/  LDC R3, c[0x0][0x3b8] ;  /* 0x0000ee00ff037b82 */ /* 0x000e220000000800 */
[----:B------:R-:W4:Y:S01]  /*2eb80*/  LDL.LU R24, [R1+0x33c] ;  /* 0x00033c0001187983 */ /* 0x000f220000300800 */
[----:B0-----:R-:W-:Y:S01]  /*2eb90*/  IMAD R3, R3, 0x2, R27 ;  /* 0x0000000203037824 */ /* 0x001fe200078e021b */
[----:B---3--:R-:W-:Y:S01]  /*2eba0*/  ISETP.LT.AND P4, PT, R26, UR5, !P0 ;  /* 0x000000051a007c0c */ /* 0x008fe2000c781270 */
[----:B------:R-:W0:Y:S01]  /*2ebb0*/  LDCU UR5, c[0x0][0x39c] ;  /* 0x00007380ff0577ac */ /* 0x000e220008000800 */
[----:B------:R-:W-:-:S04]  /*2ebc0*/  IADD3 R26, P6, PT, R27, R0, RZ ;  /* 0x000000001b1a7210 */ /* 0x000fc80007fde0ff */
[----:B------:R-:W-:Y:S02]  /*2ebd0*/  LEA.HI.X.SX32 R27, R27, R2, 0x1, P6 ;  /* 0x000000021b1b7211 */ /* 0x000fe400030f0eff */
[----:B--2---:R-:W-:Y:S02]  /*2ebe0*/  PRMT R25, R25, 0x7771, RZ ;  /* 0x0000777119197816 */ /* 0x004fe400000000ff */
[----:B----4-:R-:W-:-:S03]  /*2ebf0*/  ISETP.LT.AND P3, PT, R24, UR4, !P0 ;  /* 0x0000000418007c0c */ /* 0x010fc6000c761270 */
        /* <DEDUP_REMOVED lines=11> */
[----:B0-----:R-:W-:Y:S01]  /*2ecb0*/  ISETP.LT.AND P2, PT, R26, UR5, !P0 ;  /* 0x000000051a007c0c */ /* 0x001fe2000c741270 */
[----:B------:R-:W-:Y:S01]  /*2ecc0*/  IMAD R3, R28, 0x2, R27 ;  /* 0x000000021c037824 */ /* 0x000fe200078e021b */
[C---:B------:R-:W-:Y:S01]  /*2ecd0*/  IADD3 R26, P6, PT, R27.reuse, R0, RZ ;  /* 0x000000001b1a7210 */ /* 0x040fe20007fde0ff */
[----:B------:R-:W0:Y:S01]  /*2ece0*/  LDC R28, c[0x0][0x3b8] ;  /* 0x0000ee00ff1c7b82 */ /* 0x000e220000000800 */
[----:B------:R-:W2:Y:S02]  /*2ecf0*/  LDCU UR5, c[0x0][0x39c] ;  /* 0x00007380ff0577ac */ /* 0x000ea40008000800 */
[----:B------:R-:W-:-:S02]  /*2ed00*/  LEA.HI.X.SX32 R27, R27, R2, 0x1, P6 ;  /* 0x000000021b1b7211 */ /* 0x000fc400030f0eff */
[----:B-1----:R-:W-:Y:S01]  /*2ed10*/  ISETP.LT.AND P5, PT, R25, UR6, !P0 ;  /* 0x0000000619007c0c */ /* 0x002fe2000c7a1270 */
[----:B------:R-:W1:Y:S01]  /*2ed20*/  LDCU UR6, c[0x0][0x39c] ;  /* 0x00007380ff0677ac */ /* 0x000e620008000800 */
[----:B----4-:R-:W-:Y:S02]  /*2ed30*/  PRMT R25, R29, 0x7771, RZ ;  /* 0x000077711d197816 */ /* 0x010fe400000000ff */
[C---:B------:R-:W-:Y:S01]  /*2ed40*/  IADD3 R24, P6, PT, R3.reuse, R0, RZ ;  /* 0x0000000003187210 */ /* 0x040fe20007fde0ff */
[----:B------:R-:W4:Y:S02]  /*2ed50*/  LDC R29, c[0x0][0x3b8] ;  /* 0x0000ee00ff1d7b82 */ /* 0x000f240000000800 */
[----:B------:R0:W-:Y:S04]  /*2ed60*/  @P4 STG.E.U8 desc[UR8][R26.64], R25 ;  /* 0x000000191a004986 */ /* 0x0001e8000c101108 */
[----:B0-----:R-:W3:Y:S01]  /*2ed70*/  LDL.LU R27, [R1+0x348] ;  /* 0x00034800011b7983 */ /* 0x001ee20000300800 */
[----:B------:R-:W-:-:S02]  /*2ed80*/  LEA.HI.X.SX32 R25, R3, R2, 0x1, P6 ;  /* 0x0000000203197211 */ /* 0x000fc400030f0eff */
[----:B---3--:R-:W-:Y:S01]  /*2ed90*/  ISETP.LT.AND P4, PT, R27, UR4, !P0 ;  /* 0x000000041b007c0c */ /* 0x008fe2000c781270 */
[----:B------:R-:W-:Y:S01]  /*2eda0*/  IMAD R27, R28, 0x2, R3 ;  /* 0x000000021c1b7824 */ /* 0x000fe200078e0203 */
[----:B------:R-:W-:Y:S01]  /*2edb0*/  PRMT R3, R4, 0x7771, RZ ;  /* 0x0000777104037816 */ /* 0x000fe200000000ff */
[----:B------:R-:W0:Y:S01]  /*2edc0*/  LDC R28, c[0x0][0x3b8] ;  /* 0x0000ee00ff1c7b82 */ /* 0x000e220000000800 */
[----:B------:R-:W3:Y:S03]  /*2edd0*/  LDCU UR4, c[0x0][0x39c] ;  /* 0x00007380ff0477ac */ /* 0x000ee60008000800 */
[----:B------:R1:W-:Y:S04]  /*2ede0*/  @P3 STG.E.U8 desc[UR8][R24.64], R3 ;  /* 0x0000000318003986 */ /* 0x0003e8000c101108 */
[----:B-1----:R-:W1:Y:S01]  /*2edf0*/  LDC R25, c[0x0][0x3b8] ;  /* 0x0000ee00ff197b82 */ /* 0x002e620000000800 */
[----:B------:R-:W-:Y:S01]  /*2ee00*/  IADD3 R26, P6, PT, R27, R0, RZ ;  /* 0x000000001b1a7210 */ /* 0x000fe20007fde0ff */
[----:B------:R-:W2:Y:S01]  /*2ee10*/  LDL.LU R24, [R1+0x34c] ;  /* 0x00034c0001187983 */ /* 0x000ea20000300800 */
[----:B-1----:R-:W-:-:S02]  /*2ee20*/  IMAD R3, R25, 0x2, R27 ;  /* 0x0000000219037824 */ /* 0x002fc400078e021b */
[----:B------:R-:W-:Y:S02]  /*2ee30*/  LEA.HI.X.SX32 R27, R27, R2, 0x1, P6 ;  /* 0x000000021b1b7211 */ /* 0x000fe400030f0eff */
[----:B------:R-:W-:-:S05]  /*2ee40*/  PRMT R25, R5, 0x7771, RZ ;  /* 0x0000777105197816 */ /* 0x000fca00000000ff */
[----:B------:R1:W-:Y:S04]  /*2ee50*/  @P2 STG.E.U8 desc[UR8][R26.64], R25 ;  /* 0x000000191a002986 */ /* 0x0003e8000c101108 */
[----:B-1----:R-:W3:Y:S01]  /*2ee60*/  LDL.LU R26, [R1+0x350] ;  /* 0x00035000011a7983 */ /* 0x002ee20000300800 */
[----:B----4-:R-:W-:-:S03]  /*2ee70*/  IMAD R27, R29, 0x2, R3 ;  /* 0x000000021d1b7824 */ /* 0x010fc600078e0203 */
[----:B------:R-:W4:Y:S01]  /*2ee80*/  LDL.LU R29, [R1+0x354] ;  /* 0x00035400011d7983 */ /* 0x000f220000300800 */
[----:B--2---:R-:W-:Y:S01]  /*2ee90*/  ISETP.LT.AND P3, PT, R24, UR5, !P0 ;  /* 0x0000000518007c0c */ /* 0x004fe2000c761270 */
        /* <DEDUP_REMOVED lines=8> */
[----:B---3--:R-:W-:Y:S01]  /*2ef20*/  ISETP.LT.AND P2, PT, R26, UR4, !P0 ;  /* 0x000000041a007c0c */ /* 0x008fe2000c741270 */
[----:B------:R-:W2:Y:S01]  /*2ef30*/  LDCU UR4, c[0x0][0x39c] ;  /* 0x00007380ff0477ac */ /* 0x000ea20008000800 */
[----:B------:R-:W-:-:S04]  /*2ef40*/  IADD3 R26, P6, PT, R27, R0, RZ ;  /* 0x000000001b1a7210 */ /* 0x000fc80007fde0ff */
[----:B------:R-:W-:-:S05]  /*2ef50*/  LEA.HI.X.SX32 R27, R27, R2, 0x1, P6 ;  /* 0x000000021b1b7211 */ /* 0x000fca00030f0eff */
[----:B------:R3:W-:Y:S04]  /*2ef60*/  @P4 STG.E.U8 desc[UR8][R26.64], R25 ;  /* 0x000000191a004986 */ /* 0x0007e8000c101108 */
[----:B---3--:R-:W1:Y:S01]  /*2ef70*/  LDL.LU R27, [R1+0x358] ;  /* 0x00035800011b7983 */ /* 0x008e620000300800 */
[----:B------:R-:W-:-:S04]  /*2ef80*/  IADD3 R24, P6, PT, R3, R0, RZ ;  /* 0x0000000003187210 */ /* 0x000fc80007fde0ff */
[----:B------:R-:W-:Y:S02]  /*2ef90*/  LEA.HI.X.SX32 R25, R3, R2, 0x1, P6 ;  /* 0x0000000203197211 */ /* 0x000fe400030f0eff */
[----:B-1----:R-:W-:Y:S01]  /*2efa0*/  ISETP.LT.AND P4, PT, R27, UR5, !P0 ;  /* 0x000000051b007c0c */ /* 0x002fe2000c781270 */
[----:B0-----:R-:W-:Y:S01]  /*2efb0*/  IMAD R27, R28, 0x2, R3 ;  /* 0x000000021c1b7824 */ /* 0x001fe200078e0203 */
[----:B------:R-:W-:Y:S01]  /*2efc0*/  PRMT R3, R8, 0x7771, RZ ;  /* 0x0000777108037816 */ /* 0x000fe200000000ff */
[----:B------:R-:W0:Y:S01]  /*2efd0*/  LDC R28, c[0x0][0x3b8] ;  /* 0x0000ee00ff1c7b82 */ /* 0x000e220000000800 */
[----:B----4-:R-:W-:Y:S01]  /*2efe0*/  ISETP.LT.AND P5, PT, R29, UR6, !P0 ;  /* 0x000000061d007c0c */ /* 0x010fe2000c7a1270 */
[----:B------:R-:W1:Y:S02]  /*2eff0*/  LDCU UR5, c[0x0][0x39c] ;  /* 0x00007380ff0577ac */ /* 0x000e640008000800 */
[----:B------:R3:W-:Y:S01]  /*2f000*/  @P3 STG.E.U8 desc[UR8][R24.64], R3 ;  /* 0x0000000318003986 */ /* 0x0007e2000c101108 */
[----:B------:R-:W-:Y:S01]  /*2f010*/  IADD3 R26, P6, PT, R27, R0, RZ ;  /* 0x000000001b1a7210 */ /* 0x000fe20007fde0ff */
[----:B------:R-:W4:Y:S02]  /*2f020*/  LDCU UR6, c[0x0][0x39c] ;  /* 0x00007380ff0677ac */ /* 0x000f240008000800 */
[----:B------:R-:W0:Y:S08]  /*2f030*/  LDC R29, c[0x0][0x3b8] ;  /* 0x0000ee00ff1d7b82 */ /* 0x000e300000000800 */
[----:B---3--:R-:W3:Y:S01]  /*2f040*/  LDC R25, c[0x0][0x3b8] ;  /* 0x0000ee00ff197b82 */ /* 0x008ee20000000800 */
[----:B------:R-:W2:Y:S01]  /*2f050*/  LDL.LU R24, [R1+0x35c] ;  /* 0x00035c0001187983 */ /* 0x000ea20000300800 */
[----:B---3--:R-:W-:Y:S01]  /*2f060*/  IMAD R3, R25, 0x2, R27 ;  /* 0x0000000219037824 */ /* 0x008fe200078e021b */
[----:B------:R-:W-:-:S02]  /*2f070*/  LEA.HI.X.SX32 R27, R27, R2, 0x1, P6 ;  /* 0x000000021b1b7211 */ /* 0x000fc400030f0eff */
[----:B------:R-:W-:-:S05]  /*2f080*/  PRMT R25, R9, 0x7771, RZ ;  /* 0x0000777109197816 */ /* 0x000fca00000000ff */
[----:B------:R3:W-:Y:S04]  /*2f090*/  @P2 STG.E.U8 desc[UR8][R26.64], R25 ;  /* 0x000000191a002986 */ /* 0x0007e8000c101108 */
[----:B---3--:R-:W1:Y:S01]  /*2f0a0*/  LDL.LU R26, [R1+0x360] ;  /* 0x00036000011a7983 */ /* 0x008e620000300800 */
[----:B0-----:R-:W-:-:S03]  /*2f0b0*/  IMAD R27, R29, 0x2, R3 ;  /* 0x000000021d1b7824 */ /* 0x001fc600078e0203 */
[----:B------:R-:W4:Y:S01]  /*2f0c0*/  LDL.LU R29, [R1+0x364] ;  /* 0x00036400011d7983 */ /* 0x000f220000300800 */
[----:B--2---:R-:W-:Y:S01]  /*2f0d0*/  ISETP.LT.AND P3, PT, R24, UR4, !P0 ;  /* 0x0000000418007c0c */ /* 0x004fe2000c761270 */
[----:B------:R-:W0:Y:S01]  /*2f0e0*/  LDCU UR4, c[0x0][0x39c] ;  /* 0x00007380ff0477ac */ /* 0x000e220008000800 */
[----:B------:R-:W-:-:S04]  /*2f0f0*/  IADD3 R24, P6, PT, R3, R0, RZ ;  /* 0x0000000003187210 */ /* 0x000fc80007fde0ff */
[----:B------:R-:W-:Y:S02]  /*2f100*/  LEA.HI.X.SX32 R25, R3, R2, 0x1, P6 ;  /* 0x0000000203197211 */ /* 0x000fe400030f0eff */
[----:B------:R-:W-:-:S05]  /*2f110*/  PRMT R3, R10, 0x7771, RZ ;  /* 0x000077710a037816 */ /* 0x000fca00000000ff */
[----:B------:R2:W-:Y:S02]  /*2f120*/  @P5 STG.E.U8 desc[UR8][R24.64], R3 ;  /* 0x0000000318005986 */ /* 0x0005e4000c101108 */
[----:B--2---:R-:W-:Y:S01]  /*2f130*/  IMAD R3, R28, 0x2, R27 ;  /* 0x000000021c037824 */ /* 0x004fe200078e021b */
[----:B------:R-:W-:Y:S01]  /*2f140*/  PRMT R25, R11, 0x7771, RZ ;  /* 0x000077710b197816 */ /* 0x000fe200000000ff */
[----:B------:R-:W2:Y:S01]  /*2f150*/  LDC R28, c[0x0][0x3b8] ;  /* 0x0000ee00ff1c7b82 */ /* 0x000ea20000000800 */
[----:B-1----:R-:W-:Y:S01]  /*2f160*/  ISETP.LT.AND P2, PT, R26, UR5, !P0 ;  /* 0x000000051a007c0c */ /* 0x002fe2000c741270 */
[----:B------:R-:W1:Y:S01]  /*2f170*/  LDCU UR5, c[0x0][0x39c] ;  /* 0x00007380ff0577ac */ /* 0x000e620008000800 */
[----:B------:R-:W-:-:S04]  /*2f180*/  IADD3 R26, P6, PT, R27, R0, RZ ;  /* 0x000000001b1a7210 */ /* 0x000fc80007fde0ff */
[----:B------:R-:W-:-:S05]  /*2f190*/  LEA.HI.X.SX32 R27, R27, R2, 0x1, P6 ;  /* 0x000000021b1b7211 */ /* 0x000fca00030f0eff */
[----:B------:R3:W-:Y:S04]  /*2f1a0*/  @P4 STG.E.U8 desc[UR8][R26.64], R25 ;  /* 0x000000191a004986 */ /* 0x0007e8000c101108 */
[----:B---3--:R-:W0:Y:S01]  /*2f1b0*/  LDL.LU R27, [R1+0x368] ;  /* 0x00036800011b7983 */ /* 0x008e220000300800 */
[----:B------:R-:W-:-:S04]  /*2f1c0*/  IADD3 R24, P6, PT, R3, R0, RZ ;  /* 0x0000000003187210 */ /* 0x000fc80007fde0ff */
[----:B------:R-:W-:Y:S02]  /*2f1d0*/  LEA.HI.X.SX32 R25, R3, R2, 0x1, P6 ;  /* 0x0000000203197211 */ /* 0x000fe400030f0eff */
[----:B0-----:R-:W-:Y:S01]  /*2f1e0*/  ISETP.LT.AND P4, PT, R27, UR4, !P0 ;  /* 0x000000041b007c0c */ /* 0x001fe2000c781270 */
[----:B--2---:R-:W-:Y:S01]  /*2f1f0*/  IMAD R27, R28, 0x2, R3 ;  /* 0x000000021c1b7824 */ /* 0x004fe200078e0203 */
[----:B------:R-:W-:Y:S01]  /*2f200*/  PRMT R3, R12, 0x7771, RZ ;  /* 0x000077710c037816 */ /* 0x000fe200000000ff */
[----:B------:R-:W0:Y:S01]  /*2f210*/  LDC R28, c[0x0][0x3b8] ;  /* 0x0000ee00ff1c7b82 */ /* 0x000e220000000800 */
[----:B----4-:R-:W-:Y:S01]  /*2f220*/  ISETP.LT.AND P5, PT, R29, UR6, !P0 ;  /* 0x000000061d007c0c */ /* 0x010fe2000c7a1270 */
[----:B------:R-:W2:Y:S02]  /*2f230*/  LDCU UR4, c[0x0][0x39c] ;  /* 0x00007380ff0477ac */ /* 0x000ea40008000800 */
[----:B------:R3:W-:Y:S01]  /*2f240*/  @P3 STG.E.U8 desc[UR8][R24.64], R3 ;  /* 0x0000000318003986 */ /* 0x0007e2000c101108 */
[----:B------:R-:W-:Y:S01]  /*2f250*/  IADD3 R26, P6, PT, R27, R0, RZ ;  /* 0x000000001b1a7210 */ /* 0x000fe20007fde0ff */
[----:B------:R-:W4:Y:S02]  /*2f260*/  LDCU UR6, c[0x0][0x39c] ;  /* 0x00007380ff0677ac */ /* 0x000f240008000800 */
[----:B------:R-:W0:Y:S08]  /*2f270*/  LDC R29, c[0x0][0x3b8] ;  /* 0x0000ee00ff1d7b82 */ /* 0x000e300000000800 */
[----:B---3--:R-:W3:Y:S01]  /*2f280*/  LDC R25, c[0x0][0x3b8] ;  /* 0x0000ee00ff197b82 */ /* 0x008ee20000000800 */
[----:B------:R-:W1:Y:S01]  /*2f290*/  LDL.LU R24, [R1+0x36c] ;  /* 0x00036c0001187983 */ /* 0x000e620000300800 */
[----:B---3--:R-:W-:Y:S01]  /*2f2a0*/  IMAD R3, R25, 0x2, R27 ;  /* 0x0000000219037824 */ /* 0x008fe200078e021b */
[----:B------:R-:W-:-:S02]  /*2f2b0*/  LEA.HI.X.SX32 R27, R27, R2, 0x1, P6 ;  /* 0x000000021b1b7211 */ /* 0x000fc400030f0eff */
[----:B------:R-:W-:-:S05]  /*2f2c0*/  PRMT R25, R13, 0x7771, RZ ;  /* 0x000077710d197816 */ /* 0x000fca00000000ff */
[----:B------:R3:W-:Y:S04]  /*2f2d0*/  @P2 STG.E.U8 desc[UR8][R26.64], R25 ;  /* 0x000000191a002986 */ /* 0x0007e8000c101108 */
[----:B---3--:R-:W2:Y:S01]  /*2f2e0*/  LDL.LU R26, [R1+0x370] ;  /* 0x00037000011a7983 */ /* 0x008ea20000300800 */
[----:B0-----:R-:W-:-:S03]  /*2f2f0*/  IMAD R27, R29, 0x2, R3 ;  /* 0x000000021d1b7824 */ /* 0x001fc600078e0203 */
[----:B------:R-:W4:Y:S01]  /*2f300*/  LDL.LU R29, [R1+0x374] ;  /* 0x00037400011d7983 */ /* 0x000f220000300800 */
[----:B-1----:R-:W-:Y:S01]  /*2f310*/  ISETP.LT.AND P3, PT, R24, UR5, !P0 ;  /* 0x0000000518007c0c */ /* 0x002fe2000c761270 */
[----:B------:R-:W0:Y:S01]  /*2f320*/  LDCU UR5, c[0x0][0x39c] ;  /* 0x00007380ff0577ac */ /* 0x000e220008000800 */
[----:B------:R-:W-:-:S04]  /*2f330*/  IADD3 R24, P6, PT, R3, R0, RZ ;  /* 0x0000000003187210 */ /* 0x000fc80007fde0ff */
[----:B------:R-:W-:Y:S02]  /*2f340*/  LEA.HI.X.SX32 R25, R3, R2, 0x1, P6 ;  /* 0x0000000203197211 */ /* 0x000fe400030f0eff */
[----:B------:R-:W-:-:S05]  /*2f350*/  PRMT R3, R14, 0x7771, RZ ;  /* 0x000077710e037816 */ /* 0x000fca00000000ff */
[----:B------:R1:W-:Y:S02]  /*2f360*/  @P5 STG.E.U8 desc[UR8][R24.64], R3 ;  /* 0x0000000318005986 */ /* 0x0003e4000c101108 */
[----:B-1----:R-:W-:Y:S01]  /*2f370*/  IMAD R3, R28, 0x2, R27 ;  /* 0x000000021c037824 */ /* 0x002fe200078e021b */
[----:B------:R-:W-:Y:S01]  /*2f380*/  PRMT R25, R15, 0x7771, RZ ;  /* 0x000077710f197816 */ /* 0x000fe200000000ff */
[----:B------:R-:W1:Y:S01]  /*2f390*/  LDC R28, c[0x0][0x3b8] ;  /* 0x0000ee00ff1c7b82 */ /* 0x000e620000000800 */
[----:B--2---:R-:W-:Y:S01]  /*2f3a0*/  ISETP.LT.AND P2, PT, R26, UR4, !P0 ;  /* 0x000000041a007c0c */ /* 0x004fe2000c741270 */
[----:B------:R-:W2:Y:S01]  /*2f3b0*/  LDCU UR4, c[0x0][0x39c] ;  /* 0x00007380ff0477ac */ /* 0x000ea20008000800 */
[----:B------:R-:W-:-:S04]  /*2f3c0*/  IADD3 R26, P6, PT, R27, R0, RZ ;  /* 0x000000001b1a7210 */ /* 0x000fc80007fde0ff */
[----:B------:R-:W-:-:S05]  /*2f3d0*/  LEA.HI.X.SX32 R27, R27, R2, 0x1, P6 ;  /* 0x000000021b1b7211 */ /* 0x000fca00030f0eff */
[----:B------:R3:W-:Y:S04]  /*2f3e0*/  @P4 STG.E.U8 desc[UR8][R26.64], R25 ;  /* 0x000000191a004986 */ /* 0x0007e8000c101108 */
[----:B---3--:R-:W0:Y:S01]  /*2f3f0*/  LDL.LU R27, [R1+0x378] ;  /* 0x00037800011b7983 */ /* 0x008e220000300800 */
[----:B------:R-:W-:-:S04]  /*2f400*/  IADD3 R24, P6, PT, R3, R0, RZ ;  /* 0x0000000003187210 */ /* 0x000fc80007fde0ff */
[----:B------:R-:W-:Y:S02]  /*2f410*/  LEA.HI.X.SX32 R25, R3, R2, 0x1, P6 ;  /* 0x0000000203197211 */ /* 0x000fe400030f0eff */
[----:B0-----:R-:W-:Y:S01]  /*2f420*/  ISETP.LT.AND P4, PT, R27, UR5, !P0 ;  /* 0x000000051b007c0c */ /* 0x001fe2000c781270 */
[----:B-1----:R-:W-:Y:S01]  /*2f430*/  IMAD R27, R28, 0x2, R3 ;  /* 0x000000021c1b7824 */ /* 0x002fe200078e0203 */
        /* <DEDUP_REMOVED lines=34> */
[----:B----4-:R-:W-:Y:S01]  /*2f660*/  ISETP.LT.AND P5, PT, R29, UR6, !P0 ;  /* 0x000000061d007c0c */ /* 0x010fe2000c7a1270 */
[----:B------:R-:W3:Y:S01]  /*2f670*/  LDCU UR6, c[0x0][0x39c] ;  /* 0x00007380ff0677ac */ /* 0x000ee20008000800 */
[----:B------:R-:W4:Y:S01]  /*2f680*/  LDC R29, c[0x0][0x3b8] ;  /* 0x0000ee00ff1d7b82 */ /* 0x000f220000000800 */
[----:B0-----:R-:W-:Y:S01]  /*2f690*/  ISETP.LT.AND P4, PT, R27, UR4, !P0 ;  /* 0x000000041b007c0c */ /* 0x001fe2000c781270 */
[----:B--2---:R-:W-:Y:S01]  /*2f6a0*/  IMAD R27, R28, 0x2, R3 ;  /* 0x000000021c1b7824 */ /* 0x004fe200078e0203 */
[----:B------:R-:W-:-:S05]  /*2f6b0*/  PRMT R3, R20, 0x7771, RZ ;  /* 0x0000777114037816 */ /* 0x000fca00000000ff */
[----:B------:R-:W0:Y:S01]  /*2f6c0*/  LDC R28, c[0x0][0x3b8] ;  /* 0x0000ee00ff1c7b82 */ /* 0x000e220000000800 */
[----:B------:R-:W2:Y:S01]  /*2f6d0*/  LDCU UR4, c[0x0][0x39c] ;  /* 0x00007380ff0477ac */ /* 0x000ea20008000800 */
[----:B------:R1:W-:Y:S04]  /*2f6e0*/  @P3 STG.E.U8 desc[UR8][R24.64], R3 ;  /* 0x0000000318003986 */ /* 0x0003e8000c101108 */
[----:B-1----:R-:W2:Y:S02]  /*2f6f0*/  LDL.LU R24, [R1+0x38c] ;  /* 0x00038c0001187983 */ /* 0x002ea40000300800 */
[----:B------:R-:W1:Y:S01]  /*2f700*/  LDC R25, c[0x0][0x3b8] ;  /* 0x0000ee00ff197b82 */ /* 0x000e620000000800 */
[----:B------:R-:W-:Y:S01]  /*2f710*/  IADD3 R26, P6, PT, R27, R0, RZ ;  /* 0x000000001b1a7210 */ /* 0x000fe20007fde0ff */
[----:B-1----:R-:W-:-:S03]  /*2f720*/  IMAD R3, R25, 0x2, R27 ;  /* 0x0000000219037824 */ /* 0x002fc600078e021b */
        /* <DEDUP_REMOVED lines=12> */
[----:B0-----:R-:W-:Y:S02]  /*2f7f0*/  IMAD R3, R28, 0x2, R27 ;  /* 0x000000021c037824 */ /* 0x001fe400078e021b */
[----:B------:R-:W2:Y:S01]  /*2f800*/  LDL R28, [R1] ;  /* 0x00000000011c7983 */ /* 0x000ea20000100800 */
[----:B------:R-:W-:Y:S02]  /*2f810*/  PRMT R25, R23, 0x7771, RZ ;  /* 0x0000777117197816 */ /* 0x000fe400000000ff */
[----:B---3--:R-:W-:Y:S01]  /*2f820*/  ISETP.LT.AND P2, PT, R26, UR4, !P0 ;  /* 0x000000041a007c0c */ /* 0x008fe2000c741270 */
[----:B------:R-:W0:Y:S01]  /*2f830*/  LDCU UR4, c[0x0][0x39c] ;  /* 0x00007380ff0477ac */ /* 0x000e220008000800 */
[----:B------:R-:W-:-:S04]  /*2f840*/  IADD3 R26, P6, PT, R27, R0, RZ ;  /* 0x000000001b1a7210 */ /* 0x000fc80007fde0ff */
[----:B------:R-:W-:-:S05]  /*2f850*/  LEA.HI.X.SX32 R27, R27, R2, 0x1, P6 ;  /* 0x000000021b1b7211 */ /* 0x000fca00030f0eff */
[----:B------:R3:W-:Y:S02]  /*2f860*/  @P4 STG.E.U8 desc[UR8][R26.64], R25 ;  /* 0x000000191a004986 */ /* 0x0007e4000c101108 */
[----:B---3--:R-:W3:Y:S01]  /*2f870*/  LDC R27, c[0x0][0x3b8] ;  /* 0x0000ee00ff1b7b82 */ /* 0x008ee20000000800 */
[C---:B------:R-:W-:Y:S01]  /*2f880*/  IADD3 R24, P6, PT, R3.reuse, R0, RZ ;  /* 0x0000000003187210 */ /* 0x040fe20007fde0ff */
[----:B------:R-:W1:Y:S03]  /*2f890*/  LDL.LU R26, [R1+0x398] ;  /* 0x00039800011a7983 */ /* 0x000e660000300800 */
[----:B------:R-:W-:Y:S01]  /*2f8a0*/  LEA.HI.X.SX32 R25, R3, R2, 0x1, P6 ;  /* 0x0000000203197211 */ /* 0x000fe200030f0eff */
[----:B---3--:R-:W-:Y:S01]  /*2f8b0*/  IMAD R27, R27, 0x2, R3 ;  /* 0x000000021b1b7824 */ /* 0x008fe200078e0203 */
[----:B--2---:R-:W-:Y:S02]  /*2f8c0*/  PRMT R3, R28, 0x7772, RZ ;  /* 0x000077721c037816 */ /* 0x004fe400000000ff */
[----:B----4-:R-:W-:Y:S01]  /*2f8d0*/  ISETP.LT.AND P5, PT, R29, UR6, !P0 ;  /* 0x000000061d007c0c */ /* 0x010fe2000c7a1270 */
[----:B------:R-:W2:Y:S01]  /*2f8e0*/  LDC R28, c[0x0][0x3b8] ;  /* 0x0000ee00ff1c7b82 */ /* 0x000ea20000000800 */
[----:B------:R-:W3:Y:S01]  /*2f8f0*/  LDCU UR6, c[0x0][0x39c] ;  /* 0x00007380ff0677ac */ /* 0x000ee20008000800 */
[----:B------:R4:W-:Y:S06]  /*2f900*/  @P3 STG.E.U8 desc[UR8][R24.64], R3 ;  /* 0x0000000318003986 */ /* 0x0009ec000c101108 */
[----:B------:R-:W0:Y:S01]  /*2f910*/  LDC R29, c[0x0][0x3b8] ;  /* 0x0000ee00ff1d7b82 */ /* 0x000e220000000800 */
[----:B----4-:R-:W4:Y:S07]  /*2f920*/  LDL R25, [R1+0x4] ;  /* 0x0000040001197983 */ /* 0x010f2e0000100800 */
[----:B------:R-:W0:Y:S01]  /*2f930*/  LDC R3, c[0x0][0x3b8] ;  /* 0x0000ee00ff037b82 */ /* 0x000e220000000800 */
[----:B------:R-:W2:Y:S01]  /*2f940*/  LDL.LU R24, [R1+0x39c] ;  /* 0x00039c0001187983 */ /* 0x000ea20000300800 */
[----:B-1----:R-:W-:Y:S01]  /*2f950*/  ISETP.LT.AND P4, PT, R26, UR5, !P0 ;  /* 0x000000051a007c0c */ /* 0x002fe2000c781270 */
[----:B0-----:R-:W-:Y:S01]  /*2f960*/  IMAD R3, R3, 0x2, R27 ;  /* 0x0000000203037824 */ /* 0x001fe200078e021b */
        /* <DEDUP_REMOVED lines=18> */
[----:B0-----:R-:W-:Y:S02]  /*2fa90*/  ISETP.LT.AND P2, PT, R26, UR5, !P0 ;  /* 0x000000051a007c0c */ /* 0x001fe4000c741270 */
[C---:B------:R-:W-:Y:S01]  /*2faa0*/  IADD3 R26, P6, PT, R27.reuse, R0, RZ ;  /* 0x000000001b1a7210 */ /* 0x040fe20007fde0ff */
[----:B------:R-:W0:Y:S03]  /*2fab0*/  LDCU UR5, c[0x0][0x39c] ;  /* 0x00007380ff0577ac */ /* 0x000e260008000800 */
[----:B------:R-:W-:Y:S02]  /*2fac0*/  LEA.HI.X.SX32 R27, R27, R2, 0x1, P6 ;  /* 0x000000021b1b7211 */ /* 0x000fe400030f0eff */
[----:B------:R-:W-:Y:S02]  /*2fad0*/  IADD3 R24, P6, PT, R3, R0, RZ ;  /* 0x0000000003187210 */ /* 0x000fe40007fde0ff */
[----:B---3--:R-:W-:-:S02]  /*2fae0*/  ISETP.LT.AND P5, PT, R25, UR6, !P0 ;  /* 0x0000000619007c0c */ /* 0x008fc4000c7a1270 */
[----:B--2---:R-:W-:Y:S01]  /*2faf0*/  PRMT R25, R29, 0x7772, RZ ;  /* 0x000077721d197816 */ /* 0x004fe200000000ff */
[----:B------:R-:W1:Y:S01]  /*2fb00*/  LDCU UR6, c[0x0][0x39c] ;  /* 0x00007380ff0677ac */ /* 0x000e620008000800 */
        /* <DEDUP_REMOVED lines=9> */
[----:B----4-:R-:W4:Y:S04]  /*2fba0*/  LDL R25, [R1+0x14] ;  /* 0x0000140001197983 */ /* 0x010f280000100800 */
[----:B------:R-:W0:Y:S01]  /*2fbb0*/  LDL.LU R24, [R1+0x3ac] ;  /* 0x0003ac0001187983 */ /* 0x000e220000300800 */
[----:B------:R-:W1:Y:S02]  /*2fbc0*/  LDC R3, c[0x0][0x3b8] ;  /* 0x0000ee00ff037b82 */ /* 0x000e640000000800 */
[----:B-1----:R-:W-:Y:S01]  /*2fbd0*/  IMAD R3, R3, 0x2, R27 ;  /* 0x0000000203037824 */ /* 0x002fe200078e021b */
[----:B--2---:R-:W-:-:S02]  /*2fbe0*/  ISETP.LT.AND P4, PT, R26, UR4, !P0 ;  /* 0x000000041a007c0c */ /* 0x004fc4000c781270 */
[C---:B------:R-:W-:Y:S01]  /*2fbf0*/  IADD3 R26, P6, PT, R27.reuse, R0, RZ ;  /* 0x000000001b1a7210 */ /* 0x040fe20007fde0ff */
[----:B------:R-:W1:Y:S03]  /*2fc00*/  LDCU UR4, c[0x0][0x39c] ;  /* 0x00007380ff0477ac */ /* 0x000e660008000800 */
[----:B------:R-:W-:Y:S02]  /*2fc10*/  LEA.HI.X.SX32 R27, R27, R2, 0x1, P6 ;  /* 0x000000021b1b7211 */ /* 0x000fe400030f0eff */
[----:B----4-:R-:W-:Y:S02]  /*2fc20*/  PRMT R25, R25, 0x7772, RZ ;  /* 0x0000777219197816 */ /* 0x010fe400000000ff */
[----:B0-----:R-:W-:Y:S02]  /*2fc30*/  ISETP.LT.AND P3, PT, R24, UR5, !P0 ;  /* 0x0000000518007c0c */ /* 0x001fe4000c761270 */
[----:B------:R-:W-:Y:S01]  /*2fc40*/  IADD3 R24, P6, PT, R3, R0, RZ ;  /* 0x0000000003187210 */ /* 0x000fe20007fde0ff */
[----:B------:R-:W0:Y:S01]  /*2fc50*/  LDCU UR5, c[0x0][0x39c] ;  /* 0x00007380ff0577ac */ /* 0x000e220008000800 */
[----:B------:R2:W-:Y:S04]  /*2fc60*/  @P2 STG.E.U8 desc[UR8][R26.64], R25 ;  /* 0x000000191a002986 */ /* 0x0005e8000c101108 */
[----:B--2---:R-:W1:Y:S01]  /*2fc70*/  LDL.LU R26, [R1+0x3b0] ;  /* 0x0003b000011a7983 */ /* 0x004e620000300800 */
[----:B------:R-:W-:Y:S01]  /*2fc80*/  IMAD R27, R29, 0x2, R3 ;  /* 0x000000021d1b7824 */ /* 0x000fe200078e0203 */
[----:B------:R-:W-:-:S02]  /*2fc90*/  LEA.HI.X.SX32 R25, R3, R2, 0x1, P6 ;  /* 0x0000000203197211 */ /* 0x000fc400030f0eff */
[----:B------:R-:W2:Y:S04]  /*2fca0*/  LDL R29, [R1+0x1c] ;  /* 0x00001c00011d7983 */ /* 0x000ea80000100800 */
[----:B------:R-:W4:Y:S02]  /*2fcb0*/  LDL R3, [R1+0x18] ;  /* 0x0000180001037983 */ /* 0x000f240000100800 */
[----:B----4-:R-:W-:-:S05]  /*2fcc0*/  PRMT R3, R3, 0x7772, RZ ;  /* 0x0000777203037816 */ /* 0x010fca00000000ff */
[----:B------:R4:W-:Y:S04]  /*2fcd0*/  @P5 STG.E.U8 desc[UR8][R24.64], R3 ;  /* 0x0000000318005986 */ /* 0x0009e8000c101108 */
[----:B----4-:R-:W4:Y:S01]  /*2fce0*/  LDL.LU R25, [R1+0x3b4] ;  /* 0x0003b40001197983 */ /* 0x010f220000300800 */
[----:B---3--:R-:W-:-:S03]  /*2fcf0*/  IMAD R3, R28, 0x2, R27 ;  /* 0x000000021c037824 */ /* 0x008fc600078e021b */
[----:B------:R-:W3:Y:S01]  /*2fd00*/  LDL R28, [R1+0x20] ;  /* 0x00002000011c7983 */ /* 0x000ee20000100800 */
[----:B-1----:R-:W-:Y:S02]  /*2fd10*/  ISETP.LT.AND P2, PT, R26, UR4, !P0 ;  /* 0x000000041a007c0c */ /* 0x002fe4000c741270 */
[C---:B------:R-:W-:Y:S01]  /*2fd20*/  IADD3 R26, P6, PT, R27.reuse, R0, RZ ;  /* 0x000000001b1a7210 */ /* 0x040fe20007fde0ff */
[----:B------:R-:W1:Y:S03]  /*2fd30*/  LDCU UR4, c[0x0][0x39c] ;  /* 0x00007380ff0477ac */ /* 0x000e660008000800 */
[----:B------:R-:W-:Y:S02]  /*2fd40*/  LEA.HI.X.SX32 R27, R27, R2, 0x1, P6 ;  /* 0x000000021b1b7211 */ /* 0x000fe400030f0eff */
[----:B------:R-:W-:Y:S02]  /*2fd50*/  IADD3 R24, P6, PT, R3, R0, RZ ;  /* 0x0000000003187210 */ /* 0x000fe40007fde0ff */
[----:B----4-:R-:W-:-:S02]  /*2fd60*/  ISETP.LT.AND P5, PT, R25, UR6, !P0 ;  /* 0x0000000619007c0c */ /* 0x010fc4000c7a1270 */
[----:B--2---:R-:W-:Y:S01]  /*2fd70*/  PRMT R25, R29, 0x7772, RZ ;  /* 0x000077721d197816 */ /* 0x004fe200000000ff */
[----:B------:R-:W2:Y:S01]  /*2fd80*/  LDCU UR6, c[0x0][0x39c] ;  /* 0x00007380ff0677ac */ /* 0x000ea20008000800 */
[----:B------:R-:W4:Y:S03]  /*2fd90*/  LDC R29, c[0x0][0x3b8] ;  /* 0x0000ee00ff1d7b82 */ /* 0x000f260000000800 */
[----:B------:R0:W-:Y:S05]  /*2fda0*/  @P4 STG.E.U8 desc[UR8][R26.64], R25 ;  /* 0x000000191a004986 */ /* 0x0001ea000c101108 */
[----:B0-----:R-:W0:Y:S01]  /*2fdb0*/  LDC R27, c[0x0][0x3b8] ;  /* 0x0000ee00ff1b7b82 */ /* 0x001e220000000800 */
[----:B------:R-:W-:Y:S01]  /*2fdc0*/  LEA.HI.X.SX32 R25, R3, R2, 0x1, P6 ;  /* 0x0000000203197211 */ /* 0x000fe200030f0eff */
[----:B------:R-:W2:Y:S01]  /*2fdd0*/  LDL.LU R26, [R1+0x3b8] ;  /* 0x0003b800011a7983 */ /* 0x000ea20000300800 */
[----:B0-----:R-:W-:Y:S01]  /*2fde0*/  IMAD R27, R27, 0x2, R3 ;  /* 0x000000021b1b7824 */ /* 0x001fe200078e0203 */
[----:B---3--:R-:W-:-:S04]  /*2fdf0*/  PRMT R3, R28, 0x7772, RZ ;  /* 0x000077721c037816 */ /* 0x008fc800000000ff */
[----:B------:R-:W0:Y:S01]  /*2fe00*/  LDC R28, c[0x0][0x3b8] ;  /* 0x0000ee00ff1c7b82 */ /* 0x000e220000000800 */
[----:B------:R3:W-:Y:S04]  /*2fe10*/  @P3 STG.E.U8 desc[UR8][R24.64], R3 ;  /* 0x0000000318003986 */ /* 0x0007e8000c101108 */
[----:B---3--:R-:W3:Y:S04]  /*2fe20*/  LDL R25, [R1+0x24] ;  /* 0x0000240001197983 */ /* 0x008ee80000100800 */
[----:B------:R-:W1:Y:S01]  /*2fe30*/  LDL.LU R24, [R1+0x3bc] ;  /* 0x0003bc0001187983 */ /* 0x000e620000300800 */
[----:B------:R-:W0:Y:S02]  /*2fe40*/  LDC R3, c[0x0][0x3b8] ;  /* 0x0000ee00ff037b82 */ /* 0x000e240000000800 */
[----:B0-----:R-:W-:Y:S01]  /*2fe50*/  IMAD R3, R3, 0x2, R27 ;  /* 0x0000000203037824 */ /* 0x001fe200078e021b */
[----:B--2---:R-:W-:-:S02]  /*2fe60*/  ISETP.LT.AND P4, PT, R26, UR5, !P0 ;  /* 0x000000051a007c0c */ /* 0x004fc4000c781270 */
[C---:B------:R-:W-:Y:S01]  /*2fe70*/  IADD3 R26, P6, PT, R27.reuse, R0, RZ ;  /* 0x000000001b1a7210 */ /* 0x040fe20007fde0ff */
[----:B------:R-:W0:Y:S03]  /*2fe80*/  LDCU UR5, c[0x0][0x39c] ;  /* 0x00007380ff0577ac */ /* 0x000e260008000800 */
[----:B------:R-:W-:Y:S02]  /*2fe90*/  LEA.HI.X.SX32 R27, R27, R2, 0x1, P6 ;  /* 0x000000021b1b7211 */ /* 0x000fe400030f0eff */
[----:B---3--:R-:W-:Y:S02]  /*2fea0*/  PRMT R25, R25, 0x7772, RZ ;  /* 0x0000777219197816 */ /* 0x008fe400000000ff */
[----:B-1----:R-:W-:Y:S02]  /*2feb0*/  ISETP.LT.AND P3, PT, R24, UR4, !P0 ;  /* 0x0000000418007c0c */ /* 0x002fe4000c761270 */
[----:B------:R-:W-:Y:S01]  /*2fec0*/  IADD3 R24, P6, PT, R3, R0, RZ ;  /* 0x0000000003187210 */ /* 0x000fe20007fde0ff */
[----:B------:R-:W1:Y:S01]  /*2fed0*/  LDCU UR4, c[0x0][0x39c] ;  /* 0x00007380ff0477ac */ /* 0x000e620008000800 */
[----:B------:R2:W-:Y:S04]  /*2fee0*/  @P2 STG.E.U8 desc[UR8][R26.64], R25 ;  /* 0x000000191a002986 */ /* 0x0005e8000c101108 */
[----:B--2---:R-:W0:Y:S01]  /*2fef0*/  LDL.LU R26, [R1+0x3c0] ;  /* 0x0003c000011a7983 */ /* 0x004e220000300800 */
[----:B----4-:R-:W-:Y:S01]  /*2ff00*/  IMAD R27, R29, 0x2, R3 ;  /* 0x000000021d1b7824 */ /* 0x010fe200078e0203 */
[----:B------:R-:W-:-:S02]  /*2ff10*/  LEA.HI.X.SX32 R25, R3, R2, 0x1, P6 ;  /* 0x0000000203197211 */ /* 0x000fc400030f0eff */
[----:B------:R-:W2:Y:S04]  /*2ff20*/  LDL R29, [R1+0x2c] ;  /* 0x00002c00011d7983 */ /* 0x000ea80000100800 */
[----:B------:R-:W3:Y:S02]  /*2ff30*/  LDL R3, [R1+0x28] ;  /* 0x0000280001037983 */ /* 0x000ee40000100800 */
[----:B---3--:R-:W-:-:S05]  /*2ff40*/  PRMT R3, R3, 0x7772, RZ ;  /* 0x0000777203037816 */ /* 0x008fca00000000ff */
[----:B------:R3:W-:Y:S04]  /*2ff50*/  @P5 STG.E.U8 desc[UR8][R24.64], R3 ;  /* 0x0000000318005986 */ /* 0x0007e8000c101108 */
[----:B---3--:R-:W3:Y:S01]  /*2ff60*/  LDL.LU R25, [R1+0x3c4] ;  /* 0x0003c40001197983 */ /* 0x008ee20000300800 */
[----:B0-----:R-:W-:Y:S02]  /*2ff70*/  ISETP.LT.AND P2, PT, R26, UR5, !P0 ;  /* 0x000000051a007c0c */ /* 0x001fe4000c741270 */
[C---:B------:R-:W-:Y:S01]  /*2ff80*/  IADD3 R26, P6, PT, R27.reuse, R0, RZ ;  /* 0x000000001b1a7210 */ /* 0x040fe20007fde0ff */
[----:B------:R-:W-:Y:S01]  /*2ff90*/  IMAD R3, R28, 0x2, R27 ;  /* 0x000000021c037824 */ /* 0x000fe200078e021b */
[----:B------:R-:W0:Y:S01]  /*2ffa0*/  LDCU UR5, c[0x0][0x39c] ;  /* 0x00007380ff0577ac */ /* 0x000e220008000800 */
[----:B------:R-:W4:Y:S01]  /*2ffb0*/  LDC R28, c[0x0][0x3b8] ;  /* 0x0000ee00ff1c7b82 */ /* 0x000f220000000800 */
[----:B------:R-:W-:-:S02]  /*2ffc0*/  LEA.HI.X.SX32 R27, R27, R2, 0x1, P6 ;  /* 0x000000021b1b7211 */ /* 0x000fc400030f0eff */
[----:B---3--:R-:W-:Y:S02]  /*2ffd0*/  ISETP.LT.AND P5, PT, R25, UR6, !P0 ;  /* 0x0000000619007c0c */ /* 0x008fe4000c7a1270 */
[----:B--2---:R-:W-:Y:S02]  /*2ffe0*/  PRMT R25, R29, 0x7772, RZ ;  /* 0x000077721d197816 */ /* 0x004fe400000000ff */
[C---:B------:R-:W-:Y:S01]  /*2fff0*/  IADD3 R24, P6, PT, R3.reuse, R0, RZ ;  /* 0x0000000003187210 */ /* 0x040fe20007fde0ff */
[----:B------:R-:W2:Y:S01]  /*30000*/  LDC R29, c[0x0][0x3b8] ;  /* 0x0000ee00ff1d7b82 */ /* 0x000ea20000000800 */
[----:B------:R-:W3:Y:S01]  /*30010*/  LDCU UR6, c[0x0][0x39c] ;  /* 0x00007380ff0677ac */ /* 0x000ee20008000800 */
[----:B------:R0:W-:Y:S04]  /*30020*/  @P4 STG.E.U8 desc[UR8][R26.64], R25 ;  /* 0x000000191a004986 */ /* 0x0001e8000c101108 */
[----:B0-----:R-:W1:Y:S01]  /*30030*/  LDL.LU R27, [R1+0x3c8] ;  /* 0x0003c800011b7983 */ /* 0x001e620000300800 */
[----:B------:R-:W-:-:S02]  /*30040*/  LEA.HI.X.SX32 R25, R3, R2, 0x1, P6 ;  /* 0x0000000203197211 */ /* 0x000fc400030f0eff */
[----:B-1----:R-:W-:Y:S01]  /*30050*/  ISETP.LT.AND P4, PT, R27, UR4, !P0 ;  /* 0x000000041b007c0c */ /* 0x002fe2000c781270 */
[----:B----4-:R-:W-:Y:S01]  /*30060*/  IMAD R27, R28, 0x2, R3 ;  /* 0x000000021c1b7824 */ /* 0x010fe200078e0203 */
[----:B------:R-:W-:Y:S01]  /*30070*/  PRMT R3, R4, 0x7772, RZ ;  /* 0x0000777204037816 */ /* 0x000fe200000000ff */
[----:B------:R-:W0:Y:S01]  /*30080*/  LDC R28, c[0x0][0x3b8] ;  /* 0x0000ee00ff1c7b82 */ /* 0x000e220000000800 */
[----:B------:R-:W1:Y:S03]  /*30090*/  LDCU UR4, c[0x0][0x39c] ;  /* 0x00007380ff0477ac */ /* 0x000e660008000800 */
[----:B------:R4:W-:Y:S04]  /*300a0*/  @P3 STG.E.U8 desc[UR8][R24.64], R3 ;  /* 0x0000000318003986 */ /* 0x0009e8000c101108 */
[----:B----4-:R-:W4:Y:S01]  /*300b0*/  LDC R25, c[0x0][0x3b8] ;  /* 0x0000ee00ff197b82 */ /* 0x010f220000000800 */
[----:B------:R-:W-:Y:S01]  /*300c0*/  IADD3 R26, P6, PT, R27, R0, RZ ;  /* 0x000000001b1a7210 */ /* 0x000fe20007fde0ff */
[----:B------:R-:W3:Y:S01]  /*300d0*/  LDL.LU R24, [R1+0x3cc] ;  /* 0x0003cc0001187983 */ /* 0x000ee20000300800 */
[----:B----4-:R-:W-:-:S02]  /*300e0*/  IMAD R3, R25, 0x2, R27 ;  /* 0x0000000219037824 */ /* 0x010fc400078e021b */
[----:B------:R-:W-:Y:S02]  /*300f0*/  LEA.HI.X.SX32 R27, R27, R2, 0x1, P6 ;  /* 0x000000021b1b7211 */ /* 0x000fe400030f0eff */
[----:B------:R-:W-:-:S05]  /*30100*/  PRMT R25, R5, 0x7772, RZ ;  /* 0x0000777205197816 */ /* 0x000fca00000000ff */
[----:B------:R4:W-:Y:S04]  /*30110*/  @P2 STG.E.U8 desc[UR8][R26.64], R25 ;  /* 0x000000191a002986 */ /* 0x0009e8000c101108 */
[----:B----4-:R-:W1:Y:S01]  /*30120*/  LDL.LU R26, [R1+0x3d0] ;  /* 0x0003d000011a7983 */ /* 0x010e620000300800 */
[----:B--2---:R-:W-:-:S03]  /*30130*/  IMAD R27, R29, 0x2, R3 ;  /* 0x000000021d1b7824 */ /* 0x004fc600078e0203 */
[----:B------:R-:W2:Y:S01]  /*30140*/  LDL.LU R29, [R1+0x3d4] ;  /* 0x0003d400011d7983 */ /* 0x000ea20000300800 */
[----:B---3--:R-:W-:Y:S02]  /*30150*/  ISETP.LT.AND P3, PT, R24, UR5, !P0 ;  /* 0x0000000518007c0c */ /* 0x008fe4000c761270 */
[C---:B------:R-:W-:Y:S01]  /*30160*/  IADD3 R24, P6, PT, R3.reuse, R0, RZ ;  /* 0x0000000003187210 */ /* 0x040fe20007fde0ff */
[----:B------:R-:W3:Y:S03]  /*30170*/  LDCU UR5, c[0x0][0x39c] ;  /* 0x00007380ff0577ac */ /* 0x000ee60008000800 */
[----:B------:R-:W-:Y:S02]  /*30180*/  LEA.HI.X.SX32 R25, R3, R2, 0x1, P6 ;  /* 0x0000000203197211 */ /* 0x000fe400030f0eff */
[----:B------:R-:W-:-:S05]  /*30190*/  PRMT R3, R6, 0x7772, RZ ;  /* 0x0000777206037816 */ /* 0x000fca00000000ff */
[----:B------:R0:W-:Y:S02]  /*301a0*/  @P5 STG.E.U8 desc[UR8][R24.64], R3 ;  /* 0x0000000318005986 */ /* 0x0001e4000c101108 */
[----:B0-----:R-:W-:Y:S01]  /*301b0*/  IMAD R3, R28, 0x2, R27 ;  /* 0x000000021c037824 */ /* 0x001fe200078e021b */
[----:B------:R-:W-:Y:S01]  /*301c0*/  PRMT R25, R7, 0x7772, RZ ;  /* 0x0000777207197816 */ /* 0x000fe200000000ff */
[----:B------:R-:W0:Y:S01]  /*301d0*/  LDC R28, c[0x0][0x3b8] ;  /* 0x0000ee00ff1c7b82 */ /* 0x000e220000000800 */
[----:B-1----:R-:W-:Y:S02]  /*301e0*/  ISETP.LT.AND P2, PT, R26, UR4, !P0 ;  /* 0x000000041a007c0c */ /* 0x002fe4000c741270 */
[----:B------:R-:W-:Y:S02]  /*301f0*/  IADD3 R26, P6, PT, R27, R0, RZ ;  /* 0x000000001b1a7210 */ /* 0x000fe40007fde0ff */
[----:B--2---:R-:W-:Y:S01]  /*30200*/  ISETP.LT.AND P5, PT, R29, UR6, !P0 ;  /* 0x000000061d007c0c */ /* 0x004fe2000c7a1270 */
[----:B------:R-:W1:Y:S02]  /*30210*/  LDCU UR4, c[0x0][0x39c] ;  /* 0x00007380ff0477ac */ /* 0x000e640008000800 */
[----:B------:R-:W2:Y:S01]  /*30220*/  LDC R29, c[0x0][0x3b8] ;  /* 0x0000ee00ff1d7b82 */ /* 0x000ea20000000800 */
[----:B------:R-:W-:Y:S01]  /*30230*/  LEA.HI.X.SX32 R27, R27, R2, 0x1, P6 ;  /* 0x000000021b1b7211 */ /* 0x000fe200030f0eff */
[----:B------:R-:W4:Y:S04]  /*30240*/  LDCU UR6, c[0x0][0x39c] ;  /* 0x00007380ff0677ac */ /* 0x000f280008000800 */
[----:B------:R0:W-:Y:S04]  /*30250*/  @P4 STG.E.U8 desc[UR8][R26.64], R25 ;  /* 0x000000191a004986 */ /* 0x0001e8000c101108 */
[----:B0-----:R-:W3:Y:S01]  /*30260*/  LDL.LU R27, [R1+0x3d8] ;  /* 0x0003d800011b7983 */ /* 0x001ee20000300800 */
[----:B------:R-:W-:-:S04]  /*30270*/  IADD3 R24, P6, PT, R3, R0, RZ ;  /* 0x0000000003187210 */ /* 0x000fc80007fde0ff */
[----:B------:R-:W-:Y:S02]  /*30280*/  LEA.HI.X.SX32 R25, R3, R2, 0x1, P6 ;  /* 0x0000000203197211 */ /* 0x000fe400030f0eff */
        /* <DEDUP_REMOVED lines=8> */
[----:B------:R-:W3:Y:S01]  /*30310*/  LDL.LU R24, [R1+0x3dc] ;  /* 0x0003dc0001187983 */ /* 0x000ee20000300800 */
[----:B-1----:R-:W-:-:S02]  /*30320*/  IMAD R3, R25, 0x2, R27 ;  /* 0x0000000219037824 */ /* 0x002fc400078e021b */
[----:B------:R-:W-:Y:S02]  /*30330*/  LEA.HI.X.SX32 R27, R27, R2, 0x1, P6 ;  /* 0x000000021b1b7211 */ /* 0x000fe400030f0eff */
[----:B------:R-:W-:-:S05]  /*30340*/  PRMT R25, R9, 0x7772, RZ ;  /* 0x0000777209197816 */ /* 0x000fca00000000ff */
[----:B------:R1:W-:Y:S04]  /*30350*/  @P2 STG.E.U8 desc[UR8][R26.64], R25 ;  /* 0x000000191a002986 */ /* 0x0003e8000c101108 */
[----:B-1----:R-:W4:Y:S01]  /*30360*/  LDL.LU R26, [R1+0x3e0] ;  /* 0x0003e000011a7983 */ /* 0x002f220000300800 */
[----:B--2---:R-:W-:-:S03]  /*30370*/  IMAD R27, R29, 0x2, R3 ;  /* 0x000000021d1b7824 */ /* 0x004fc600078e0203 */
[----:B------:R-:W2:Y:S01]  /*30380*/  LDL.LU R29, [R1+0x3e4] ;  /* 0x0003e400011d7983 */ /* 0x000ea20000300800 */
[----:B---3--:R-:W-:Y:S02]  /*30390*/  ISETP.LT.AND P3, PT, R24, UR4, !P0 ;  /* 0x0000000418007c0c */ /* 0x008fe4000c761270 */
[C---:B------:R-:W-:Y:S01]  /*303a0*/  IADD3 R24, P6, PT, R3.reuse, R0, RZ ;  /* 0x0000000003187210 */ /* 0x040fe20007fde0ff */
[----:B------:R-:W1:Y:S03]  /*303b0*/  LDCU UR4, c[0x0][0x39c] ;  /* 0x00007380ff0477ac */ /* 0x000e660008000800 */
[----:B------:R-:W-:Y:S02]  /*303c0*/  LEA.HI.X.SX32 R25, R3, R2, 0x1, P6 ;  /* 0x0000000203197211 */ /* 0x000fe400030f0eff */
[----:B------:R-:W-:-:S05]  /*303d0*/  PRMT R3, R10, 0x7772, RZ ;  /* 0x000077720a037816 */ /* 0x000fca00000000ff */
[----:B------:R0:W-:Y:S02]  /*303e0*/  @P5 STG.E.U8 desc[UR8][R24.64], R3 ;  /* 0x0000000318005986 */ /* 0x0001e4000c101108 */
[----:B0-----:R-:W-:Y:S01]  /*303f0*/  IMAD R3, R28, 0x2, R27 ;  /* 0x000000021c037824 */ /* 0x001fe200078e021b */
[----:B------:R-:W-:Y:S01]  /*30400*/  PRMT R25, R11, 0x7772, RZ ;  /* 0x000077720b197816 */ /* 0x000fe200000000ff */
[----:B------:R-:W0:Y:S01]  /*30410*/  LDC R28, c[0x0][0x3b8] ;  /* 0x0000ee00ff1c7b82 */ /* 0x000e220000000800 */
[----:B----4-:R-:W-:Y:S02]  /*30420*/  ISETP.LT.AND P2, PT, R26, UR5, !P0 ;  /* 0x000000051a007c0c */ /* 0x010fe4000c741270 */
[----:B------:R-:W-:Y:S02]  /*30430*/  IADD3 R26, P6, PT, R27, R0, RZ ;  /* 0x000000001b1a7210 */ /* 0x000fe40007fde0ff */
[----:B--2---:R-:W-:Y:S01]  /*30440*/  ISETP.LT.AND P5, PT, R29, UR6, !P0 ;  /* 0x000000061d007c0c */ /* 0x004fe2000c7a1270 */
[----:B------:R-:W2:Y:S02]  /*30450*/  LDCU UR5, c[0x0][0x39c] ;  /* 0x00007380ff0577ac */ /* 0x000ea40008000800 */
[----:B------:R-:W3:Y:S01]  /*30460*/  LDC R29, c[0x0][0x3b8] ;  /* 0x0000ee00ff1d7b82 */ /* 0x000ee20000000800 */
[----:B------:R-:W-:Y:S01]  /*30470*/  LEA.HI.X.SX32 R27, R27, R2, 0x1, P6 ;  /* 0x000000021b1b7211 */ /* 0x000fe200030f0eff */
[----:B------:R-:W4:Y:S04]  /*30480*/  LDCU UR6, c[0x0][0x39c] ;  /* 0x00007380ff0677ac */ /* 0x000f280008000800 */
[----:B------:R0:W-:Y:S04]  /*30490*/  @P4 STG.E.U8 desc[UR8][R26.64], R25 ;  /* 0x000000191a004986 */ /* 0x0001e8000c101108 */
[----:B0-----:R-:W1:Y:S01]  /*304a0*/  LDL.LU R27, [R1+0x3e8] ;  /* 0x0003e800011b7983 */ /* 0x001e620000300800 */
[----:B------:R-:W-:-:S04]  /*304b0*/  IADD3 R24, P6, PT, R3, R0, RZ ;  /* 0x0000000003187210 */ /* 0x000fc80007fde0ff */
[----:B------:R-:W-:Y:S02]  /*304c0*/  LEA.HI.X.SX32 R25, R3, R2, 0x1, P6 ;  /* 0x0000000203197211 */ /* 0x000fe400030f0eff */
[----:B-1----:R-:W-:Y:S01]  /*304d0*/  ISETP.LT.AND P4, PT, R27, UR4, !P0 ;  /* 0x000000041b007c0c */ /* 0x002fe2000c781270 */
[----:B------:R-:W-:Y:S01]  /*304e0*/  IMAD R27, R28, 0x2, R3 ;  /* 0x000000021c1b7824 */ /* 0x000fe200078e0203 */
[----:B------:R-:W-:Y:S01]  /*304f0*/  PRMT R3, R12, 0x7772, RZ ;  /* 0x000077720c037816 */ /* 0x000fe200000000ff */
[----:B------:R-:W0:Y:S01]  /*30500*/  LDC R28, c[0x0][0x3b8] ;  /* 0x0000ee00ff1c7b82 */ /* 0x000e220000000800 */
[----:B------:R-:W1:Y:S03]  /*30510*/  LDCU UR4, c[0x0][0x39c] ;  /* 0x00007380ff0477ac */ /* 0x000e660008000800 */
[----:B------:R2:W-:Y:S04]  /*30520*/  @P3 STG.E.U8 desc[UR8][R24.64], R3 ;  /* 0x0000000318003986 */ /* 0x0005e8000c101108 */
[----:B--2---:R-:W2:Y:S01]  /*30530*/  LDC R25, c[0x0][0x3b8] ;  /* 0x0000ee00ff197b82 */ /* 0x004ea20000000800 */
[----:B------:R-:W-:Y:S01]  /*30540*/  IADD3 R26, P6, PT, R27, R0, RZ ;  /* 0x000000001b1a7210 */ /* 0x000fe20007fde0ff */
[----:B------:R-:W4:Y:S01]  /*30550*/  LDL.LU R24, [R1+0x3ec] ;  /* 0x0003ec0001187983 */ /* 0x000f220000300800 */
[----:B--2---:R-:W-:-:S02]  /*30560*/  IMAD R3, R25, 0x2, R27 ;  /* 0x0000000219037824 */ /* 0x004fc400078e021b */
[----:B------:R-:W-:Y:S02]  /*30570*/  LEA.HI.X.SX32 R27, R27, R2, 0x1, P6 ;  /* 0x000000021b1b7211 */ /* 0x000fe400030f0eff */
[----:B------:R-:W-:-:S05]  /*30580*/  PRMT R25, R13, 0x7772, RZ ;  /* 0x000077720d197816 */ /* 0x000fca00000000ff */
[----:B------:R2:W-:Y:S04]  /*30590*/  @P2 STG.E.U8 desc[UR8][R26.64], R25 ;  /* 0x000000191a002986 */ /* 0x0005e8000c101108 */
[----:B--2---:R-:W1:Y:S01]  /*305a0*/  LDL.LU R26, [R1+0x3f0] ;  /* 0x0003f000011a7983 */ /* 0x004e620000300800 */
[----:B---3--:R-:W-:-:S03]  /*305b0*/  IMAD R27, R29, 0x2, R3 ;  /* 0x000000021d1b7824 */ /* 0x008fc600078e0203 */
[----:B------:R-:W2:Y:S01]  /*305c0*/  LDL.LU R29, [R1+0x3f4] ;  /* 0x0003f400011d7983 */ /* 0x000ea20000300800 */
[----:B----4-:R-:W-:Y:S02]  /*305d0*/  ISETP.LT.AND P3, PT, R24, UR5, !P0 ;  /* 0x0000000518007c0c */ /* 0x010fe4000c761270 */
        /* <DEDUP_REMOVED lines=61> */
[----:B--2---:R-:W2:Y:S01]  /*309b0*/  LDL.LU R24, [R1+0x40c] ;  /* 0x00040c0001187983 */ /* 0x004ea20000300800 */
[----:B------:R-:W0:Y:S01]  /*309c0*/  LDC R25, c[0x0][0x3b8] ;  /* 0x0000ee00ff197b82 */ /* 0x000e220000000800 */
[----:B------:R-:W-:Y:S01]  /*309d0*/  IADD3 R26, P6, PT, R27, R0, RZ ;  /* 0x000000001b1a7210 */ /* 0x000fe20007fde0ff */
[----:B0-----:R-:W-:-:S03]  /*309e0*/  IMAD R3, R25, 0x2, R27 ;  /* 0x0000000219037824 */ /* 0x001fc600078e021b */
[----:B------:R-:W-:Y:S02]  /*309f0*/  LEA.HI.X.SX32 R27, R27, R2, 0x1, P6 ;  /* 0x000000021b1b7211 */ /* 0x000fe400030f0eff */
[----:B------:R-:W-:-:S05]  /*30a00*/  PRMT R25, R21, 0x7772, RZ ;  /* 0x0000777215197816 */ /* 0x000fca00000000ff */
[----:B------:R3:W-:Y:S02]  /*30a10*/  @P2 STG.E.U8 desc[UR8][R26.64], R25 ;  /* 0x000000191a002986 */ /* 0x0007e4000c101108 */
[----:B---3--:R-:W-:Y:S02]  /*30a20*/  IMAD R27, R29, 0x2, R3 ;  /* 0x000000021d1b7824 */ /* 0x008fe400078e0203 */
[----:B------:R-:W1:Y:S04]  /*30a30*/  LDL.LU R26, [R1+0x410] ;  /* 0x00041000011a7983 */ /* 0x000e680000300800 */
[----:B------:R-:W3:Y:S01]  /*30a40*/  LDL.LU R29, [R1] ;  /* 0x00000000011d7983 */ /* 0x000ee20000300800 */
[----:B--2---:R-:W-:Y:S02]  /*30a50*/  ISETP.LT.AND P3, PT, R24, UR5, !P0 ;  /* 0x0000000518007c0c */ /* 0x004fe4000c761270 */
[C---:B------:R-:W-:Y:S01]  /*30a60*/  IADD3 R24, P6, PT, R3.reuse, R0, RZ ;  /* 0x0000000003187210 */ /* 0x040fe20007fde0ff */
[----:B------:R-:W0:Y:S03]  /*30a70*/  LDCU UR5, c[0x0][0x39c] ;  /* 0x00007380ff0577ac */ /* 0x000e260008000800 */
[----:B------:R-:W-:-:S02]  /*30a80*/  LEA.HI.X.SX32 R25, R3, R2, 0x1, P6 ;  /* 0x0000000203197211 */ /* 0x000fc400030f0eff */
[----:B------:R-:W-:-:S05]  /*30a90*/  PRMT R3, R22, 0x7772, RZ ;  /* 0x0000777216037816 */ /* 0x000fca00000000ff */
[----:B------:R2:W-:Y:S04]  /*30aa0*/  @P5 STG.E.U8 desc[UR8][R24.64], R3 ;  /* 0x0000000318005986 */ /* 0x0005e8000c101108 */
[----:B--2---:R-:W4:Y:S01]  /*30ab0*/  LDL.LU R25, [R1+0x414] ;  /* 0x0004140001197983 */ /* 0x004f220000300800 */
[----:B------:R-:W-:-:S03]  /*30ac0*/  IMAD R3, R28, 0x2, R27 ;  /* 0x000000021c037824 */ /* 0x000fc600078e021b */
[----:B------:R-:W2:Y:S01]  /*30ad0*/  LDL.LU R28, [R1+0x4] ;  /* 0x00000400011c7983 */ /* 0x000ea20000300800 */
[----:B-1----:R-:W-:Y:S02]  /*30ae0*/  ISETP.LT.AND P2, PT, R26, UR4, !P0 ;  /* 0x000000041a007c0c */ /* 0x002fe4000c741270 */
[C---:B------:R-:W-:Y:S01]  /*30af0*/  IADD3 R26, P6, PT, R27.reuse, R0, RZ ;  /* 0x000000001b1a7210 */ /* 0x040fe20007fde0ff */
[----:B------:R-:W1:Y:S03]  /*30b00*/  LDCU UR4, c[0x0][0x39c] ;  /* 0x00007380ff0477ac */ /* 0x000e660008000800 */
[----:B------:R-:W-:Y:S02]  /*30b10*/  LEA.HI.X.SX32 R27, R27, R2, 0x1, P6 ;  /* 0x000000021b1b7211 */ /* 0x000fe400030f0eff */
[----:B------:R-:W-:Y:S02]  /*30b20*/  IADD3 R24, P6, PT, R3, R0, RZ ;  /* 0x0000000003187210 */ /* 0x000fe40007fde0ff */
[----:B----4-:R-:W-:-:S02]  /*30b30*/  ISETP.LT.AND P5, PT, R25, UR6, !P0 ;  /* 0x0000000619007c0c */ /* 0x010fc4000c7a1270 */
[----:B------:R-:W-:Y:S01]  /*30b40*/  PRMT R25, R23, 0x7772, RZ ;  /* 0x0000777217197816 */ /* 0x000fe200000000ff */
[----:B------:R-:W4:Y:S04]  /*30b50*/  LDCU UR6, c[0x0][0x39c] ;  /* 0x00007380ff0677ac */ /* 0x000f280008000800 */
[----:B------:R0:W-:Y:S02]  /*30b60*/  @P4 STG.E.U8 desc[UR8][R26.64], R25 ;  /* 0x000000191a004986 */ /* 0x0001e4000c101108 */
[----:B0-----:R-:W0:Y:S02]  /*30b70*/  LDC R27, c[0x0][0x3b8] ;  /* 0x0000ee00ff1b7b82 */ /* 0x001e240000000800 */
[----:B------:R-:W4:Y:S01]  /*30b80*/  LDL.LU R26, [R1+0x418] ;  /* 0x00041800011a7983 */ /* 0x000f220000300800 */
[----:B------:R-:W-:Y:S01]  /*30b90*/  LEA.HI.X.SX32 R25, R3, R2, 0x1, P6 ;  /* 0x0000000203197211 */ /* 0x000fe200030f0eff */
[----:B0-----:R-:W-:Y:S01]  /*30ba0*/  IMAD R27, R27, 0x2, R3 ;  /* 0x000000021b1b7824 */ /* 0x001fe200078e0203 */
[----:B---3--:R-:W-:-:S03]  /*30bb0*/  PRMT R3, R29, 0x7773, RZ ;  /* 0x000077731d037816 */ /* 0x008fc600000000ff */
[----:B------:R-:W0:Y:S02]  /*30bc0*/  LDC R29, c[0x0][0x3b8] ;  /* 0x0000ee00ff1d7b82 */ /* 0x000e240000000800 */
[----:B------:R3:W-:Y:S04]  /*30bd0*/  @P3 STG.E.U8 desc[UR8][R24.64], R3 ;  /* 0x0000000318003986 */ /* 0x0007e8000c101108 */
[----:B---3--:R-:W1:Y:S02]  /*30be0*/  LDL.LU R24, [R1+0x41c] ;  /* 0x00041c0001187983 */ /* 0x008e640000300800 */
[----:B------:R-:W3:Y:S02]  /*30bf0*/  LDC R25, c[0x0][0x3b8] ;  /* 0x0000ee00ff197b82 */ /* 0x000ee40000000800 */
[----:B---3--:R-:W-:Y:S01]  /*30c00*/  IMAD R3, R25, 0x2, R27 ;  /* 0x0000000219037824 */ /* 0x008fe200078e021b */
[----:B--2---:R-:W-:-:S05]  /*30c10*/  PRMT R25, R28, 0x7773, RZ ;  /* 0x000077731c197816 */ /* 0x004fca00000000ff */
[----:B------:R-:W2:Y:S01]  /*30c20*/  LDC R28, c[0x0][0x3b8] ;  /* 0x0000ee00ff1c7b82 */ /* 0x000ea20000000800 */
[----:B----4-:R-:W-:Y:S02]  /*30c30*/  ISETP.LT.AND P4, PT, R26, UR5, !P0 ;  /* 0x000000051a007c0c */ /* 0x010fe4000c781270 */
[C---:B------:R-:W-:Y:S01]  /*30c40*/  IADD3 R26, P6, PT, R27.reuse, R0, RZ ;  /* 0x000000001b1a7210 */ /* 0x040fe20007fde0ff */
[----:B------:R-:W3:Y:S03]  /*30c50*/  LDCU UR5, c[0x0][0x39c] ;  /* 0x00007380ff0577ac */ /* 0x000ee60008000800 */
[----:B------:R-:W-:-:S05]  /*30c60*/  LEA.HI.X.SX32 R27, R27, R2, 0x1, P6 ;  /* 0x000000021b1b7211 */ /* 0x000fca00030f0eff */
[----:B------:R4:W-:Y:S02]  /*30c70*/  @P2 STG.E.U8 desc[UR8][R26.64], R25 ;  /* 0x000000191a002986 */ /* 0x0009e4000c101108 */
[----:B----4-:R-:W4:Y:S02]  /*30c80*/  LDC R27, c[0x0][0x3b8] ;  /* 0x0000ee00ff1b7b82 */ /* 0x010f240000000800 */
[----:B------:R-:W3:Y:S01]  /*30c90*/  LDL.LU R26, [R1+0x420] ;  /* 0x00042000011a7983 */ /* 0x000ee20000300800 */
[----:B-1----:R-:W-:Y:S02]  /*30ca0*/  ISETP.LT.AND P3, PT, R24, UR4, !P0 ;  /* 0x0000000418007c0c */ /* 0x002fe4000c761270 */
[----:B------:R-:W-:Y:S01]  /*30cb0*/  IADD3 R24, P6, PT, R3, R0, RZ ;  /* 0x0000000003187210 */ /* 0x000fe20007fde0ff */
[----:B------:R-:W1:Y:S01]  /*30cc0*/  LDCU UR4, c[0x0][0x39c] ;  /* 0x00007380ff0477ac */ /* 0x000e620008000800 */
[----:B----4-:R-:W-:Y:S02]  /*30cd0*/  IMAD R27, R27, 0x2, R3 ;  /* 0x000000021b1b7824 */ /* 0x010fe400078e0203 */
[----:B------:R-:W-:-:S02]  /*30ce0*/  LEA.HI.X.SX32 R25, R3, R2, 0x1, P6 ;  /* 0x0000000203197211 */ /* 0x000fc400030f0eff */
[----:B------:R-:W4:Y:S02]  /*30cf0*/  LDL.LU R3, [R1+0x8] ;  /* 0x0000080001037983 */ /* 0x000f240000300800 */
[----:B----4-:R-:W-:-:S05]  /*30d00*/  PRMT R3, R3, 0x7773, RZ ;  /* 0x0000777303037816 */ /* 0x010fca00000000ff */
[----:B------:R4:W-:Y:S04]  /*30d10*/  @P5 STG.E.U8 desc[UR8][R24.64], R3 ;  /* 0x0000000318005986 */ /* 0x0009e8000c101108 */
[----:B----4-:R-:W4:Y:S04]  /*30d20*/  LDL.LU R24, [R1+0x424] ;  /* 0x0004240001187983 */ /* 0x010f280000300800 */
[----:B------:R-:W2:Y:S01]  /*30d30*/  LDL.LU R25, [R1+0xc] ;  /* 0x00000c0001197983 */ /* 0x000ea20000300800 */
[----:B---3--:R-:W-:Y:S02]  /*30d40*/  ISETP.LT.AND P2, PT, R26, UR5, !P0 ;  /* 0x000000051a007c0c */ /* 0x008fe4000c741270 */
[----:B------:R-:W-:Y:S01]  /*30d50*/  IADD3 R26, P6, PT, R27, R0, RZ ;  /* 0x000000001b1a7210 */ /* 0x000fe20007fde0ff */
[----:B0-----:R-:W-:Y:S01]  /*30d60*/  IMAD R3, R29, 0x2, R27 ;  /* 0x000000021d037824 */ /* 0x001fe200078e021b */
[----:B------:R-:W0:Y:S01]  /*30d70*/  LDCU UR5, c[0x0][0x39c] ;  /* 0x00007380ff0577ac */ /* 0x000e220008000800 */
[----:B------:R-:W3:Y:S01]  /*30d80*/  LDC R29, c[0x0][0x3b8] ;  /* 0x0000ee00ff1d7b82 */ /* 0x000ee20000000800 */
[----:B------:R-:W-:-:S02]  /*30d90*/  LEA.HI.X.SX32 R27, R27, R2, 0x1, P6 ;  /* 0x000000021b1b7211 */ /* 0x000fc400030f0eff */
[----:B--2---:R-:W-:-:S05]  /*30da0*/  PRMT R25, R25, 0x7773, RZ ;  /* 0x0000777319197816 */ /* 0x004fca00000000ff */
[----:B------:R2:W-:Y:S04]  /*30db0*/  @P4 STG.E.U8 desc[UR8][R26.64], R25 ;  /* 0x000000191a004986 */ /* 0x0005e8000c101108 */
[----:B--2---:R-:W1:Y:S04]  /*30dc0*/  LDL.LU R27, [R1+0x428] ;  /* 0x00042800011b7983 */ /* 0x004e680000300800 */
[----:B------:R-:W2:Y:S01]  /*30dd0*/  LDL.LU R26, [R1+0x10] ;  /* 0x00001000011a7983 */ /* 0x000ea20000300800 */
[----:B----4-:R-:W-:Y:S02]  /*30de0*/  ISETP.LT.AND P5, PT, R24, UR6, !P0 ;  /* 0x0000000618007c0c */ /* 0x010fe4000c7a1270 */
[C---:B------:R-:W-:Y:S01]  /*30df0*/  IADD3 R24, P6, PT, R3.reuse, R0, RZ ;  /* 0x0000000003187210 */ /* 0x040fe20007fde0ff */
[----:B------:R-:W4:Y:S03]  /*30e00*/  LDCU UR6, c[0x0][0x39c] ;  /* 0x00007380ff0677ac */ /* 0x000f260008000800 */
[----:B------:R-:W-:-:S02]  /*30e10*/  LEA.HI.X.SX32 R25, R3, R2, 0x1, P6 ;  /* 0x0000000203197211 */ /* 0x000fc400030f0eff */
[----:B-1----:R-:W-:Y:S01]  /*30e20*/  ISETP.LT.AND P4, PT, R27, UR4, !P0 ;  /* 0x000000041b007c0c */ /* 0x002fe2000c781270 */
[----:B------:R-:W-:Y:S01]  /*30e30*/  IMAD R27, R28, 0x2, R3 ;  /* 0x000000021c1b7824 */ /* 0x000fe200078e0203 */
[----:B--2---:R-:W-:Y:S01]  /*30e40*/  PRMT R3, R26, 0x7773, RZ ;  /* 0x000077731a037816 */ /* 0x004fe200000000ff */
[----:B------:R-:W1:Y:S01]  /*30e50*/  LDC R28, c[0x0][0x3b8] ;  /* 0x0000ee00ff1c7b82 */ /* 0x000e620000000800 */
[----:B------:R-:W2:Y:S03]  /*30e60*/  LDCU UR4, c[0x0][0x39c] ;  /* 0x00007380ff0477ac */ /* 0x000ea60008000800 */
[----:B------:R0:W-:Y:S04]  /*30e70*/  @P3 STG.E.U8 desc[UR8][R24.64], R3 ;  /* 0x0000000318003986 */ /* 0x0001e8000c101108 */
[----:B0-----:R-:W2:Y:S01]  /*30e80*/  LDL.LU R25, [R1+0x14] ;  /* 0x0000140001197983 */ /* 0x001ea20000300800 */
[----:B------:R-:W0:Y:S01]  /*30e90*/  LDC R3, c[0x0][0x3b8] ;  /* 0x0000ee00ff037b82 */ /* 0x000e220000000800 */
[----:B------:R-:W-:-:S02]  /*30ea0*/  IADD3 R26, P6, PT, R27, R0, RZ ;  /* 0x000000001b1a7210 */ /* 0x000fc40007fde0ff */
[----:B------:R-:W3:Y:S01]  /*30eb0*/  LDL.LU R24, [R1+0x42c] ;  /* 0x00042c0001187983 */ /* 0x000ee20000300800 */
[----:B0-----:R-:W-:Y:S01]  /*30ec0*/  IMAD R3, R3, 0x2, R27 ;  /* 0x0000000203037824 */ /* 0x001fe200078e021b */
[----:B------:R-:W-:Y:S02]  /*30ed0*/  LEA.HI.X.SX32 R27, R27, R2, 0x1, P6 ;  /* 0x000000021b1b7211 */ /* 0x000fe400030f0eff */
[----:B--2---:R-:W-:-:S05]  /*30ee0*/  PRMT R25, R25, 0x7773, RZ ;  /* 0x0000777319197816 */ /* 0x004fca00000000ff */
[----:B------:R0:W-:Y:S04]  /*30ef0*/  @P2 STG.E.U8 desc[UR8][R26.64], R25 ;  /* 0x000000191a002986 */ /* 0x0001e8000c101108 */
[----:B0-----:R-:W2:Y:S01]  /*30f00*/  LDL.LU R26, [R1+0x430] ;  /* 0x00043000011a7983 */ /* 0x001ea20000300800 */
[----:B---3--:R-:W-:-:S03]  /*30f10*/  IMAD R27, R29, 0x2, R3 ;  /* 0x000000021d1b7824 */ /* 0x008fc600078e0203 */
[----:B------:R-:W3:Y:S01]  /*30f20*/  LDL.LU R29, [R1+0x18] ;  /* 0x00001800011d7983 */ /* 0x000ee20000300800 */
[----:B------:R-:W-:Y:S02]  /*30f30*/  ISETP.LT.AND P3, PT, R24, UR5, !P0 ;  /* 0x0000000518007c0c */ /* 0x000fe4000c761270 */
[C---:B------:R-:W-:Y:S01]  /*30f40*/  IADD3 R24, P6, PT, R3.reuse, R0, RZ ;  /* 0x0000000003187210 */ /* 0x040fe20007fde0ff */
[----:B------:R-:W0:Y:S03]  /*30f50*/  LDCU UR5, c[0x0][0x39c] ;  /* 0x00007380ff0577ac */ /* 0x000e260008000800 */
[----:B------:R-:W-:Y:S02]  /*30f60*/  LEA.HI.X.SX32 R25, R3, R2, 0x1, P6 ;  /* 0x0000000203197211 */ /* 0x000fe400030f0eff */
[----:B---3--:R-:W-:Y:S02]  /*30f70*/  PRMT R3, R29, 0x7773, RZ ;  /* 0x000077731d037816 */ /* 0x008fe400000000ff */
[----:B--2---:R-:W-:Y:S01]  /*30f80*/  ISETP.LT.AND P2, PT, R26, UR4, !P0 ;  /* 0x000000041a007c0c */ /* 0x004fe2000c741270 */
[----:B------:R-:W2:Y:S02]  /*30f90*/  LDC R29, c[0x0][0x3b8] ;  /* 0x0000ee00ff1d7b82 */ /* 0x000ea40000000800 */
[----:B------:R3:W-:Y:S01]  /*30fa0*/  @P5 STG.E.U8 desc[UR8][R24.64], R3 ;  /* 0x0000000318005986 */ /* 0x0007e2000c101108 */
[C---:B------:R-:W-:Y:S01]  /*30fb0*/  IADD3 R26, P6, PT, R27.reuse, R0, RZ ;  /* 0x000000001b1a7210 */ /* 0x040fe20007fde0ff */
[----:B------:R-:W0:Y:S02]  /*30fc0*/  LDCU UR4, c[0x0][0x39c] ;  /* 0x00007380ff0477ac */ /* 0x000e240008000800 */
[----:B---3--:R-:W4:Y:S04]  /*30fd0*/  LDL.LU R24, [R1+0x434] ;  /* 0x0004340001187983 */ /* 0x008f280000300800 */
[----:B------:R-:W3:Y:S01]  /*30fe0*/  LDL.LU R25, [R1+0x1c] ;  /* 0x00001c0001197983 */ /* 0x000ee20000300800 */
[----:B-1----:R-:W-:Y:S01]  /*30ff0*/  IMAD R3, R28, 0x2, R27 ;  /* 0x000000021c037824 */ /* 0x002fe200078e021b */
[----:B------:R-:W-:Y:S01]  /*31000*/  LEA.HI.X.SX32 R27, R27, R2, 0x1, P6 ;  /* 0x000000021b1b7211 */ /* 0x000fe200030f0eff */
[----:B------:R-:W1:Y:S01]  /*31010*/  LDC R28, c[0x0][0x3b8] ;  /* 0x0000ee00ff1c7b82 */ /* 0x000e620000000800 */
[----:B---3--:R-:W-:-:S05]  /*31020*/  PRMT R25, R25, 0x7773, RZ ;  /* 0x0000777319197816 */ /* 0x008fca00000000ff */
[----:B------:R3:W-:Y:S04]  /*31030*/  @P4 STG.E.U8 desc[UR8][R26.64], R25 ;  /* 0x000000191a004986 */ /* 0x0007e8000c101108 */
[----:B---3--:R-:W0:Y:S04]  /*31040*/  LDL.LU R25, [R1+0x438] ;  /* 0x0004380001197983 */ /* 0x008e280000300800 */
[----:B------:R-:W3:Y:S01]  /*31050*/  LDL.LU R26, [R1+0x20] ;  /* 0x00002000011a7983 */ /* 0x000ee20000300800 */
[----:B------:R-:W1:Y:S01]  /*31060*/  LDC R27, c[0x0][0x3b8] ;  /* 0x0000ee00ff1b7b82 */ /* 0x000e620000000800 */
[----:B----4-:R-:W-:-:S02]  /*31070*/  ISETP.LT.AND P5, PT, R24, UR6, !P0 ;  /* 0x0000000618007c0c */ /* 0x010fc4000c7a1270 */
[----:B------:R-:W-:Y:S01]  /*31080*/  IADD3 R24, P6, PT, R3, R0, RZ ;  /* 0x0000000003187210 */ /* 0x000fe20007fde0ff */
[----:B------:R-:W4:Y:S01]  /*31090*/  LDCU UR6, c[0x0][0x39c] ;  /* 0x00007380ff0677ac */ /* 0x000f220008000800 */
[----:B-1----:R-:W-:Y:S01]  /*310a0*/  IMAD R27, R27, 0x2, R3 ;  /* 0x000000021b1b7824 */ /* 0x002fe200078e0203 */
[----:B0-----:R-:W-:Y:S02]  /*310b0*/  ISETP.LT.AND P4, PT, R25, UR5, !P0 ;  /* 0x0000000519007c0c */ /* 0x001fe4000c781270 */
[----:B------:R-:W-:Y:S02]  /*310c0*/  LEA.HI.X.SX32 R25, R3, R2, 0x1, P6 ;  /* 0x0000000203197211 */ /* 0x000fe400030f0eff */
[----:B---3--:R-:W-:Y:S01]  /*310d0*/  PRMT R3, R26, 0x7773, RZ ;  /* 0x000077731a037816 */ /* 0x008fe200000000ff */
[----:B------:R-:W0:Y:S04]  /*310e0*/  LDCU UR5, c[0x0][0x39c] ;  /* 0x00007380ff0577ac */ /* 0x000e280008000800 */
[----:B------:R1:W-:Y:S04]  /*310f0*/  @P3 STG.E.U8 desc[UR8][R24.64], R3 ;  /* 0x0000000318003986 */ /* 0x0003e8000c101108 */
[----:B-1----:R-:W3:Y:S01]  /*31100*/  LDL.LU R25, [R1+0x24] ;  /* 0x0000240001197983 */ /* 0x002ee20000300800 */
[----:B------:R-:W-:Y:S01]  /*31110*/  IADD3 R26, P6, PT, R27, R0, RZ ;  /* 0x000000001b1a7210 */ /* 0x000fe20007fde0ff */
[----:B--2---:R-:W-:-:S02]  /*31120*/  IMAD R3, R29, 0x2, R27 ;  /* 0x000000021d037824 */ /* 0x004fc400078e021b */
[----:B------:R-:W2:Y:S01]  /*31130*/  LDL.LU R24, [R1+0x43c] ;  /* 0x00043c0001187983 */ /* 0x000ea20000300800 */
[----:B------:R-:W-:Y:S02]  /*31140*/  PRMT R4, R4, 0x7773, RZ ;  /* 0x0000777304047816 */ /* 0x000fe400000000ff */
[----:B------:R-:W-:Y:S01]  /*31150*/  LEA.HI.X.SX32 R27, R27, R2, 0x1, P6 ;  /* 0x000000021b1b7211 */ /* 0x000fe200030f0eff */
[----:B------:R-:W1:Y:S01]  /*31160*/  LDC R29, c[0x0][0x3b8] ;  /* 0x0000ee00ff1d7b82 */ /* 0x000e620000000800 */
[----:B---3--:R-:W-:-:S05]  /*31170*/  PRMT R25, R25, 0x7773, RZ ;  /* 0x0000777319197816 */ /* 0x008fca00000000ff */
[----:B------:R3:W-:Y:S04]  /*31180*/  @P2 STG.E.U8 desc[UR8][R26.64], R25 ;  /* 0x000000191a002986 */ /* 0x0007e8000c101108 */
[----:B---3--:R-:W0:Y:S01]  /*31190*/  LDL.LU R26, [R1+0x440] ;  /* 0x00044000011a7983 */ /* 0x008e220000300800 */
[----:B------:R-:W-:-:S03]  /*311a0*/  IMAD R27, R28, 0x2, R3 ;  /* 0x000000021c1b7824 */ /* 0x000fc600078e0203 */
[----:B------:R-:W3:Y:S01]  /*311b0*/  LDL.LU R28, [R1+0x28] ;  /* 0x00002800011c7983 */ /* 0x000ee20000300800 */
[----:B--2---:R-:W-:Y:S02]  /*311c0*/  ISETP.LT.AND P3, PT, R24, UR4, !P0 ;  /* 0x0000000418007c0c */ /* 0x004fe4000c761270 */
[C---:B------:R-:W-:Y:S01]  /*311d0*/  IADD3 R24, P6, PT, R3.reuse, R0, RZ ;  /* 0x0000000003187210 */ /* 0x040fe20007fde0ff */
[----:B------:R-:W2:Y:S03]  /*311e0*/  LDCU UR4, c[0x0][0x39c] ;  /* 0x00007380ff0477ac */ /* 0x000ea60008000800 */
[----:B------:R-:W-:Y:S02]  /*311f0*/  LEA.HI.X.SX32 R25, R3, R2, 0x1, P6 ;  /* 0x0000000203197211 */ /* 0x000fe400030f0eff */
[----:B---3--:R-:W-:Y:S02]  /*31200*/  PRMT R3, R28, 0x7773, RZ ;  /* 0x000077731c037816 */ /* 0x008fe400000000ff */
[----:B0-----:R-:W-:Y:S01]  /*31210*/  ISETP.LT.AND P2, PT, R26, UR5, !P0 ;  /* 0x000000051a007c0c */ /* 0x001fe2000c741270 */
[----:B------:R-:W0:Y:S02]  /*31220*/  LDC R28, c[0x0][0x3b8] ;  /* 0x0000ee00ff1c7b82 */ /* 0x000e240000000800 */
[----:B------:R3:W-:Y:S01]  /*31230*/  @P5 STG.E.U8 desc[UR8][R24.64], R3 ;  /* 0x0000000318005986 */ /* 0x0007e2000c101108 */
[----:B------:R-:W-:Y:S01]  /*31240*/  IADD3 R26, P6, PT, R27, R0, RZ ;  /* 0x000000001b1a7210 */ /* 0x000fe20007fde0ff */
[----:B------:R-:W0:Y:S02]  /*31250*/  LDCU UR5, c[0x0][0x39c] ;  /* 0x00007380ff0577ac */ /* 0x000e240008000800 */
[----:B---3--:R-:W4:Y:S04]  /*31260*/  LDL.LU R3, [R1+0x444] ;  /* 0x0004440001037983 */ /* 0x008f280000300800 */
[----:B------:R-:W3:Y:S01]  /*31270*/  LDL.LU R25, [R1+0x2c] ;  /* 0x00002c0001197983 */ /* 0x000ee20000300800 */
[----:B------:R-:W0:Y:S01]  /*31280*/  LDC R24, c[0x0][0x3b8] ;  /* 0x0000ee00ff187b82 */ /* 0x000e220000000800 */
[----:B----4-:R-:W-:Y:S01]  /*31290*/  ISETP.LT.AND P5, PT, R3, UR6, !P0 ;  /* 0x0000000603007c0c */ /* 0x010fe2000c7a1270 */
[----:B0-----:R-:W-:Y:S01]  /*312a0*/  IMAD R3, R24, 0x2, R27 ;  /* 0x0000000218037824 */ /* 0x001fe200078e021b */
[----:B------:R-:W-:-:S02]  /*312b0*/  LEA.HI.X.SX32 R27, R27, R2, 0x1, P6 ;  /* 0x000000021b1b7211 */ /* 0x000fc400030f0eff */
[----:B---3--:R-:W-:Y:S02]  /*312c0*/  PRMT R25, R25, 0x7773, RZ ;  /* 0x0000777319197816 */ /* 0x008fe400000000ff */
[----:B------:R-:W-:Y:S02]  /*312d0*/  PRMT R5, R5, 0x7773, RZ ;  /* 0x0000777305057816 */ /* 0x000fe400000000ff */
[----:B------:R-:W-:Y:S02]  /*312e0*/  PRMT R6, R6, 0x7773, RZ ;  /* 0x0000777306067816 */ /* 0x000fe400000000ff */
[----:B------:R-:W-:Y:S02]  /*312f0*/  IADD3 R24, P6, PT, R3, R0, RZ ;  /* 0x0000000003187210 */ /* 0x000fe40007fde0ff */
[----:B------:R-:W-:Y:S01]  /*31300*/  PRMT R7, R7, 0x7773, RZ ;  /* 0x0000777307077816 */ /* 0x000fe200000000ff */
[----:B------:R0:W-:Y:S01]  /*31310*/  @P4 STG.E.U8 desc[UR8][R26.64], R25 ;  /* 0x000000191a004986 */ /* 0x0001e2000c101108 */
[----:B------:R-:W-:-:S02]  /*31320*/  PRMT R8, R8, 0x7773, RZ ;  /* 0x0000777308087816 */ /* 0x000fc400000000ff */
[----:B------:R-:W-:Y:S01]  /*31330*/  PRMT R9, R9, 0x7773, RZ ;  /* 0x0000777309097816 */ /* 0x000fe200000000ff */
[----:B------:R-:W3:Y:S01]  /*31340*/  LDCU UR6, c[0x0][0x39c] ;  /* 0x00007380ff0677ac */ /* 0x000ee20008000800 */
[----:B0-----:R-:W-:Y:S01]  /*31350*/  LEA.HI.X.SX32 R25, R3, R2, 0x1, P6 ;  /* 0x0000000203197211 */ /* 0x001fe200030f0eff */
[----:B------:R-:W2:Y:S04]  /*31360*/  LDL.LU R27, [R1+0x448] ;  /* 0x00044800011b7983 */ /* 0x000ea80000300800 */
[----:B------:R0:W-:Y:S04]  /*31370*/  @P3 STG.E.U8 desc[UR8][R24.64], R4 ;  /* 0x0000000418003986 */ /* 0x0001e8000c101108 */
[----:B0-----:R-:W4:Y:S04]  /*31380*/  LDL.LU R25, [R1+0x450] ;  /* 0x0004500001197983 */ /* 0x001f280000300800 */
[----:B------:R-:W3:Y:S01]  /*31390*/  LDL.LU R24, [R1+0x454] ;  /* 0x0004540001187983 */ /* 0x000ee20000300800 */
[----:B--2---:R-:W-:Y:S01]  /*313a0*/  ISETP.LT.AND P4, PT, R27, UR4, !P0 ;  /* 0x000000041b007c0c */ /* 0x004fe2000c781270 */
[----:B-1----:R-:W-:Y:S01]  /*313b0*/  IMAD R27, R29, 0x2, R3 ;  /* 0x000000021d1b7824 */ /* 0x002fe200078e0203 */
[----:B------:R-:W3:Y:S01]  /*313c0*/  LDCU UR4, c[0x0][0x39c] ;  /* 0x00007380ff0477ac */ /* 0x000ee20008000800 */
[----:B------:R-:W0:Y:S01]  /*313d0*/  LDC R29, c[0x0][0x3b8] ;  /* 0x0000ee00ff1d7b82 */ /* 0x000e220000000800 */
[----:B----4-:R-:W-:-:S02]  /*313e0*/  ISETP.LT.AND P3, PT, R25, UR5, !P0 ;  /* 0x0000000519007c0c */ /* 0x010fc4000c761270 */
[----:B------:R-:W-:-:S05]  /*313f0*/  IADD3 R26, P6, PT, R27, R0, RZ ;  /* 0x000000001b1a7210 */ /* 0x000fca0007fde0ff */
[----:B------:R-:W1:Y:S01]  /*31400*/  LDC R25, c[0x0][0x3b8] ;  /* 0x0000ee00ff197b82 */ /* 0x000e620000000800 */
[----:B------:R-:W-:-:S07]  /*31410*/  IMAD R3, R28, 0x2, R27 ;  /* 0x000000021c037824 */ /* 0x000fce00078e021b */
[----:B------:R-:W2:Y:S01]  /*31420*/  LDC R28, c[0x0][0x3b8] ;  /* 0x0000ee00ff1c7b82 */ /* 0x000ea20000000800 */
[----:B------:R-:W-:Y:S01]  /*31430*/  LEA.HI.X.SX32 R27, R27, R2, 0x1, P6 ;  /* 0x000000021b1b7211 */ /* 0x000fe200030f0eff */
[----:B------:R-:W4:Y:S01]  /*31440*/  LDCU UR5, c[0x0][0x39c] ;  /* 0x00007380ff0577ac */ /* 0x000f220008000800 */
[----:B------:R-:W-:-:S03]  /*31450*/  IADD3 R4, P6, PT, R3, R0, RZ ;  /* 0x0000000003047210 */ /* 0x000fc60007fde0ff */
[----:B------:R0:W-:Y:S01]  /*31460*/  @P2 STG.E.U8 desc[UR8][R26.64], R5 ;  /* 0x000000051a002986 */ /* 0x0001e2000c101108 */
[----:B---3--:R-:W-:Y:S01]  /*31470*/  ISETP.LT.AND P2, PT, R24, UR4, !P0 ;  /* 0x0000000418007c0c */ /* 0x008fe2000c741270 */
[----:B------:R-:W3:Y:S01]  /*31480*/  LDCU UR4, c[0x0][0x39c] ;  /* 0x00007380ff0477ac */ /* 0x000ee20008000800 */
[----:B0-----:R-:W-:Y:S01]  /*31490*/  LEA.HI.X.SX32 R5, R3, R2, 0x1, P6 ;  /* 0x0000000203057211 */ /* 0x001fe200030f0eff */
[----:B------:R-:W3:Y:S01]  /*314a0*/  LDL.LU R26, [R1+0x458] ;  /* 0x00045800011a7983 */ /* 0x000ee20000300800 */
[----:B------:R-:W0:Y:S01]  /*314b0*/  LDC R27, c[0x0][0x3b8] ;  /* 0x0000ee00ff1b7b82 */ /* 0x000e220000000800 */
[----:B-1----:R-:W-:Y:S02]  /*314c0*/  IMAD R25, R25, 0x2, R3 ;  /* 0x0000000219197824 */ /* 0x002fe400078e0203 */
[----:B------:R1:W-:Y:S03]  /*314d0*/  @P5 STG.E.U8 desc[UR8][R4.64], R6 ;  /* 0x0000000604005986 */ /* 0x0003e6000c101108 */
[----:B------:R-:W-:Y:S01]  /*314e0*/  IADD3 R24, P6, PT, R25, R0, RZ ;  /* 0x0000000019187210 */ /* 0x000fe20007fde0ff */
[----:B------:R-:W-:-:S03]  /*314f0*/  IMAD R3, R29, 0x2, R25 ;  /* 0x000000021d037824 */ /* 0x000fc600078e0219 */
[----:B------:R-:W-:Y:S01]  /*31500*/  LEA.HI.X.SX32 R25, R25, R2, 0x1, P6 ;  /* 0x0000000219197211 */ /* 0x000fe200030f0eff */
[----:B-1----:R-:W4:Y:S04]  /*31510*/  LDL.LU R6, [R1+0x45c] ;  /* 0x00045c0001067983 */ /* 0x002f280000300800 */
[----:B------:R1:W-:Y:S04]  /*31520*/  @P4 STG.E.U8 desc[UR8][R24.64], R7 ;  /* 0x0000000718004986 */ /* 0x0003e8000c101108 */
[----:B-1----:R-:W3:Y:S01]  /*31530*/  LDL.LU R25, [R1+0x460] ;  /* 0x0004600001197983 */ /* 0x002ee20000300800 */
[C---:B------:R-:W-:Y:S01]  /*31540*/  IADD3 R4, P6, PT, R3.reuse, R0, RZ ;  /* 0x0000000003047210 */ /* 0x040fe20007fde0ff */
[----:B--2---:R-:W-:Y:S01]  /*31550*/  IMAD R7, R28, 0x2, R3 ;  /* 0x000000021c077824 */ /* 0x004fe200078e0203 */
[----:B------:R-:W1:Y:S01]  /*31560*/  LDC R24, c[0x0][0x3b8] ;  /* 0x0000ee00ff187b82 */ /* 0x000e620000000800 */
[----:B------:R-:W2:Y:S01]  /*31570*/  LDL.LU R28, [R1+0x46c] ;  /* 0x00046c00011c7983 */ /* 0x000ea20000300800 */
[----:B------:R-:W-:Y:S01]  /*31580*/  LEA.HI.X.SX32 R5, R3, R2, 0x1, P6 ;  /* 0x0000000203057211 */ /* 0x000fe200030f0eff */
[----:B0-----:R-:W-:-:S02]  /*31590*/  IMAD R3, R27, 0x2, R7 ;  /* 0x000000021b037824 */ /* 0x001fc400078e0207 */
[----:B------:R-:W2:Y:S04]  /*315a0*/  LDL.LU R29, [R1+0x470] ;  /* 0x00047000011d7983 */ /* 0x000ea80000300800 */
[----:B------:R-:W2:Y:S04]  /*315b0*/  LDL.LU R27, [R1+0x468] ;  /* 0x00046800011b7983 */ /* 0x000ea80000300800 */
[----:B------:R0:W-:Y:S01]  /*315c0*/  @P3 STG.E.U8 desc[UR8][R4.64], R8 ;  /* 0x0000000804003986 */ /* 0x0001e2000c101108 */
[----:B------:R-:W-:Y:S01]  /*315d0*/  PRMT R10, R10, 0x7773, RZ ;  /* 0x000077730a0a7816 */ /* 0x000fe200000000ff */
[----:B0-----:R-:W0:Y:S01]  /*315e0*/  LDC R8, c[0x0][0x3b8] ;  /* 0x0000ee00ff087b82 */ /* 0x001e220000000800 */
[----:B----4-:R-:W-:-:S02]  /*315f0*/  ISETP.LT.AND P4, PT, R6, UR5, !P0 ;  /* 0x0000000506007c0c */ /* 0x010fc4000c781270 */
[C---:B------:R-:W-:Y:S02]  /*31600*/  IADD3 R6, P6, PT, R7.reuse, R0, RZ ;  /* 0x0000000007067210 */ /* 0x040fe40007fde0ff */
[----:B---3--:R-:W-:Y:S01]  /*31610*/  ISETP.LT.AND P5, PT, R26, UR6, !P0 ;  /* 0x000000061a007c0c */ /* 0x008fe2000c7a1270 */
[----:B------:R-:W3:Y:S02]  /*31620*/  LDCU UR6, c[0x0][0x39c] ;  /* 0x00007380ff0677ac */ /* 0x000ee40008000800 */
[----:B------:R-:W4:Y:S01]  /*31630*/  LDC R26, c[0x0][0x3b8] ;  /* 0x0000ee00ff1a7b82 */ /* 0x000f220000000800 */
[----:B------:R-:W-:Y:S02]  /*31640*/  LEA.HI.X.SX32 R7, R7, R2, 0x1, P6 ;  /* 0x0000000207077211 */ /* 0x000fe400030f0eff */
[----:B------:R-:W-:Y:S02]  /*31650*/  PRMT R11, R11, 0x7773, RZ ;  /* 0x000077730b0b7816 */ /* 0x000fe400000000ff */
[----:B------:R-:W-:Y:S01]  /*31660*/  PRMT R12, R12, 0x7773, RZ ;  /* 0x000077730c0c7816 */ /* 0x000fe200000000ff */
[----:B------:R-:W0:Y:S01]  /*31670*/  LDCU UR5, c[0x0][0x39c] ;  /* 0x00007380ff0577ac */ /* 0x000e220008000800 */
[----:B------:R1:W-:Y:S01]  /*31680*/  @P2 STG.E.U8 desc[UR8][R6.64], R9 ;  /* 0x0000000906002986 */ /* 0x0003e2000c101108 */
[----:B------:R-:W-:-:S02]  /*31690*/  ISETP.LT.AND P3, PT, R25, UR4, !P0 ;  /* 0x0000000419007c0c */ /* 0x000fc4000c761270 */
[C---:B------:R-:W-:Y:S01]  /*316a0*/  IADD3 R4, P6, PT, R3.reuse, R0, RZ ;  /* 0x0000000003047210 */ /* 0x040fe20007fde0ff */
[----:B------:R-:W3:Y:S01]  /*316b0*/  LDL.LU R25, [R1+0x474] ;  /* 0x0004740001197983 */ /* 0x000ee20000300800 */
[----:B------:R-:W2:Y:S03]  /*316c0*/  LDCU UR4, c[0x0][0x39c] ;  /* 0x00007380ff0477ac */ /* 0x000ea60008000800 */
[----:B-1----:R-:W3:Y:S01]  /*316d0*/  LDL.LU R7, [R1+0x464] ;  /* 0x0004640001077983 */ /* 0x002ee20000300800 */
[----:B------:R-:W-:Y:S01]  /*316e0*/  LEA.HI.X.SX32 R5, R3, R2, 0x1, P6 ;  /* 0x0000000203057211 */ /* 0x000fe200030f0eff */
[----:B------:R-:W1:Y:S04]  /*316f0*/  LDC R9, c[0x0][0x3b8] ;  /* 0x0000ee00ff097b82 */ /* 0x000e680000000800 */
[----:B------:R0:W-:Y:S01]  /*31700*/  @P5 STG.E.U8 desc[UR8][R4.64], R10 ;  /* 0x0000000a04005986 */ /* 0x0001e2000c101108 */
[----:B----4-:R-:W-:-:S03]  /*31710*/  IMAD R3, R26, 0x2, R3 ;  /* 0x000000021a037824 */ /* 0x010fc600078e0203 */
[----:B0-----:R-:W0:Y:S02]  /*31720*/  LDC R10, c[0x0][0x3b8] ;  /* 0x0000ee00ff0a7b82 */ /* 0x001e240000000800 */
[----:B------:R-:W-:-:S04]  /*31730*/  IADD3 R4, P5, PT, R3, R0, RZ ;  /* 0x0000000003047210 */ /* 0x000fc80007fbe0ff */
[----:B------:R-:W-:-:S05]  /*31740*/  LEA.HI.X.SX32 R5, R3, R2, 0x1, P5 ;  /* 0x0000000203057211 */ /* 0x000fca00028f0eff */
[----:B------:R0:W-:Y:S01]  /*31750*/  @P4 STG.E.U8 desc[UR8][R4.64], R11 ;  /* 0x0000000b04004986 */ /* 0x0001e2000c101108 */
[----:B--2---:R-:W-:Y:S02]  /*31760*/  ISETP.LT.AND P4, PT, R28, UR4, !P0 ;  /* 0x000000041c007c0c */ /* 0x004fe4000c781270 */
[----:B---3--:R-:W-:Y:S01]  /*31770*/  ISETP.LT.AND P2, PT, R7, UR6, !P0 ;  /* 0x0000000607007c0c */ /* 0x008fe2000c741270 */
[----:B------:R-:W-:Y:S01]  /*31780*/  IMAD R7, R24, 0x2, R3 ;  /* 0x0000000218077824 */ /* 0x000fe200078e0203 */
[----:B------:R-:W2:Y:S01]  /*31790*/  LDCU UR6, c[0x0][0x39c] ;  /* 0x00007380ff0677ac */ /* 0x000ea20008000800 */
[----:B------:R-:W3:Y:S01]  /*317a0*/  LDC R3, c[0x0][0x3b8] ;  /* 0x0000ee00ff037b82 */ /* 0x000ee20000000800 */
[----:B------:R-:W-:Y:S01]  /*317b0*/  ISETP.LT.AND P6, PT, R27, UR5, !P0 ;  /* 0x000000051b007c0c */ /* 0x000fe2000c7c1270 */
[----:B------:R-:W-:Y:S01]  /*317c0*/  IMAD R8, R8, 0x2, R7 ;  /* 0x0000000208087824 */ /* 0x000fe200078e0207 */
[C---:B------:R-:W-:Y:S01]  /*317d0*/  IADD3 R6, P5, PT, R7.reuse, R0, RZ ;  /* 0x0000000007067210 */ /* 0x040fe20007fbe0ff */
[----:B------:R-:W4:Y:S01]  /*317e0*/  LDCU UR5, c[0x0][0x39c] ;  /* 0x00007380ff0577ac */ /* 0x000f220008000800 */
[----:B------:R-:W1:Y:S02]  /*317f0*/  LDCU UR4, c[0x0][0x39c] ;  /* 0x00007380ff0477ac */ /* 0x000e640008000800 */
[----:B------:R-:W-:Y:S01]  /*31800*/  LEA.HI.X.SX32 R7, R7, R2, 0x1, P5 ;  /* 0x0000000207077211 */ /* 0x000fe200028f0eff */
[----:B0-----:R-:W-:-:S04]  /*31810*/  IMAD R11, R10, 0x2, R8 ;  /* 0x000000020a0b7824 */ /* 0x001fc800078e0208 */
[----:B------:R0:W-:Y:S04]  /*31820*/  @P3 STG.E.U8 desc[UR8][R6.64], R12 ;  /* 0x0000000c06003986 */ /* 0x0001e8000c101108 */
[----:B0-----:R-:W3:Y:S04]  /*31830*/  LDL.LU R12, [R1+0x47c] ;  /* 0x00047c00010c7983 */ /* 0x001ee80000300800 */
[----:B------:R-:W3:Y:S04]  /*31840*/  LDL.LU R10, [R1+0x478] ;  /* 0x00047800010a7983 */ /* 0x000ee80000300800 */
[----:B------:R-:W3:Y:S04]  /*31850*/  LDL.LU R24, [R1+0x480] ;  /* 0x0004800001187983 */ /* 0x000ee80000300800 */
[----:B------:R-:W3:Y:S04]  /*31860*/  LDL.LU R26, [R1+0x484] ;  /* 0x00048400011a7983 */ /* 0x000ee80000300800 */
[----:B------:R-:W3:Y:S01]  /*31870*/  LDL.LU R28, [R1+0x44c] ;  /* 0x00044c00011c7983 */ /* 0x000ee20000300800 */
[----:B------:R-:W-:-:S02]  /*31880*/  IADD3 R4, P5, PT, R8, R0, RZ ;  /* 0x0000000008047210 */ /* 0x000fc40007fbe0ff */
[----:B--2---:R-:W-:Y:S02]  /*31890*/  ISETP.LT.AND P3, PT, R29, UR6, !P0 ;  /* 0x000000061d007c0c */ /* 0x004fe4000c761270 */
[----:B------:R-:W-:Y:S02]  /*318a0*/  PRMT R29, R13, 0x7773, RZ ;  /* 0x000077730d1d7816 */ /* 0x000fe400000000ff */
[----:B------:R-:W-:Y:S02]  /*318b0*/  LEA.HI.X.SX32 R5, R8, R2, 0x1, P5 ;  /* 0x0000000208057211 */ /* 0x000fe400028f0eff */
[----:B------:R-:W-:Y:S01]  /*318c0*/  PRMT R27, R14, 0x7773, RZ ;  /* 0x000077730e1b7816 */ /* 0x000fe200000000ff */
[----:B------:R-:W0:Y:S01]  /*318d0*/  LDC R8, c[0x0][0x3b8] ;  /* 0x0000ee00ff087b82 */ /* 0x000e220000000800 */
[----:B-1----:R-:W-:Y:S01]  /*318e0*/  IMAD R13, R9, 0x2, R11 ;  /* 0x00000002090d7824 */ /* 0x002fe200078e020b */
[----:B----4-:R-:W-:Y:S01]  /*318f0*/  ISETP.LT.AND P5, PT, R25, UR5, !P0 ;  /* 0x0000000519007c0c */ /* 0x010fe2000c7a1270 */
[----:B------:R1:W-:Y:S05]  /*31900*/  @P2 STG.E.U8 desc[UR8][R4.64], R29 ;  /* 0x0000001d04002986 */ /* 0x0003ea000c101108 */
[----:B------:R-:W2:Y:S01]  /*31910*/  LDC R9, c[0x0][0x3b8] ;  /* 0x0000ee00ff097b82 */ /* 0x000ea20000000800 */
[----:B------:R-:W4:Y:S01]  /*31920*/  LDCU UR5, c[0x0][0x39c] ;  /* 0x00007380ff0577ac */ /* 0x000f220008000800 */
[----:B------:R-:W-:Y:S01]  /*31930*/  PRMT R25, R15, 0x7773, RZ ;  /* 0x000077730f197816 */ /* 0x000fe200000000ff */
[----:B------:R-:W0:Y:S01]  /*31940*/  LDCU UR6, c[0x0][0x39c] ;  /* 0x00007380ff0677ac */ /* 0x000e220008000800 */
[----:B-1----:R-:W-:-:S04]  /*31950*/  IADD3 R4, P2, PT, R11, R0, RZ ;  /* 0x000000000b047210 */ /* 0x002fc80007f5e0ff */
[----:B------:R-:W-:Y:S02]  /*31960*/  LEA.HI.X.SX32 R5, R11, R2, 0x1, P2 ;  /* 0x000000020b057211 */ /* 0x000fe400010f0eff */
[----:B------:R-:W-:-:S04]  /*31970*/  IADD3 R6, P2, PT, R13, R0, RZ ;  /* 0x000000000d067210 */ /* 0x000fc80007f5e0ff */
[----:B------:R-:W-:Y:S01]  /*31980*/  LEA.HI.X.SX32 R7, R13, R2, 0x1, P2 ;  /* 0x000000020d077211 */ /* 0x000fe200010f0eff */
[----:B---3--:R-:W-:Y:S01]  /*31990*/  IMAD R13, R3, 0x2, R13 ;  /* 0x00000002030d7824 */ /* 0x008fe200078e020d */
[----:B------:R1:W-:Y:S04]  /*319a0*/  @P6 STG.E.U8 desc[UR8][R4.64], R27 ;  /* 0x0000001b04006986 */ /* 0x0003e8000c101108 */
[----:B------:R2:W-:Y:S01]  /*319b0*/  @P4 STG.E.U8 desc[UR8][R6.64], R25 ;  /* 0x0000001906004986 */ /* 0x0005e2000c101108 */
[----:B------:R-:W3:Y:S01]  /*319c0*/  LDC R3, c[0x0][0x3b8] ;  /* 0x0000ee00ff037b82 */ /* 0x000ee20000000800 */
[----:B0-----:R-:W-:-:S07]  /*319d0*/  IMAD R15, R8, 0x2, R13 ;  /* 0x00000002080f7824 */ /* 0x001fce00078e020d */
[----:B------:R-:W0:Y:S01]  /*319e0*/  LDC R8, c[0x0][0x3b8] ;  /* 0x0000ee00ff087b82 */ /* 0x000e220000000800 */
[----:B------:R-:W-:Y:S02]  /*319f0*/  PRMT R29, R16, 0x7773, RZ ;  /* 0x00007773101d7816 */ /* 0x000fe400000000ff */
[----:B-1----:R-:W-:Y:S01]  /*31a00*/  IADD3 R4, P6, PT, R15, R0, RZ ;  /* 0x000000000f047210 */ /* 0x002fe20007fde0ff */
[----:B--2---:R-:W-:-:S04]  /*31a10*/  IMAD R25, R9, 0x2, R15 ;  /* 0x0000000209197824 */ /* 0x004fc800078e020f */
[----:B------:R-:W1:Y:S01]  /*31a20*/  LDC R9, c[0x0][0x3b8] ;  /* 0x0000ee00ff097b82 */ /* 0x000e620000000800 */
[----:B------:R-:W-:Y:S02]  /*31a30*/  LEA.HI.X.SX32 R5, R15, R2, 0x1, P6 ;  /* 0x000000020f057211 */ /* 0x000fe400030f0eff */
[----:B------:R-:W-:Y:S02]  /*31a40*/  IADD3 R6, P6, PT, R25, R0, RZ ;  /* 0x0000000019067210 */ /* 0x000fe40007fde0ff */
[----:B------:R-:W-:Y:S02]  /*31a50*/  PRMT R15, R17, 0x7773, RZ ;  /* 0x00007773110f7816 */ /* 0x000fe400000000ff */
[----:B------:R-:W-:Y:S02]  /*31a60*/  PRMT R17, R18, 0x7773, RZ ;  /* 0x0000777312117816 */ /* 0x000fe400000000ff */
[----:B------:R-:W-:Y:S01]  /*31a70*/  LEA.HI.X.SX32 R7, R25, R2, 0x1, P6 ;  /* 0x0000000219077211 */ /* 0x000fe200030f0eff */
[----:B---3--:R-:W-:Y:S01]  /*31a80*/  IMAD R3, R3, 0x2, R25 ;  /* 0x0000000203037824 */ /* 0x008fe200078e0219 */
[----:B------:R-:W-:-:S02]  /*31a90*/  PRMT R19, R19, 0x7773, RZ ;  /* 0x0000777313137816 */ /* 0x000fc400000000ff */
[----:B------:R-:W-:Y:S02]  /*31aa0*/  PRMT R27, R20, 0x7773, RZ ;  /* 0x00007773141b7816 */ /* 0x000fe400000000ff */
[----:B------:R-:W-:Y:S02]  /*31ab0*/  PRMT R25, R21, 0x7773, RZ ;  /* 0x0000777315197816 */ /* 0x000fe400000000ff */
[----:B------:R-:W-:Y:S02]  /*31ac0*/  PRMT R21, R22, 0x7773, RZ ;  /* 0x0000777316157816 */ /* 0x000fe400000000ff */
[----:B------:R-:W-:Y:S02]  /*31ad0*/  PRMT R23, R23, 0x7773, RZ ;  /* 0x0000777317177816 */ /* 0x000fe400000000ff */
[----:B------:R-:W-:Y:S02]  /*31ae0*/  ISETP.LT.AND P2, PT, R10, UR4, !P0 ;  /* 0x000000040a007c0c */ /* 0x000fe4000c741270 */
[C---:B------:R-:W-:Y:S01]  /*31af0*/  IADD3 R10, P4, PT, R13.reuse, R0, RZ ;  /* 0x000000000d0a7210 */ /* 0x040fe20007f9e0ff */
[----:B------:R-:W2:Y:S03]  /*31b00*/  LDCU UR4, c[0x0][0x39c] ;  /* 0x00007380ff0477ac */ /* 0x000ea60008000800 */
[----:B------:R-:W-:-:S02]  /*31b10*/  LEA.HI.X.SX32 R11, R13, R2, 0x1, P4 ;  /* 0x000000020d0b7211 */ /* 0x000fc400020f0eff */
[----:B------:R-:W3:Y:S01]  /*31b20*/  LDC R13, c[0x0][0x3b8] ;  /* 0x0000ee00ff0d7b82 */ /* 0x000ee20000000800 */
[----:B----4-:R-:W-:-:S07]  /*31b30*/  ISETP.LT.AND P4, PT, R12, UR5, !P0 ;  /* 0x000000050c007c0c */ /* 0x010fce000c781270 */
[----:B------:R-:W4:Y:S01]  /*31b40*/  LDC R12, c[0x0][0x3b8] ;  /* 0x0000ee00ff0c7b82 */ /* 0x000f220000000800 */
[----:B------:R0:W-:Y:S04]  /*31b50*/  @P3 STG.E.U8 desc[UR8][R10.64], R29 ;  /* 0x0000001d0a003986 */ /* 0x0001e8000c101108 */
[----:B------:R1:W-:Y:S04]  /*31b60*/  @P5 STG.E.U8 desc[UR8][R4.64], R15 ;  /* 0x0000000f04005986 */ /* 0x0003e8000c101108 */
[----:B------:R1:W-:Y:S01]  /*31b70*/  @P2 STG.E.U8 desc[UR8][R6.64], R17 ;  /* 0x0000001106002986 */ /* 0x0003e2000c101108 */
[----:B------:R-:W-:-:S02]  /*31b80*/  ISETP.LT.AND P3, PT, R24, UR6, !P0 ;  /* 0x0000000618007c0c */ /* 0x000fc4000c761270 */
[----:B0-----:R-:W-:Y:S02]  /*31b90*/  IADD3 R10, P2, PT, R3, R0, RZ ;  /* 0x00000000030a7210 */ /* 0x001fe40007f5e0ff */
[----:B--2---:R-:W-:Y:S01]  /*31ba0*/  ISETP.LT.AND P5, PT, R26, UR4, !P0 ;  /* 0x000000041a007c0c */ /* 0x004fe2000c7a1270 */
[----:B---3--:R-:W-:Y:S01]  /*31bb0*/  IMAD R13, R13, 0x2, R3 ;  /* 0x000000020d0d7824 */ /* 0x008fe200078e0203 */
[----:B------:R-:W-:-:S03]  /*31bc0*/  LEA.HI.X.SX32 R11, R3, R2, 0x1, P2 ;  /* 0x00000002030b7211 */ /* 0x000fc600010f0eff */
[----:B-1----:R-:W-:Y:S01]  /*31bd0*/  IMAD R15, R8, 0x2, R13 ;  /* 0x00000002080f7824 */ /* 0x002fe200078e020d */
[----:B------:R-:W-:-:S03]  /*31be0*/  ISETP.LT.AND P0, PT, R28, UR7, !P0 ;  /* 0x000000071c007c0c */ /* 0x000fc6000c701270 */
[----:B----4-:R-:W-:Y:S01]  /*31bf0*/  IMAD R3, R12, 0x2, R15 ;  /* 0x000000020c037824 */ /* 0x010fe200078e020f */
[-C--:B------:R-:W-:Y:S02]  /*31c00*/  IADD3 R4, P6, PT, R13, R0.reuse, RZ ;  /* 0x000000000d047210 */ /* 0x080fe40007fde0ff */
[-C--:B------:R-:W-:Y:S01]  /*31c10*/  IADD3 R6, P2, PT, R15, R0.reuse, RZ ;  /* 0x000000000f067210 */ /* 0x080fe20007f5e0ff */
[----:B------:R0:W-:Y:S01]  /*31c20*/  @P4 STG.E.U8 desc[UR8][R10.64], R19 ;  /* 0x000000130a004986 */ /* 0x0001e2000c101108 */
[----:B------:R-:W-:Y:S02]  /*31c30*/  IADD3 R8, P4, PT, R3, R0, RZ ;  /* 0x0000000003087210 */ /* 0x000fe40007f9e0ff */
[-C--:B------:R-:W-:Y:S02]  /*31c40*/  LEA.HI.X.SX32 R5, R13, R2.reuse, 0x1, P6 ;  /* 0x000000020d057211 */ /* 0x080fe400030f0eff */
[-C--:B------:R-:W-:Y:S01]  /*31c50*/  LEA.HI.X.SX32 R7, R15, R2.reuse, 0x1, P2 ;  /* 0x000000020f077211 */ /* 0x080fe200010f0eff */
[----:B------:R-:W-:Y:S01]  /*31c60*/  IMAD R13, R9, 0x2, R3 ;  /* 0x00000002090d7824 */ /* 0x000fe200078e0203 */
[----:B------:R-:W-:Y:S01]  /*31c70*/  LEA.HI.X.SX32 R9, R3, R2, 0x1, P4 ;  /* 0x0000000203097211 */ /* 0x000fe200020f0eff */
[----:B------:R0:W-:Y:S04]  /*31c80*/  @P3 STG.E.U8 desc[UR8][R4.64], R27 ;  /* 0x0000001b04003986 */ /* 0x0001e8000c101108 */
[----:B------:R0:W-:Y:S01]  /*31c90*/  @P5 STG.E.U8 desc[UR8][R6.64], R25 ;  /* 0x0000001906005986 */ /* 0x0001e2000c101108 */
[----:B------:R-:W-:-:S03]  /*31ca0*/  IADD3 R12, P2, PT, R13, R0, RZ ;  /* 0x000000000d0c7210 */ /* 0x000fc60007f5e0ff */
[----:B------:R0:W-:Y:S01]  /*31cb0*/  @P0 STG.E.U8 desc[UR8][R8.64], R21 ;  /* 0x0000001508000986 */ /* 0x0001e2000c101108 */
[----:B------:R-:W-:Y:S01]  /*31cc0*/  LEA.HI.X.SX32 R13, R13, R2, 0x1, P2 ;  /* 0x000000020d0d7211 */ /* 0x000fe200010f0eff */
[----:B------:R-:W-:Y:S08]  /*31cd0*/  @!P1 EXIT ;  /* 0x000000000000994d */ /* 0x000ff00003800000 */
[----:B------:R-:W-:Y:S01]  /*31ce0*/  STG.E.U8 desc[UR8][R12.64], R23 ;  /* 0x000000170c007986 */ /* 0x000fe2000c101108 */
[----:B------:R-:W-:Y:S05]  /*31cf0*/  EXIT ;  /* 0x000000000000794d */ /* 0x000fea0003800000 */
.L_x_3:
[----:B------:R-:W-:-:S00]  /*31d00*/  BRA `(.L_x_3) ;  /* 0xfffffffc00fc7947 */ /* 0x000fc0000383ffff */
[----:B------:R-:W-:-:S00]  /*31d10*/  NOP ;  /* 0x0000000000007918 */ /* 0x000fc00000000000 */
        /* <DEDUP_REMOVED lines=14> */
.L_x_4:


//--------------------- .nv.shared.matmul_kernel  --------------------------
	.section	.nv.shared.matmul_kernel,"aw",@nobits
	.sectionflags	@""
	.align	16
	.zero		1024


//--------------------- .nv.shared.reserved.0     --------------------------
	.section	.nv.shared.reserved.0,"aw",@nobits
	.weak		__nv_reservedSMEM_offset_0_alias
	.size		__nv_reservedSMEM_offset_0_alias, 0, 64
	.other		__nv_reservedSMEM_offset_0_alias,@"STO_CUDA_RESERVED_SHARED STV_DEFAULT"
__nv_reservedSMEM_offset_0_alias:
	.zero		0
	.zero		64


//--------------------- .nv.constant0.matmul_kernel --------------------------
	.section	.nv.constant0.matmul_kernel,"a",@progbits
	.sectionflags	@""
	.align	4
.nv.constant0.matmul_kernel:
	.zero		976


//--------------------- SYMBOLS --------------------------

	.type		.nv.reservedSmem.offset0,@object
	.size		.nv.reservedSmem.offset0,0x4
	.type		.nv.reservedSmem.cap,@object
	.size		.nv.reservedSmem.cap,0x4
